	.target	sm_90a

	.elftype	@"ET_EXEC"


//--------------------- .note.nv.tkinfo           --------------------------
	.section	.note.nv.tkinfo,"",@"SHT_NOTE"
	.sectionflags	@"SHF_NOTE_NV_TKINFO"
	.tkinfo
        /*0018*/ 	.word	0x00000002
        /*0030*/ 	.string	""
        /*0030*/ 	.string	"ptxas"
        /*0030*/ 	.string	"Cuda compilation tools, release 13.0, V13.0.88"
        /*0030*/ 	.string	"Build cuda_13.0.r13.0/compiler.36424714_0"
        /*0030*/ 	.string	"-arch sm_90a -m 64 "



//--------------------- .note.nv.cuinfo           --------------------------
	.section	.note.nv.cuinfo,"",@"SHT_NOTE"
	.sectionflags	@"SHF_NOTE_NV_CUINFO"
        /*0018*/ 	.short	0x0002
        /*001a*/ 	.short	0x005a
        /*001c*/ 	.short	0x0082
	.zero		2


//--------------------- .nv.info                  --------------------------
	.section	.nv.info,"",@"SHT_CUDA_INFO"
	.align	4


	//----- nvinfo : EIATTR_REGCOUNT
	.align		4
        /*0000*/ 	.byte	0x04, 0x2f
        /*0002*/ 	.short	(.L_15 - .L_14)
	.align		4
.L_14:
        /*0004*/ 	.word	index@(_ZN7cutlass13device_kernelINS_4gemm6kernel13GemmUniversalIN4cute5tupleIJiiiiEEENS1_10collective13CollectiveMmaINS1_34MainloopSm90TmaGmmaWarpSpecializedILi10ENS5_IJNS4_1CILi1EEESB_SB_EEENS1_35KernelTmaWarpSpecializedCooperativeEEENS5_IJNSA_ILi512EEENSA_ILi176EEENSA_ILi16EEEEEENS_10bfloat16_tENS5_IJlSB_lEEESJ_SK_NS4_8TiledMMAINS4_8MMA_AtomIJNS4_4SM904GMMA27MMA_64x16x16_F32BF16BF16_SSILNSO_5MajorE0ELSQ_0ELNSO_7ScaleInE1ELSR_1EEEEEENS4_6LayoutINS5_IJNSA_ILi2EEESB_SB_EEENS5_IJSB_NSA_ILi0EEESX_EEEEENS5_IJNS4_10UnderscoreES10_S10_EEEEENS4_13SM90_TMA_LOADENS4_14ComposedLayoutINS4_7SwizzleILi1ELi4ELi3EEENS4_18smem_ptr_flag_bitsILi16EEENSU_INS5_IJNSA_ILi8EEESH_EEENS5_IJSH_SB_EEEEEEEvNS4_8identityES13_S1D_vS1E_EENS_8epilogue10collective6detail29Sm90TmaWarpSpecializedAdapterINS1H_15DefaultEpilogueISJ_SK_SK_NS1G_6thread17LinearCombinationISJ_Li1EffLNS1L_9ScaleType4KindE0ELNS_15FloatRoundStyleE2ESJ_EENS1_15EpilogueDefaultEEEEEvvEEEEvNT_6ParamsE)
        /*0008*/ 	.word	0x000000a8


	//----- nvinfo : EIATTR_FRAME_SIZE
	.align		4
.L_15:
        /*000c*/ 	.byte	0x04, 0x11
        /*000e*/ 	.short	(.L_17 - .L_16)
	.align		4
.L_16:
        /*0010*/ 	.word	index@(_ZN7cutlass13device_kernelINS_4gemm6kernel13GemmUniversalIN4cute5tupleIJiiiiEEENS1_10collective13CollectiveMmaINS1_34MainloopSm90TmaGmmaWarpSpecializedILi10ENS5_IJNS4_1CILi1EEESB_SB_EEENS1_35KernelTmaWarpSpecializedCooperativeEEENS5_IJNSA_ILi512EEENSA_ILi176EEENSA_ILi16EEEEEENS_10bfloat16_tENS5_IJlSB_lEEESJ_SK_NS4_8TiledMMAINS4_8MMA_AtomIJNS4_4SM904GMMA27MMA_64x16x16_F32BF16BF16_SSILNSO_5MajorE0ELSQ_0ELNSO_7ScaleInE1ELSR_1EEEEEENS4_6LayoutINS5_IJNSA_ILi2EEESB_SB_EEENS5_IJSB_NSA_ILi0EEESX_EEEEENS5_IJNS4_10UnderscoreES10_S10_EEEEENS4_13SM90_TMA_LOADENS4_14ComposedLayoutINS4_7SwizzleILi1ELi4ELi3EEENS4_18smem_ptr_flag_bitsILi16EEENSU_INS5_IJNSA_ILi8EEESH_EEENS5_IJSH_SB_EEEEEEEvNS4_8identityES13_S1D_vS1E_EENS_8epilogue10collective6detail29Sm90TmaWarpSpecializedAdapterINS1H_15DefaultEpilogueISJ_SK_SK_NS1G_6thread17LinearCombinationISJ_Li1EffLNS1L_9ScaleType4KindE0ELNS_15FloatRoundStyleE2ESJ_EENS1_15EpilogueDefaultEEEEEvvEEEEvNT_6ParamsE)
        /*0014*/ 	.word	0x000003a0


	//----- nvinfo : EIATTR_MIN_STACK_SIZE
	.align		4
.L_17:
        /*0018*/ 	.byte	0x04, 0x12
        /*001a*/ 	.short	(.L_19 - .L_18)
	.align		4
.L_18:
        /*001c*/ 	.word	index@(_ZN7cutlass13device_kernelINS_4gemm6kernel13GemmUniversalIN4cute5tupleIJiiiiEEENS1_10collective13CollectiveMmaINS1_34MainloopSm90TmaGmmaWarpSpecializedILi10ENS5_IJNS4_1CILi1EEESB_SB_EEENS1_35KernelTmaWarpSpecializedCooperativeEEENS5_IJNSA_ILi512EEENSA_ILi176EEENSA_ILi16EEEEEENS_10bfloat16_tENS5_IJlSB_lEEESJ_SK_NS4_8TiledMMAINS4_8MMA_AtomIJNS4_4SM904GMMA27MMA_64x16x16_F32BF16BF16_SSILNSO_5MajorE0ELSQ_0ELNSO_7ScaleInE1ELSR_1EEEEEENS4_6LayoutINS5_IJNSA_ILi2EEESB_SB_EEENS5_IJSB_NSA_ILi0EEESX_EEEEENS5_IJNS4_10UnderscoreES10_S10_EEEEENS4_13SM90_TMA_LOADENS4_14ComposedLayoutINS4_7SwizzleILi1ELi4ELi3EEENS4_18smem_ptr_flag_bitsILi16EEENSU_INS5_IJNSA_ILi8EEESH_EEENS5_IJSH_SB_EEEEEEEvNS4_8identityES13_S1D_vS1E_EENS_8epilogue10collective6detail29Sm90TmaWarpSpecializedAdapterINS1H_15DefaultEpilogueISJ_SK_SK_NS1G_6thread17LinearCombinationISJ_Li1EffLNS1L_9ScaleType4KindE0ELNS_15FloatRoundStyleE2ESJ_EENS1_15EpilogueDefaultEEEEEvvEEEEvNT_6ParamsE)
        /*0020*/ 	.word	0x000003a0
.L_19:


//--------------------- .nv.compat                --------------------------
	.section	.nv.compat,"",@"SHT_CUDA_COMPAT_INFO"
	.align	4
        /*0000*/ 	.byte	0x02, 0x09, 0x01, 0x00, 0x02, 0x02, 0x04, 0x00, 0x02, 0x05, 0x05, 0x00, 0x03, 0x07, 0x01, 0x01
        /*0010*/ 	.byte	0x02, 0x03, 0x01, 0x00, 0x02, 0x06, 0x01, 0x00, 0x04, 0x0b, 0x08, 0x00, 0x00, 0x00, 0x00, 0x00
        /*0020*/ 	.byte	0x00, 0x00, 0x00, 0x00


//--------------------- .nv.info._ZN7cutlass13device_kernelINS_4gemm6kernel13GemmUniversalIN4cute5tupleIJiiiiEEENS1_10collective13CollectiveMmaINS1_34MainloopSm90TmaGmmaWarpSpecializedILi10ENS5_IJNS4_1CILi1EEESB_SB_EEENS1_35KernelTmaWarpSpecializedCooperativeEEENS5_IJNSA_ILi512EEENSA_ILi176EEENSA_ILi16EEEEEENS_10bfloat16_tENS5_IJlSB_lEEESJ_SK_NS4_8TiledMMAINS4_8MMA_AtomIJNS4_4SM904GMMA27MMA_64x16x16_F32BF16BF16_SSILNSO_5MajorE0ELSQ_0ELNSO_7ScaleInE1ELSR_1EEEEEENS4_6LayoutINS5_IJNSA_ILi2EEESB_SB_EEENS5_IJSB_NSA_ILi0EEESX_EEEEENS5_IJNS4_10UnderscoreES10_S10_EEEEENS4_13SM90_TMA_LOADENS4_14ComposedLayoutINS4_7SwizzleILi1ELi4ELi3EEENS4_18smem_ptr_flag_bitsILi16EEENSU_INS5_IJNSA_ILi8EEESH_EEENS5_IJSH_SB_EEEEEEEvNS4_8identityES13_S1D_vS1E_EENS_8epilogue10collective6detail29Sm90TmaWarpSpecializedAdapterINS1H_15DefaultEpilogueISJ_SK_SK_NS1G_6thread17LinearCombinationISJ_Li1EffLNS1L_9ScaleType4KindE0ELNS_15FloatRoundStyleE2ESJ_EENS1_15EpilogueDefaultEEEEEvvEEEEvNT_6ParamsE --------------------------
	.section	.nv.info._ZN7cutlass13device_kernelINS_4gemm6kernel13GemmUniversalIN4cute5tupleIJiiiiEEENS1_10collective13CollectiveMmaINS1_34MainloopSm90TmaGmmaWarpSpecializedILi10ENS5_IJNS4_1CILi1EEESB_SB_EEENS1_35KernelTmaWarpSpecializedCooperativeEEENS5_IJNSA_ILi512EEENSA_ILi176EEENSA_ILi16EEEEEENS_10bfloat16_tENS5_IJlSB_lEEESJ_SK_NS4_8TiledMMAINS4_8MMA_AtomIJNS4_4SM904GMMA27MMA_64x16x16_F32BF16BF16_SSILNSO_5MajorE0ELSQ_0ELNSO_7ScaleInE1ELSR_1EEEEEENS4_6LayoutINS5_IJNSA_ILi2EEESB_SB_EEENS5_IJSB_NSA_ILi0EEESX_EEEEENS5_IJNS4_10UnderscoreES10_S10_EEEEENS4_13SM90_TMA_LOADENS4_14ComposedLayoutINS4_7SwizzleILi1ELi4ELi3EEENS4_18smem_ptr_flag_bitsILi16EEENSU_INS5_IJNSA_ILi8EEESH_EEENS5_IJSH_SB_EEEEEEEvNS4_8identityES13_S1D_vS1E_EENS_8epilogue10collective6detail29Sm90TmaWarpSpecializedAdapterINS1H_15DefaultEpilogueISJ_SK_SK_NS1G_6thread17LinearCombinationISJ_Li1EffLNS1L_9ScaleType4KindE0ELNS_15FloatRoundStyleE2ESJ_EENS1_15EpilogueDefaultEEEEEvvEEEEvNT_6ParamsE,"",@"SHT_CUDA_INFO"
	.sectionflags	@""
	.align	4


	//----- nvinfo : EIATTR_CUDA_API_VERSION
	.align		4
        /*0000*/ 	.byte	0x04, 0x37
        /*0002*/ 	.short	(.L_21 - .L_20)
.L_20:
        /*0004*/ 	.word	0x00000082


	//----- nvinfo : EIATTR_KPARAM_INFO
	.align		4
.L_21:
        /*0008*/ 	.byte	0x04, 0x17
        /*000a*/ 	.short	(.L_23 - .L_22)
.L_22:
        /*000c*/ 	.word	0x00000000
        /*0010*/ 	.short	0x0000
        /*0012*/ 	.short	0x0070
        /*0014*/ 	.byte	0x00, 0xf0, 0x01, 0x10


	//----- nvinfo : EIATTR_SPARSE_MMA_MASK
	.align		4
.L_23:
        /*0018*/ 	.byte	0x03, 0x50
        /*001a*/ 	.short	0x0000


	//----- nvinfo : EIATTR_MAXREG_COUNT
	.align		4
        /*001c*/ 	.byte	0x03, 0x1b
        /*001e*/ 	.short	0x00a8


	//----- nvinfo : EIATTR_NUM_BARRIERS
	.align		4
        /*0020*/ 	.byte	0x02, 0x4c
        /*0022*/ 	.byte	0x01
	.zero		1


	//----- nvinfo : EIATTR_EXTERNS
	.align		4
        /*0024*/ 	.byte	0x04, 0x0f
        /*0026*/ 	.short	(.L_25 - .L_24)


	//   ....[0]....
	.align		4
.L_24:
        /*0028*/ 	.word	index@(__assertfail)


	//----- nvinfo : EIATTR_ANNOTATIONS
	.align		4
.L_25:
        /*002c*/ 	.byte	0x04, 0x55
        /*002e*/ 	.short	(.L_27 - .L_26)


	//   ....[0]....
.L_26:
        /*0030*/ 	.word	0x00000001
        /*0034*/ 	.byte	0x80, 0x06, 0x00, 0x00, 0x01, 0x00, 0x00, 0x00, 0xa0, 0x06, 0x00, 0x00, 0x01, 0x00, 0x00, 0x00
        /* <DEDUP_REMOVED lines=913> */
        /*3954*/ 	.byte	0x10, 0x19, 0x02, 0x00


	//----- nvinfo : EIATTR_MERCURY_ISA_VERSION
	.align		4
.L_27:
        /*3958*/ 	.byte	0x03, 0x5f
        /*395a*/ 	.short	0x0101


	//----- nvinfo : EIATTR_INT_WARP_WIDE_INSTR_OFFSETS
	.align		4
        /*395c*/ 	.byte	0x04, 0x31
        /*395e*/ 	.short	(.L_29 - .L_28)


	//   ....[0]....
.L_28:
        /*3960*/ 	.word	0x00000550


	//   ....[1]....
        /*3964*/ 	.word	0x00000560


	//   ....[2]....
        /*3968*/ 	.word	0x00000690


	//----- nvinfo : EIATTR_COOP_GROUP_MASK_REGIDS
	.align		4
.L_29:
        /*396c*/ 	.byte	0x04, 0x29
        /*396e*/ 	.short	(.L_31 - .L_30)


	//   ....[0]....
.L_30:
        /*3970*/ 	.word	0xffffffff


	//   ....[1]....
        /*3974*/ 	.word	0xffffffff


	//   ....[2]....
        /*3978*/ 	.word	0xffffffff


	//   ....[3]....
        /*397c*/ 	.word	0xffffffff


	//   ....[4]....
        /*3980*/ 	.word	0xffffffff


	//----- nvinfo : EIATTR_COOP_GROUP_INSTR_OFFSETS
	.align		4
.L_31:
        /*3984*/ 	.byte	0x04, 0x28
        /*3986*/ 	.short	(.L_33 - .L_32)


	//   ....[0]....
.L_32:
        /*3988*/ 	.word	0x00000070


	//   ....[1]....
        /*398c*/ 	.word	0x00000080


	//   ....[2]....
        /*3990*/ 	.word	0x000001a0


	//   ....[3]....
        /*3994*/ 	.word	0x000004a0


	//   ....[4]....
        /*3998*/ 	.word	0x00001150


	//----- nvinfo : EIATTR_REG_RECONFIG
	.align		4
.L_33:
        /*399c*/ 	.byte	0x01, 0x54
	.zero		2


	//----- nvinfo : EIATTR_SYSCALL_OFFSETS
	.align		4
        /*39a0*/ 	.byte	0x04, 0x46
        /*39a2*/ 	.short	(.L_35 - .L_34)


	//   ....[0]....
.L_34:
        /*39a4*/ 	.word	0x00001300


	//----- nvinfo : EIATTR_MBARRIER_INSTR_OFFSETS
	.align		4
.L_35:
        /*39a8*/ 	.byte	0x04, 0x39
        /*39aa*/ 	.short	(.L_37 - .L_36)


	//   ....[0]....
.L_36:
        /*39ac*/ 	.word	0x00000340
        /*39b0*/ 	.word	0x000000ff
        /*39b4*/ 	.word	0x00000000
        /*39b8*/ 	.short	0x0100
        /*39ba*/ 	.byte	0x09
	.zero		1


	//   ....[1]....
        /*39bc*/ 	.word	0x00000350
        /*39c0*/ 	.word	0x000000ff
        /*39c4*/ 	.word	0x00000050
        /*39c8*/ 	.short	0x0100
        /*39ca*/ 	.byte	0x09
	.zero		1


	//   ....[2]....
        /*39cc*/ 	.word	0x00000360
        /*39d0*/ 	.word	0x000000ff
        /*39d4*/ 	.word	0x00000008
        /*39d8*/ 	.short	0x0100
        /*39da*/ 	.byte	0x09
	.zero		1


	//   ....[3]....
        /*39dc*/ 	.word	0x00000370
        /*39e0*/ 	.word	0x000000ff
        /*39e4*/ 	.word	0x00000058
        /*39e8*/ 	.short	0x0100
        /*39ea*/ 	.byte	0x09
	.zero		1


	//   ....[4]....
        /*39ec*/ 	.word	0x00000380
        /*39f0*/ 	.word	0x000000ff
        /*39f4*/ 	.word	0x00000010
        /*39f8*/ 	.short	0x0100
        /*39fa*/ 	.byte	0x09
	.zero		1


	//   ....[5]....
        /*39fc*/ 	.word	0x00000390
        /*3a00*/ 	.word	0x000000ff
        /*3a04*/ 	.word	0x00000060
        /*3a08*/ 	.short	0x0100
        /*3a0a*/ 	.byte	0x09
	.zero		1


	//   ....[6]....
        /*3a0c*/ 	.word	0x000003a0
        /*3a10*/ 	.word	0x000000ff
        /*3a14*/ 	.word	0x00000018
        /*3a18*/ 	.short	0x0100
        /*3a1a*/ 	.byte	0x09
	.zero		1


	//   ....[7]....
        /*3a1c*/ 	.word	0x000003b0
        /*3a20*/ 	.word	0x000000ff
        /*3a24*/ 	.word	0x00000068
        /*3a28*/ 	.short	0x0100
        /*3a2a*/ 	.byte	0x09
	.zero		1


	//   ....[8]....
        /*3a2c*/ 	.word	0x000003c0
        /*3a30*/ 	.word	0x000000ff
        /*3a34*/ 	.word	0x00000020
        /*3a38*/ 	.short	0x0100
        /*3a3a*/ 	.byte	0x09
	.zero		1


	//   ....[9]....
        /*3a3c*/ 	.word	0x000003d0
        /*3a40*/ 	.word	0x000000ff
        /*3a44*/ 	.word	0x00000070
        /*3a48*/ 	.short	0x0100
        /*3a4a*/ 	.byte	0x09
	.zero		1


	//   ....[10]....
        /*3a4c*/ 	.word	0x000003e0
        /*3a50*/ 	.word	0x000000ff
        /*3a54*/ 	.word	0x00000028
        /*3a58*/ 	.short	0x0100
        /*3a5a*/ 	.byte	0x09
	.zero		1


	//   ....[11]....
        /*3a5c*/ 	.word	0x000003f0
        /*3a60*/ 	.word	0x000000ff
        /*3a64*/ 	.word	0x00000078
        /*3a68*/ 	.short	0x0100
        /*3a6a*/ 	.byte	0x09
	.zero		1


	//   ....[12]....
        /*3a6c*/ 	.word	0x00000400
        /*3a70*/ 	.word	0x000000ff
        /*3a74*/ 	.word	0x00000030
        /*3a78*/ 	.short	0x0100
        /*3a7a*/ 	.byte	0x09
	.zero		1


	//   ....[13]....
        /*3a7c*/ 	.word	0x00000410
        /*3a80*/ 	.word	0x000000ff
        /*3a84*/ 	.word	0x00000080
        /*3a88*/ 	.short	0x0100
        /*3a8a*/ 	.byte	0x09
	.zero		1


	//   ....[14]....
        /*3a8c*/ 	.word	0x00000420
        /*3a90*/ 	.word	0x000000ff
        /*3a94*/ 	.word	0x00000038
        /*3a98*/ 	.short	0x0100
        /*3a9a*/ 	.byte	0x09
	.zero		1


	//   ....[15]....
        /*3a9c*/ 	.word	0x00000430
        /*3aa0*/ 	.word	0x000000ff
        /*3aa4*/ 	.word	0x00000088
        /*3aa8*/ 	.short	0x0100
        /*3aaa*/ 	.byte	0x09
	.zero		1


	//   ....[16]....
        /*3aac*/ 	.word	0x00000440
        /*3ab0*/ 	.word	0x000000ff
        /*3ab4*/ 	.word	0x00000040
        /*3ab8*/ 	.short	0x0100
        /*3aba*/ 	.byte	0x09
	.zero		1


	//   ....[17]....
        /*3abc*/ 	.word	0x00000450
        /*3ac0*/ 	.word	0x000000ff
        /*3ac4*/ 	.word	0x00000090
        /*3ac8*/ 	.short	0x0100
        /*3aca*/ 	.byte	0x09
	.zero		1


	//   ....[18]....
        /*3acc*/ 	.word	0x00000460
        /*3ad0*/ 	.word	0x000000ff
        /*3ad4*/ 	.word	0x00000048
        /*3ad8*/ 	.short	0x0100
        /*3ada*/ 	.byte	0x09
	.zero		1


	//   ....[19]....
        /*3adc*/ 	.word	0x00000470
        /*3ae0*/ 	.word	0x000000ff
        /*3ae4*/ 	.word	0x00000098
        /*3ae8*/ 	.short	0x0100
        /*3aea*/ 	.byte	0x09
	.zero		1


	//   ....[20]....
        /*3aec*/ 	.word	0x000006c0
        /*3af0*/ 	.word	0x000000ff
        /*3af4*/ 	.word	0x000000b0
        /*3af8*/ 	.short	0x0100
        /*3afa*/ 	.byte	0x06
	.zero		1


	//   ....[21]....
        /*3afc*/ 	.word	0x000006d0
        /*3b00*/ 	.word	0x000000ff
        /*3b04*/ 	.word	0x000000b8
        /*3b08*/ 	.short	0x0100
        /*3b0a*/ 	.byte	0x06
	.zero		1


	//   ....[22]....
        /*3b0c*/ 	.word	0x000013a0
        /*3b10*/ 	.word	0x00000003
        /*3b14*/ 	.word	0x00000000
        /*3b18*/ 	.short	0x010a
        /*3b1a*/ 	.byte	0x3f
	.zero		1


	//   ....[23]....
        /*3b1c*/ 	.word	0x000013e0
        /*3b20*/ 	.word	0x00000003
        /*3b24*/ 	.word	0x00000000
        /*3b28*/ 	.short	0x010a
        /*3b2a*/ 	.byte	0x3f
	.zero		1


	//   ....[24]....
        /*3b2c*/ 	.word	0x000029e0
        /*3b30*/ 	.word	0x000000ff
        /*3b34*/ 	.word	0x00000000
        /*3b38*/ 	.short	0x010a
        /*3b3a*/ 	.byte	0x05
	.zero		1


	//   ....[25]....
        /*3b3c*/ 	.word	0x00002a20
        /*3b40*/ 	.word	0x000000ff
        /*3b44*/ 	.word	0x00000000
        /*3b48*/ 	.short	0x010a
        /*3b4a*/ 	.byte	0x05
	.zero		1


	//   ....[26]....
        /*3b4c*/ 	.word	0x00004790
        /*3b50*/ 	.word	0x000000ff
        /*3b54*/ 	.word	0x00000000
        /*3b58*/ 	.short	0x0101
        /*3b5a*/ 	.byte	0x05
	.zero		1


	//   ....[27]....
        /*3b5c*/ 	.word	0x00004950
        /*3b60*/ 	.word	0x00000000
        /*3b64*/ 	.word	0x00000000
        /*3b68*/ 	.short	0x0101
        /*3b6a*/ 	.byte	0x3f
	.zero		1


	//   ....[28]....
        /*3b6c*/ 	.word	0x000214b0
        /*3b70*/ 	.word	0x0000000e
        /*3b74*/ 	.word	0x00000050
        /*3b78*/ 	.short	0x010a
        /*3b7a*/ 	.byte	0x3f
	.zero		1


	//   ....[29]....
        /*3b7c*/ 	.word	0x00021810
        /*3b80*/ 	.word	0x00000002
        /*3b84*/ 	.word	0x000000b8
        /*3b88*/ 	.short	0x0101
        /*3b8a*/ 	.byte	0x3f
	.zero		1


	//   ....[30]....
        /*3b8c*/ 	.word	0x00021fe0
        /*3b90*/ 	.word	0x00000004
        /*3b94*/ 	.word	0x00000000
        /*3b98*/ 	.short	0x010a
        /*3b9a*/ 	.byte	0x3f
	.zero		1


	//   ....[31]....
        /*3b9c*/ 	.word	0x00022070
        /*3ba0*/ 	.word	0x00000003
        /*3ba4*/ 	.word	0x00000000
        /*3ba8*/ 	.short	0x010a
        /*3baa*/ 	.byte	0x3f
	.zero		1


	//   ....[32]....
        /*3bac*/ 	.word	0x00022100
        /*3bb0*/ 	.word	0x00000003
        /*3bb4*/ 	.word	0x00000000
        /*3bb8*/ 	.short	0x010a
        /*3bba*/ 	.byte	0x3f
	.zero		1


	//   ....[33]....
        /*3bbc*/ 	.word	0x00022190
        /*3bc0*/ 	.word	0x00000003
        /*3bc4*/ 	.word	0x00000000
        /*3bc8*/ 	.short	0x010a
        /*3bca*/ 	.byte	0x3f
	.zero		1


	//   ....[34]....
        /*3bcc*/ 	.word	0x00022220
        /*3bd0*/ 	.word	0x00000003
        /*3bd4*/ 	.word	0x00000000
        /*3bd8*/ 	.short	0x010a
        /*3bda*/ 	.byte	0x3f
	.zero		1


	//   ....[35]....
        /*3bdc*/ 	.word	0x000222b0
        /*3be0*/ 	.word	0x00000003
        /*3be4*/ 	.word	0x00000000
        /*3be8*/ 	.short	0x010a
        /*3bea*/ 	.byte	0x3f
	.zero		1


	//   ....[36]....
        /*3bec*/ 	.word	0x00022340
        /*3bf0*/ 	.word	0x00000003
        /*3bf4*/ 	.word	0x00000000
        /*3bf8*/ 	.short	0x010a
        /*3bfa*/ 	.byte	0x3f
	.zero		1


	//   ....[37]....
        /*3bfc*/ 	.word	0x000223d0
        /*3c00*/ 	.word	0x00000003
        /*3c04*/ 	.word	0x00000000
        /*3c08*/ 	.short	0x010a
        /*3c0a*/ 	.byte	0x3f
	.zero		1


	//   ....[38]....
        /*3c0c*/ 	.word	0x00022460
        /*3c10*/ 	.word	0x00000003
        /*3c14*/ 	.word	0x00000000
        /*3c18*/ 	.short	0x010a
        /*3c1a*/ 	.byte	0x3f
	.zero		1


	//   ....[39]....
        /*3c1c*/ 	.word	0x000224f0
        /*3c20*/ 	.word	0x00000003
        /*3c24*/ 	.word	0x00000000
        /*3c28*/ 	.short	0x010a
        /*3c2a*/ 	.byte	0x3f
	.zero		1


	//   ....[40]....
        /*3c2c*/ 	.word	0x00022550
        /*3c30*/ 	.word	0x00000003
        /*3c34*/ 	.word	0x00000000
        /*3c38*/ 	.short	0x010a
        /*3c3a*/ 	.byte	0x3f
	.zero		1


	//   ....[41]....
        /*3c3c*/ 	.word	0x000225b0
        /*3c40*/ 	.word	0x00000006
        /*3c44*/ 	.word	0x00000000
        /*3c48*/ 	.short	0x010a
        /*3c4a*/ 	.byte	0x3f
	.zero		1


	//   ....[42]....
        /*3c4c*/ 	.word	0x00022680
        /*3c50*/ 	.word	0x0000000e
        /*3c54*/ 	.word	0x00000050
        /*3c58*/ 	.short	0x010a
        /*3c5a*/ 	.byte	0x3f
	.zero		1


	//   ....[43]....
        /*3c5c*/ 	.word	0x00022750
        /*3c60*/ 	.word	0x00000004
        /*3c64*/ 	.word	0x00000000
        /*3c68*/ 	.short	0x010a
        /*3c6a*/ 	.byte	0x3f
	.zero		1


	//   ....[44]....
        /*3c6c*/ 	.word	0x000227a0
        /*3c70*/ 	.word	0x00000003
        /*3c74*/ 	.word	0x00000000
        /*3c78*/ 	.short	0x010a
        /*3c7a*/ 	.byte	0x3f
	.zero		1


	//   ....[45]....
        /*3c7c*/ 	.word	0x000227f0
        /*3c80*/ 	.word	0x00000003
        /*3c84*/ 	.word	0x00000000
        /*3c88*/ 	.short	0x010a
        /*3c8a*/ 	.byte	0x3f
	.zero		1


	//   ....[46]....
        /*3c8c*/ 	.word	0x00022840
        /*3c90*/ 	.word	0x00000003
        /*3c94*/ 	.word	0x00000000
        /*3c98*/ 	.short	0x010a
        /*3c9a*/ 	.byte	0x3f
	.zero		1


	//   ....[47]....
        /*3c9c*/ 	.word	0x00022890
        /*3ca0*/ 	.word	0x00000003
        /*3ca4*/ 	.word	0x00000000
        /*3ca8*/ 	.short	0x010a
        /*3caa*/ 	.byte	0x3f
	.zero		1


	//   ....[48]....
        /*3cac*/ 	.word	0x000228e0
        /*3cb0*/ 	.word	0x00000003
        /*3cb4*/ 	.word	0x00000000
        /*3cb8*/ 	.short	0x010a
        /*3cba*/ 	.byte	0x3f
	.zero		1


	//   ....[49]....
        /*3cbc*/ 	.word	0x00022930
        /*3cc0*/ 	.word	0x00000003
        /*3cc4*/ 	.word	0x00000000
        /*3cc8*/ 	.short	0x010a
        /*3cca*/ 	.byte	0x3f
	.zero		1


	//   ....[50]....
        /*3ccc*/ 	.word	0x00022980
        /*3cd0*/ 	.word	0x00000003
        /*3cd4*/ 	.word	0x00000000
        /*3cd8*/ 	.short	0x010a
        /*3cda*/ 	.byte	0x3f
	.zero		1


	//   ....[51]....
        /*3cdc*/ 	.word	0x000229d0
        /*3ce0*/ 	.word	0x00000003
        /*3ce4*/ 	.word	0x00000000
        /*3ce8*/ 	.short	0x010a
        /*3cea*/ 	.byte	0x3f
	.zero		1


	//----- nvinfo : EIATTR_NUM_MBARRIERS
	.align		4
.L_37:
        /*3cec*/ 	.byte	0x03, 0x38
        /*3cee*/ 	.short	0x0016


	//----- nvinfo : EIATTR_EXIT_INSTR_OFFSETS
	.align		4
        /*3cf0*/ 	.byte	0x04, 0x1c
        /*3cf2*/ 	.short	(.L_39 - .L_38)


	//   ....[0]....
.L_38:
        /*3cf4*/ 	.word	0x00000730


	//   ....[1]....
        /*3cf8*/ 	.word	0x00001070


	//   ....[2]....
        /*3cfc*/ 	.word	0x00020ad0


	//   ....[3]....
        /*3d00*/ 	.word	0x00021140


	//   ....[4]....
        /*3d04*/ 	.word	0x00022540


	//----- nvinfo : EIATTR_MAX_THREADS
	.align		4
.L_39:
        /*3d08*/ 	.byte	0x04, 0x05
        /*3d0a*/ 	.short	(.L_41 - .L_40)
.L_40:
        /*3d0c*/ 	.word	0x00000180
        /*3d10*/ 	.word	0x00000001
        /*3d14*/ 	.word	0x00000001


	//----- nvinfo : EIATTR_CRS_STACK_SIZE
	.align		4
.L_41:
        /*3d18*/ 	.byte	0x04, 0x1e
        /*3d1a*/ 	.short	(.L_43 - .L_42)
.L_42:
        /*3d1c*/ 	.word	0x00000000


	//----- nvinfo : EIATTR_CBANK_PARAM_SIZE
	.align		4
.L_43:
        /*3d20*/ 	.byte	0x03, 0x19
        /*3d22*/ 	.short	0x0470


	//----- nvinfo : EIATTR_PARAM_CBANK
	.align		4
        /*3d24*/ 	.byte	0x04, 0x0a
        /*3d26*/ 	.short	(.L_45 - .L_44)
	.align		4
.L_44:
        /*3d28*/ 	.word	index@(.nv.constant0._ZN7cutlass13device_kernelINS_4gemm6kernel13GemmUniversalIN4cute5tupleIJiiiiEEENS1_10collective13CollectiveMmaINS1_34MainloopSm90TmaGmmaWarpSpecializedILi10ENS5_IJNS4_1CILi1EEESB_SB_EEENS1_35KernelTmaWarpSpecializedCooperativeEEENS5_IJNSA_ILi512EEENSA_ILi176EEENSA_ILi16EEEEEENS_10bfloat16_tENS5_IJlSB_lEEESJ_SK_NS4_8TiledMMAINS4_8MMA_AtomIJNS4_4SM904GMMA27MMA_64x16x16_F32BF16BF16_SSILNSO_5MajorE0ELSQ_0ELNSO_7ScaleInE1ELSR_1EEEEEENS4_6LayoutINS5_IJNSA_ILi2EEESB_SB_EEENS5_IJSB_NSA_ILi0EEESX_EEEEENS5_IJNS4_10UnderscoreES10_S10_EEEEENS4_13SM90_TMA_LOADENS4_14ComposedLayoutINS4_7SwizzleILi1ELi4ELi3EEENS4_18smem_ptr_flag_bitsILi16EEENSU_INS5_IJNSA_ILi8EEESH_EEENS5_IJSH_SB_EEEEEEEvNS4_8identityES13_S1D_vS1E_EENS_8epilogue10collective6detail29Sm90TmaWarpSpecializedAdapterINS1H_15DefaultEpilogueISJ_SK_SK_NS1G_6thread17LinearCombinationISJ_Li1EffLNS1L_9ScaleType4KindE0ELNS_15FloatRoundStyleE2ESJ_EENS1_15EpilogueDefaultEEEEEvvEEEEvNT_6ParamsE)
        /*3d2c*/ 	.short	0x0210
        /*3d2e*/ 	.short	0x0470


	//----- nvinfo : EIATTR_SW_WAR
	.align		4
.L_45:
        /*3d30*/ 	.byte	0x04, 0x36
        /*3d32*/ 	.short	(.L_47 - .L_46)
.L_46:
        /*3d34*/ 	.word	0x00000008
.L_47:


//--------------------- .nv.callgraph             --------------------------
	.section	.nv.callgraph,"",@"SHT_CUDA_CALLGRAPH"
	.align	4
	.sectionentsize	8
	.align		4
        /*0000*/ 	.word	0x00000000
	.align		4
        /*0004*/ 	.word	0xffffffff
	.align		4
        /*0008*/ 	.word	index@(_ZN7cutlass13device_kernelINS_4gemm6kernel13GemmUniversalIN4cute5tupleIJiiiiEEENS1_10collective13CollectiveMmaINS1_34MainloopSm90TmaGmmaWarpSpecializedILi10ENS5_IJNS4_1CILi1EEESB_SB_EEENS1_35KernelTmaWarpSpecializedCooperativeEEENS5_IJNSA_ILi512EEENSA_ILi176EEENSA_ILi16EEEEEENS_10bfloat16_tENS5_IJlSB_lEEESJ_SK_NS4_8TiledMMAINS4_8MMA_AtomIJNS4_4SM904GMMA27MMA_64x16x16_F32BF16BF16_SSILNSO_5MajorE0ELSQ_0ELNSO_7ScaleInE1ELSR_1EEEEEENS4_6LayoutINS5_IJNSA_ILi2EEESB_SB_EEENS5_IJSB_NSA_ILi0EEESX_EEEEENS5_IJNS4_10UnderscoreES10_S10_EEEEENS4_13SM90_TMA_LOADENS4_14ComposedLayoutINS4_7SwizzleILi1ELi4ELi3EEENS4_18smem_ptr_flag_bitsILi16EEENSU_INS5_IJNSA_ILi8EEESH_EEENS5_IJSH_SB_EEEEEEEvNS4_8identityES13_S1D_vS1E_EENS_8epilogue10collective6detail29Sm90TmaWarpSpecializedAdapterINS1H_15DefaultEpilogueISJ_SK_SK_NS1G_6thread17LinearCombinationISJ_Li1EffLNS1L_9ScaleType4KindE0ELNS_15FloatRoundStyleE2ESJ_EENS1_15EpilogueDefaultEEEEEvvEEEEvNT_6ParamsE)
	.align		4
        /*000c*/ 	.word	index@(__assertfail)
	.align		4
        /*0010*/ 	.word	0x00000000
	.align		4
        /*0014*/ 	.word	0xfffffffe
	.align		4
        /*0018*/ 	.word	0x00000000
	.align		4
        /*001c*/ 	.word	0xfffffffd
	.align		4
        /*0020*/ 	.word	0x00000000
	.align		4
        /*0024*/ 	.word	0xfffffffc


//--------------------- .nv.constant4             --------------------------
	.section	.nv.constant4,"a",@progbits
	.align	8
	.align		8
.nv.constant4:
        /*0000*/ 	.dword	__assertfail
	.align		8
        /*0008*/ 	.dword	__unnamed_1
	.align		8
        /*0010*/ 	.dword	_ZN39_INTERNAL_e60cf969_4_k_cu_ef565769_73744cuda3std3__45__cpo5beginE
	.align		8
        /*0018*/ 	.dword	_ZN39_INTERNAL_e60cf969_4_k_cu_ef565769_73744cuda3std3__45__cpo3endE
	.align		8
        /*0020*/ 	.dword	_ZN39_INTERNAL_e60cf969_4_k_cu_ef565769_73744cuda3std3__45__cpo6cbeginE
	.align		8
        /*0028*/ 	.dword	_ZN39_INTERNAL_e60cf969_4_k_cu_ef565769_73744cuda3std3__45__cpo4cendE
	.align		8
        /*0030*/ 	.dword	_ZN39_INTERNAL_e60cf969_4_k_cu_ef565769_73744cuda3std3__441_GLOBAL__N__e60cf969_4_k_cu_ef565769_73746ignoreE
	.align		8
        /*0038*/ 	.dword	_ZN39_INTERNAL_e60cf969_4_k_cu_ef565769_73744cuda3std3__419piecewise_constructE
	.align		8
        /*0040*/ 	.dword	_ZN39_INTERNAL_e60cf969_4_k_cu_ef565769_73744cuda3std3__48in_placeE
	.align		8
        /*0048*/ 	.dword	_ZN39_INTERNAL_e60cf969_4_k_cu_ef565769_73744cuda3std6ranges3__45__cpo4swapE
	.align		8
        /*0050*/ 	.dword	_ZN39_INTERNAL_e60cf969_4_k_cu_ef565769_73744cuda3std6ranges3__45__cpo9iter_moveE
	.align		8
        /*0058*/ 	.dword	_ZN39_INTERNAL_e60cf969_4_k_cu_ef565769_73744cute7productE
	.align		8
        /*0060*/ 	.dword	_ZN39_INTERNAL_e60cf969_4_k_cu_ef565769_73744cute1_E
	.align		8
        /*0068*/ 	.dword	$str$22
	.align		8
        /*0070*/ 	.dword	$str$23


//--------------------- .text._ZN7cutlass13device_kernelINS_4gemm6kernel13GemmUniversalIN4cute5tupleIJiiiiEEENS1_10collective13CollectiveMmaINS1_34MainloopSm90TmaGmmaWarpSpecializedILi10ENS5_IJNS4_1CILi1EEESB_SB_EEENS1_35KernelTmaWarpSpecializedCooperativeEEENS5_IJNSA_ILi512EEENSA_ILi176EEENSA_ILi16EEEEEENS_10bfloat16_tENS5_IJlSB_lEEESJ_SK_NS4_8TiledMMAINS4_8MMA_AtomIJNS4_4SM904GMMA27MMA_64x16x16_F32BF16BF16_SSILNSO_5MajorE0ELSQ_0ELNSO_7ScaleInE1ELSR_1EEEEEENS4_6LayoutINS5_IJNSA_ILi2EEESB_SB_EEENS5_IJSB_NSA_ILi0EEESX_EEEEENS5_IJNS4_10UnderscoreES10_S10_EEEEENS4_13SM90_TMA_LOADENS4_14ComposedLayoutINS4_7SwizzleILi1ELi4ELi3EEENS4_18smem_ptr_flag_bitsILi16EEENSU_INS5_IJNSA_ILi8EEESH_EEENS5_IJSH_SB_EEEEEEEvNS4_8identityES13_S1D_vS1E_EENS_8epilogue10collective6detail29Sm90TmaWarpSpecializedAdapterINS1H_15DefaultEpilogueISJ_SK_SK_NS1G_6thread17LinearCombinationISJ_Li1EffLNS1L_9ScaleType4KindE0ELNS_15FloatRoundStyleE2ESJ_EENS1_15EpilogueDefaultEEEEEvvEEEEvNT_6ParamsE --------------------------
	.section	.text._ZN7cutlass13device_kernelINS_4gemm6kernel13GemmUniversalIN4cute5tupleIJiiiiEEENS1_10collective13CollectiveMmaINS1_34MainloopSm90TmaGmmaWarpSpecializedILi10ENS5_IJNS4_1CILi1EEESB_SB_EEENS1_35KernelTmaWarpSpecializedCooperativeEEENS5_IJNSA_ILi512EEENSA_ILi176EEENSA_ILi16EEEEEENS_10bfloat16_tENS5_IJlSB_lEEESJ_SK_NS4_8TiledMMAINS4_8MMA_AtomIJNS4_4SM904GMMA27MMA_64x16x16_F32BF16BF16_SSILNSO_5MajorE0ELSQ_0ELNSO_7ScaleInE1ELSR_1EEEEEENS4_6LayoutINS5_IJNSA_ILi2EEESB_SB_EEENS5_IJSB_NSA_ILi0EEESX_EEEEENS5_IJNS4_10UnderscoreES10_S10_EEEEENS4_13SM90_TMA_LOADENS4_14ComposedLayoutINS4_7SwizzleILi1ELi4ELi3EEENS4_18smem_ptr_flag_bitsILi16EEENSU_INS5_IJNSA_ILi8EEESH_EEENS5_IJSH_SB_EEEEEEEvNS4_8identityES13_S1D_vS1E_EENS_8epilogue10collective6detail29Sm90TmaWarpSpecializedAdapterINS1H_15DefaultEpilogueISJ_SK_SK_NS1G_6thread17LinearCombinationISJ_Li1EffLNS1L_9ScaleType4KindE0ELNS_15FloatRoundStyleE2ESJ_EENS1_15EpilogueDefaultEEEEEvvEEEEvNT_6ParamsE,"ax",@progbits
	.align	128
.text._ZN7cutlass13device_kernelINS_4gemm6kernel13GemmUniversalIN4cute5tupleIJiiiiEEENS1_10collective13CollectiveMmaINS1_34MainloopSm90TmaGmmaWarpSpecializedILi10ENS5_IJNS4_1CILi1EEESB_SB_EEENS1_35KernelTmaWarpSpecializedCooperativeEEENS5_IJNSA_ILi512EEENSA_ILi176EEENSA_ILi16EEEEEENS_10bfloat16_tENS5_IJlSB_lEEESJ_SK_NS4_8TiledMMAINS4_8MMA_AtomIJNS4_4SM904GMMA27MMA_64x16x16_F32BF16BF16_SSILNSO_5MajorE0ELSQ_0ELNSO_7ScaleInE1ELSR_1EEEEEENS4_6LayoutINS5_IJNSA_ILi2EEESB_SB_EEENS5_IJSB_NSA_ILi0EEESX_EEEEENS5_IJNS4_10UnderscoreES10_S10_EEEEENS4_13SM90_TMA_LOADENS4_14ComposedLayoutINS4_7SwizzleILi1ELi4ELi3EEENS4_18smem_ptr_flag_bitsILi16EEENSU_INS5_IJNSA_ILi8EEESH_EEENS5_IJSH_SB_EEEEEEEvNS4_8identityES13_S1D_vS1E_EENS_8epilogue10collective6detail29Sm90TmaWarpSpecializedAdapterINS1H_15DefaultEpilogueISJ_SK_SK_NS1G_6thread17LinearCombinationISJ_Li1EffLNS1L_9ScaleType4KindE0ELNS_15FloatRoundStyleE2ESJ_EENS1_15EpilogueDefaultEEEEEvvEEEEvNT_6ParamsE:
        .type           _ZN7cutlass13device_kernelINS_4gemm6kernel13GemmUniversalIN4cute5tupleIJiiiiEEENS1_10collective13CollectiveMmaINS1_34MainloopSm90TmaGmmaWarpSpecializedILi10ENS5_IJNS4_1CILi1EEESB_SB_EEENS1_35KernelTmaWarpSpecializedCooperativeEEENS5_IJNSA_ILi512EEENSA_ILi176EEENSA_ILi16EEEEEENS_10bfloat16_tENS5_IJlSB_lEEESJ_SK_NS4_8TiledMMAINS4_8MMA_AtomIJNS4_4SM904GMMA27MMA_64x16x16_F32BF16BF16_SSILNSO_5MajorE0ELSQ_0ELNSO_7ScaleInE1ELSR_1EEEEEENS4_6LayoutINS5_IJNSA_ILi2EEESB_SB_EEENS5_IJSB_NSA_ILi0EEESX_EEEEENS5_IJNS4_10UnderscoreES10_S10_EEEEENS4_13SM90_TMA_LOADENS4_14ComposedLayoutINS4_7SwizzleILi1ELi4ELi3EEENS4_18smem_ptr_flag_bitsILi16EEENSU_INS5_IJNSA_ILi8EEESH_EEENS5_IJSH_SB_EEEEEEEvNS4_8identityES13_S1D_vS1E_EENS_8epilogue10collective6detail29Sm90TmaWarpSpecializedAdapterINS1H_15DefaultEpilogueISJ_SK_SK_NS1G_6thread17LinearCombinationISJ_Li1EffLNS1L_9ScaleType4KindE0ELNS_15FloatRoundStyleE2ESJ_EENS1_15EpilogueDefaultEEEEEvvEEEEvNT_6ParamsE,@function
        .size           _ZN7cutlass13device_kernelINS_4gemm6kernel13GemmUniversalIN4cute5tupleIJiiiiEEENS1_10collective13CollectiveMmaINS1_34MainloopSm90TmaGmmaWarpSpecializedILi10ENS5_IJNS4_1CILi1EEESB_SB_EEENS1_35KernelTmaWarpSpecializedCooperativeEEENS5_IJNSA_ILi512EEENSA_ILi176EEENSA_ILi16EEEEEENS_10bfloat16_tENS5_IJlSB_lEEESJ_SK_NS4_8TiledMMAINS4_8MMA_AtomIJNS4_4SM904GMMA27MMA_64x16x16_F32BF16BF16_SSILNSO_5MajorE0ELSQ_0ELNSO_7ScaleInE1ELSR_1EEEEEENS4_6LayoutINS5_IJNSA_ILi2EEESB_SB_EEENS5_IJSB_NSA_ILi0EEESX_EEEEENS5_IJNS4_10UnderscoreES10_S10_EEEEENS4_13SM90_TMA_LOADENS4_14ComposedLayoutINS4_7SwizzleILi1ELi4ELi3EEENS4_18smem_ptr_flag_bitsILi16EEENSU_INS5_IJNSA_ILi8EEESH_EEENS5_IJSH_SB_EEEEEEEvNS4_8identityES13_S1D_vS1E_EENS_8epilogue10collective6detail29Sm90TmaWarpSpecializedAdapterINS1H_15DefaultEpilogueISJ_SK_SK_NS1G_6thread17LinearCombinationISJ_Li1EffLNS1L_9ScaleType4KindE0ELNS_15FloatRoundStyleE2ESJ_EENS1_15EpilogueDefaultEEEEEvvEEEEvNT_6ParamsE,(.L_x_771 - _ZN7cutlass13device_kernelINS_4gemm6kernel13GemmUniversalIN4cute5tupleIJiiiiEEENS1_10collective13CollectiveMmaINS1_34MainloopSm90TmaGmmaWarpSpecializedILi10ENS5_IJNS4_1CILi1EEESB_SB_EEENS1_35KernelTmaWarpSpecializedCooperativeEEENS5_IJNSA_ILi512EEENSA_ILi176EEENSA_ILi16EEEEEENS_10bfloat16_tENS5_IJlSB_lEEESJ_SK_NS4_8TiledMMAINS4_8MMA_AtomIJNS4_4SM904GMMA27MMA_64x16x16_F32BF16BF16_SSILNSO_5MajorE0ELSQ_0ELNSO_7ScaleInE1ELSR_1EEEEEENS4_6LayoutINS5_IJNSA_ILi2EEESB_SB_EEENS5_IJSB_NSA_ILi0EEESX_EEEEENS5_IJNS4_10UnderscoreES10_S10_EEEEENS4_13SM90_TMA_LOADENS4_14ComposedLayoutINS4_7SwizzleILi1ELi4ELi3EEENS4_18smem_ptr_flag_bitsILi16EEENSU_INS5_IJNSA_ILi8EEESH_EEENS5_IJSH_SB_EEEEEEEvNS4_8identityES13_S1D_vS1E_EENS_8epilogue10collective6detail29Sm90TmaWarpSpecializedAdapterINS1H_15DefaultEpilogueISJ_SK_SK_NS1G_6thread17LinearCombinationISJ_Li1EffLNS1L_9ScaleType4KindE0ELNS_15FloatRoundStyleE2ESJ_EENS1_15EpilogueDefaultEEEEEvvEEEEvNT_6ParamsE)
        .other          _ZN7cutlass13device_kernelINS_4gemm6kernel13GemmUniversalIN4cute5tupleIJiiiiEEENS1_10collective13CollectiveMmaINS1_34MainloopSm90TmaGmmaWarpSpecializedILi10ENS5_IJNS4_1CILi1EEESB_SB_EEENS1_35KernelTmaWarpSpecializedCooperativeEEENS5_IJNSA_ILi512EEENSA_ILi176EEENSA_ILi16EEEEEENS_10bfloat16_tENS5_IJlSB_lEEESJ_SK_NS4_8TiledMMAINS4_8MMA_AtomIJNS4_4SM904GMMA27MMA_64x16x16_F32BF16BF16_SSILNSO_5MajorE0ELSQ_0ELNSO_7ScaleInE1ELSR_1EEEEEENS4_6LayoutINS5_IJNSA_ILi2EEESB_SB_EEENS5_IJSB_NSA_ILi0EEESX_EEEEENS5_IJNS4_10UnderscoreES10_S10_EEEEENS4_13SM90_TMA_LOADENS4_14ComposedLayoutINS4_7SwizzleILi1ELi4ELi3EEENS4_18smem_ptr_flag_bitsILi16EEENSU_INS5_IJNSA_ILi8EEESH_EEENS5_IJSH_SB_EEEEEEEvNS4_8identityES13_S1D_vS1E_EENS_8epilogue10collective6detail29Sm90TmaWarpSpecializedAdapterINS1H_15DefaultEpilogueISJ_SK_SK_NS1G_6thread17LinearCombinationISJ_Li1EffLNS1L_9ScaleType4KindE0ELNS_15FloatRoundStyleE2ESJ_EENS1_15EpilogueDefaultEEEEEvvEEEEvNT_6ParamsE,@"STO_CUDA_ENTRY STV_DEFAULT"
_ZN7cutlass13device_kernelINS_4gemm6kernel13GemmUniversalIN4cute5tupleIJiiiiEEENS1_10collective13CollectiveMmaINS1_34MainloopSm90TmaGmmaWarpSpecializedILi10ENS5_IJNS4_1CILi1EEESB_SB_EEENS1_35KernelTmaWarpSpecializedCooperativeEEENS5_IJNSA_ILi512EEENSA_ILi176EEENSA_ILi16EEEEEENS_10bfloat16_tENS5_IJlSB_lEEESJ_SK_NS4_8TiledMMAINS4_8MMA_AtomIJNS4_4SM904GMMA27MMA_64x16x16_F32BF16BF16_SSILNSO_5MajorE0ELSQ_0ELNSO_7ScaleInE1ELSR_1EEEEEENS4_6LayoutINS5_IJNSA_ILi2EEESB_SB_EEENS5_IJSB_NSA_ILi0EEESX_EEEEENS5_IJNS4_10UnderscoreES10_S10_EEEEENS4_13SM90_TMA_LOADENS4_14ComposedLayoutINS4_7SwizzleILi1ELi4ELi3EEENS4_18smem_ptr_flag_bitsILi16EEENSU_INS5_IJNSA_ILi8EEESH_EEENS5_IJSH_SB_EEEEEEEvNS4_8identityES13_S1D_vS1E_EENS_8epilogue10collective6detail29Sm90TmaWarpSpecializedAdapterINS1H_15DefaultEpilogueISJ_SK_SK_NS1G_6thread17LinearCombinationISJ_Li1EffLNS1L_9ScaleType4KindE0ELNS_15FloatRoundStyleE2ESJ_EENS1_15EpilogueDefaultEEEEEvvEEEEvNT_6ParamsE:
[----:B------:R-:W0:Y:S02]  /*0000*/  LDC R1, c[0x0][0x28] ;  /* 0x00000a00ff017b82 */ /* 0x000e240000000800 */
[----:B0-----:R-:W-:Y:S01]  /*0010*/  VIADD R1, R1, 0xfffffc60 ;  /* 0xfffffc6001017836 */ /* 0x001fe20000000000 */
[----:B------:R-:W0:Y:S01]  /*0020*/  S2R R2, SR_TID.X ;  /* 0x0000000000027919 */ /* 0x000e220000002100 */
[----:B------:R-:W-:Y:S01]  /*0030*/  ELECT P0, URZ, PT ;  /* 0x00000000003f782f */ /* 0x000fe20003800000 */
[----:B------:R-:W-:Y:S01]  /*0040*/  BSSY B0, `(.L_x_0) ;  /* 0x0000015000007945 */ /* 0x000fe20003800000 */
[--C-:B0-----:R-:W-:Y:S02]  /*0050*/  SHF.R.U32.HI R0, RZ, 0x5, R2.reuse ;  /* 0x00000005ff007819 */ /* 0x101fe40000011602 */
[----:B------:R-:W-:-:S03]  /*0060*/  SHF.R.U32.HI R2, RZ, 0x7, R2 ;  /* 0x00000007ff027819 */ /* 0x000fc60000011602 */
[----:B------:R-:W0:Y:S04]  /*0070*/  SHFL.IDX PT, R3, R0, RZ, 0x1f ;  /* 0x00001fff00037589 */ /* 0x000e2800000e0000 */
[----:B------:R-:W1:Y:S01]  /*0080*/  SHFL.IDX PT, R2, R2, RZ, 0x1f ;  /* 0x00001fff02027589 */ /* 0x000e6200000e0000 */
[----:B0-----:R-:W-:Y:S02]  /*0090*/  R2UR UR4, R3 ;  /* 0x00000000030472ca */ /* 0x001fe400000e0000 */
[----:B-1----:R-:W-:-:S11]  /*00a0*/  R2UR UR6, R2 ;  /* 0x00000000020672ca */ /* 0x002fd600000e0000 */
[----:B------:R-:W-:Y:S02]  /*00b0*/  USHF.R.S32.HI UR5, URZ, 0x1f, UR4 ;  /* 0x0000001f3f057899 */ /* 0x000fe40008011404 */
[----:B------:R-:W-:Y:S02]  /*00c0*/  ISETP.NE.OR P0, PT, RZ, UR4, !P0 ;  /* 0x00000004ff007c0c */ /* 0x000fe4000c705670 */
[----:B------:R-:W-:-:S04]  /*00d0*/  ULEA.HI UR5, UR5, UR4, URZ, 0x2 ;  /* 0x0000000405057291 */ /* 0x000fc8000f8f103f */
[----:B------:R-:W-:-:S04]  /*00e0*/  ULOP3.LUT UR5, UR5, 0xfffffffc, URZ, 0xc0, !UPT ;  /* 0xfffffffc05057892 */ /* 0x000fc8000f8ec03f */
[----:B------:R-:W-:-:S03]  /*00f0*/  UIADD3 UR8, UR4, -UR5, URZ ;  /* 0x8000000504087290 */ /* 0x000fc6000fffe03f */
[----:B------:R-:W-:Y:S09]  /*0100*/  @P0 BRA `(.L_x_1) ;  /* 0x0000000000200947 */ /* 0x000ff20003800000 */
[----:B------:R-:W-:Y:S02]  /*0110*/  ULDC.64 UR4, c[0x0][0x198] ;  /* 0x0000660000047ab9 */ /* 0x000fe40000000a00 */
[----:B------:R-:W-:Y:S02]  /*0120*/  UIADD3 UR10, UP0, UR4, 0xf0, URZ ;  /* 0x000000f0040a7890 */ /* 0x000fe4000ff1e03f */
[----:B------:R-:W-:Y:S02]  /*0130*/  UIADD3 UR4, UP1, UR4, 0x1f0, URZ ;  /* 0x000001f004047890 */ /* 0x000fe4000ff3e03f */
[----:B------:R-:W-:Y:S02]  /*0140*/  UIADD3.X UR11, URZ, UR5, URZ, UP0, !UPT ;  /* 0x000000053f0b7290 */ /* 0x000fe400087fe43f */
[----:B------:R-:W-:-:S07]  /*0150*/  UIADD3.X UR5, URZ, UR5, URZ, UP1, !UPT ;  /* 0x000000053f057290 */ /* 0x000fce0008ffe43f */
[----:B------:R0:W-:Y:S02]  /*0160*/  UTMACCTL.PF [UR10] ;  /* 0x000000000a0079b9 */ /* 0x0001e40008040000 */
[----:B------:R0:W-:Y:S02]  /*0170*/  UTMACCTL.PF [UR4] ;  /* 0x00000000040079b9 */ /* 0x0001e40008040000 */
[----:B0-----:R-:W-:Y:S01]  /*0180*/  NOP ;  /* 0x0000000000007918 */ /* 0x001fe20000000000 */
.L_x_1:
[----:B------:R-:W-:Y:S05]  /*0190*/  BSYNC B0 ;  /* 0x0000000000007941 */ /* 0x000fea0003800000 */
.L_x_0:
[----:B------:R-:W0:Y:S01]  /*01a0*/  SHFL.IDX PT, R2, R0, RZ, 0x1f ;  /* 0x00001fff00027589 */ /* 0x000e2200000e0000 */
[----:B------:R-:W-:Y:S01]  /*01b0*/  UISETP.NE.AND UP0, UPT, UR8, 0x3, UPT ;  /* 0x000000030800788c */ /* 0x000fe2000bf05270 */
[----:B------:R-:W-:Y:S01]  /*01c0*/  ISETP.NE.AND P1, PT, RZ, UR6, PT ;  /* 0x00000006ff007c0c */ /* 0x000fe2000bf25270 */
[----:B------:R-:W-:Y:S02]  /*01d0*/  UIADD3 UR10, UR6, -0x1, URZ ;  /* 0xffffffff060a7890 */ /* 0x000fe4000fffe03f */
[----:B------:R-:W-:Y:S02]  /*01e0*/  UISETP.EQ.OR UP0, UPT, UR8, URZ, !UP0 ;  /* 0x0000003f0800728c */ /* 0x000fe4000c702670 */
[----:B------:R-:W-:Y:S02]  /*01f0*/  UISETP.GE.U32.AND UP1, UPT, UR10, 0x2, UPT ;  /* 0x000000020a00788c */ /* 0x000fe4000bf26070 */
[----:B------:R-:W-:-:S04]  /*0200*/  UISETP.EQ.AND UP0, UPT, UR6, URZ, UP0 ;  /* 0x0000003f0600728c */ /* 0x000fc80008702270 */
[----:B------:R-:W-:-:S04]  /*0210*/  USEL UR57, URZ, 0x1, !UP0 ;  /* 0x000000013f397887 */ /* 0x000fc8000c000000 */
[----:B------:R-:W-:Y:S01]  /*0220*/  USEL UR57, UR57, 0x2, UP1 ;  /* 0x0000000239397887 */ /* 0x000fe20008800000 */
[----:B0-----:R-:W-:-:S13]  /*0230*/  ISETP.NE.AND P0, PT, R2, RZ, PT ;  /* 0x000000ff0200720c */ /* 0x001fda0003f05270 */
[----:B------:R-:W-:Y:S05]  /*0240*/  @P0 BRA `(.L_x_2) ;  /* 0x0000000000940947 */ /* 0x000fea0003800000 */
[----:B------:R-:W-:Y:S01]  /*0250*/  ELECT P0, URZ, PT ;  /* 0x00000000003f782f */ /* 0x000fe20003800000 */
[----:B------:R-:W-:-:S12]  /*0260*/  BSSY B0, `(.L_x_2) ;  /* 0x0000023000007945 */ /* 0x000fd80003800000 */
[----:B------:R-:W-:Y:S05]  /*0270*/  @!P0 BRA `(.L_x_3) ;  /* 0x0000000000848947 */ /* 0x000fea0003800000 */
[----:B------:R-:W0:Y:S01]  /*0280*/  S2UR UR9, SR_CgaCtaId ;  /* 0x00000000000979c3 */ /* 0x000e220000008800 */
[----:B------:R-:W-:Y:S01]  /*0290*/  UMOV UR4, 0x400 ;  /* 0x0000040000047882 */ /* 0x000fe20000000000 */
[----:B------:R-:W-:Y:S01]  /*02a0*/  UMOV UR5, 0x1 ;  /* 0x0000000100057882 */ /* 0x000fe20000000000 */
[----:B------:R-:W-:Y:S02]  /*02b0*/  UMOV UR6, 0x100 ;  /* 0x0000010000067882 */ /* 0x000fe40000000000 */
[----:B------:R-:W-:-:S04]  /*02c0*/  UIADD3 UR6, -UR6, 0x100000, URZ ;  /* 0x0010000006067890 */ /* 0x000fc8000fffe13f */
[----:B------:R-:W-:Y:S02]  /*02d0*/  USHF.L.U32 UR7, UR6, 0xb, URZ ;  /* 0x0000000b06077899 */ /* 0x000fe4000800063f */
[----:B------:R-:W-:Y:S02]  /*02e0*/  USHF.L.U32 UR6, UR6, 0x1, URZ ;  /* 0x0000000106067899 */ /* 0x000fe4000800063f */
[----:B0-----:R-:W-:Y:S02]  /*02f0*/  ULEA UR9, UR9, UR4, 0x18 ;  /* 0x0000000409097291 */ /* 0x001fe4000f8ec03f */
[----:B------:R-:W-:-:S04]  /*0300*/  UIADD3 UR4, -UR5, 0x100000, URZ ;  /* 0x0010000005047890 */ /* 0x000fc8000fffe13f */
[----:B------:R-:W-:Y:S02]  /*0310*/  USHF.L.U32 UR5, UR4, 0xb, URZ ;  /* 0x0000000b04057899 */ /* 0x000fe4000800063f */
[----:B------:R-:W-:Y:S01]  /*0320*/  USHF.L.U32 UR4, UR4, 0x1, URZ ;  /* 0x0000000104047899 */ /* 0x000fe2000800063f */
[----:B------:R-:W0:Y:S11]  /*0330*/  FENCE.VIEW.ASYNC.S ;  /* 0x00000000000073c6 */ /* 0x000e360000000000 */
[----:B0-----:R0:W1:Y:S01]  /*0340*/  SYNCS.EXCH.64 URZ, [UR9], UR4 ;  /* 0x00000004093f75b2 */ /* 0x0010620008000100 */
[----:B------:R0:W2:Y:S01]  /*0350*/  SYNCS.EXCH.64 URZ, [UR9+0x50], UR6 ;  /* 0x00005006093f75b2 */ /* 0x0000a20008000100 */
[----:B------:R0:W3:Y:S01]  /*0360*/  SYNCS.EXCH.64 URZ, [UR9+0x8], UR4 ;  /* 0x00000804093f75b2 */ /* 0x0000e20008000100 */
[----:B------:R0:W4:Y:S01]  /*0370*/  SYNCS.EXCH.64 URZ, [UR9+0x58], UR6 ;  /* 0x00005806093f75b2 */ /* 0x0001220008000100 */
[----:B------:R0:W0:Y:S01]  /*0380*/  SYNCS.EXCH.64 URZ, [UR9+0x10], UR4 ;  /* 0x00001004093f75b2 */ /* 0x0000220008000100 */
        /* <DEDUP_REMOVED lines=15> */
[----:B------:R-:W-:Y:S01]  /*0480*/  NOP ;  /* 0x0000000000007918 */ /* 0x000fe20000000000 */
.L_x_3:
[----:B0-----:R-:W-:Y:S05]  /*0490*/  BSYNC B0 ;  /* 0x0000000000007941 */ /* 0x001fea0003800000 */
.L_x_2:
[----:B------:R-:W0:Y:S01]  /*04a0*/  SHFL.IDX PT, R0, R0, RZ, 0x1f ;  /* 0x00001fff00007589 */ /* 0x000e2200000e0000 */
[----:B------:R-:W5:Y:S01]  /*04b0*/  LDC R2, c[0x0][0x65c] ;  /* 0x00019700ff027b82 */ /* 0x000f620000000800 */
[----:B------:R-:W-:Y:S01]  /*04c0*/  ELECT P0, URZ, PT ;  /* 0x00000000003f782f */ /* 0x000fe20003800000 */
[----:B------:R-:W-:Y:S01]  /*04d0*/  IMAD.MOV.U32 R5, RZ, RZ, RZ ;  /* 0x000000ffff057224 */ /* 0x000fe200078e00ff */
[----:B------:R-:W1:Y:S01]  /*04e0*/  S2R R4, SR_CTAID.X ;  /* 0x0000000000047919 */ /* 0x000e620000002500 */
[----:B------:R-:W-:Y:S01]  /*04f0*/  UMOV UR4, 0x20 ;  /* 0x0000002000047882 */ /* 0x000fe20000000000 */
[----:B------:R-:W-:Y:S01]  /*0500*/  NOP ;  /* 0x0000000000007918 */ /* 0x000fe20000000000 */
[----:B------:R-:W-:Y:S01]  /*0510*/  NOP ;  /* 0x0000000000007918 */ /* 0x000fe20000000000 */
[----:B0-----:R-:W-:Y:S02]  /*0520*/  ISETP.NE.OR P0, PT, R0, RZ, !P0 ;  /* 0x000000ff0000720c */ /* 0x001fe40004705670 */
[----:B-----5:R-:W-:Y:S01]  /*0530*/  ISETP.NE.AND P2, PT, R2, 0x1, PT ;  /* 0x000000010200780c */ /* 0x020fe20003f45270 */
[----:B------:R-:W0:Y:S10]  /*0540*/  S2R R0, SR_CTAID.Y ;  /* 0x0000000000007919 */ /* 0x000e340000002600 */
[----:B------:R-:W-:Y:S01]  /*0550*/  VOTEU.ALL UP0, P0 ;  /* 0x00000000003f7886 */ /* 0x000fe20000000000 */
[----:B------:R-:W-:Y:S01]  /*0560*/  VOTEU.ALL UP1, P0 ;  /* 0x00000000003f7886 */ /* 0x000fe20000020000 */
[----:B------:R-:W1:Y:S01]  /*0570*/  @P2 LDC R7, c[0x0][0x10] ;  /* 0x00000400ff072b82 */ /* 0x000e620000000800 */
[----:B------:R-:W-:-:S02]  /*0580*/  @P2 IMAD.MOV.U32 R3, RZ, RZ, RZ ;  /* 0x000000ffff032224 */ /* 0x000fc400078e00ff */
[----:B------:R-:W-:Y:S01]  /*0590*/  @P2 IMAD.MOV.U32 R11, RZ, RZ, RZ ;  /* 0x000000ffff0b2224 */ /* 0x000fe200078e00ff */
[----:B------:R-:W-:Y:S01]  /*05a0*/  @!UP0 UMOV UR6, 0x400 ;  /* 0x0000040000068882 */ /* 0x000fe20000000000 */
[----:B------:R-:W-:-:S04]  /*05b0*/  @!UP0 UIADD3 UR4, -UR4, 0x100000, URZ ;  /* 0x0010000004048890 */ /* 0x000fc8000fffe13f */
[----:B------:R-:W-:Y:S02]  /*05c0*/  @!UP0 USHF.L.U32 UR5, UR4, 0xb, URZ ;  /* 0x0000000b04058899 */ /* 0x000fe4000800063f */
[----:B------:R-:W-:Y:S01]  /*05d0*/  @!UP0 USHF.L.U32 UR4, UR4, 0x1, URZ ;  /* 0x0000000104048899 */ /* 0x000fe2000800063f */
[----:B------:R-:W5:Y:S08]  /*05e0*/  @!P2 LDC R9, c[0x0][0xc] ;  /* 0x00000300ff09ab82 */ /* 0x000f700000000800 */
[----:B------:R-:W2:Y:S01]  /*05f0*/  @!UP0 S2UR UR7, SR_CgaCtaId ;  /* 0x00000000000789c3 */ /* 0x000ea20000008800 */
[----:B0-----:R-:W-:-:S04]  /*0600*/  @P2 IMAD.MOV.U32 R2, RZ, RZ, R0 ;  /* 0x000000ffff022224 */ /* 0x001fc800078e0000 */
[----:B-1----:R-:W-:-:S04]  /*0610*/  @P2 IMAD.WIDE.U32 R6, R4, R7, R2 ;  /* 0x0000000704062225 */ /* 0x002fc800078e0002 */
[----:B------:R-:W-:Y:S02]  /*0620*/  @P2 IMAD.MOV.U32 R16, RZ, RZ, R6 ;  /* 0x000000ffff102224 */ /* 0x000fe400078e0006 */
[----:B------:R-:W-:Y:S02]  /*0630*/  @P2 IMAD.IADD R18, R7, 0x1, R11 ;  /* 0x0000000107122824 */ /* 0x000fe400078e020b */
[----:B-----5:R-:W-:-:S04]  /*0640*/  @!P2 IMAD.WIDE.U32 R2, R9, R0, R4 ;  /* 0x000000000902a225 */ /* 0x020fc800078e0004 */
[----:B------:R-:W-:Y:S02]  /*0650*/  @!P2 IMAD.MOV.U32 R16, RZ, RZ, R2 ;  /* 0x000000ffff10a224 */ /* 0x000fe400078e0002 */
[----:B------:R-:W-:Y:S01]  /*0660*/  @!P2 IMAD.MOV.U32 R18, RZ, RZ, R3 ;  /* 0x000000ffff12a224 */ /* 0x000fe200078e0003 */
[----:B--2---:R-:W-:Y:S02]  /*0670*/  @!UP0 ULEA UR6, UR7, UR6, 0x18 ;  /* 0x0000000607068291 */ /* 0x004fe4000f8ec03f */
[----:B------:R0:W-:Y:S01]  /*0680*/  STL [R1+0x27c], R16 ;  /* 0x00027c1001007387 */ /* 0x0001e20000100800 */
[----:B------:R-:W-:-:S03]  /*0690*/  VOTEU.ALL UP0, P0 ;  /* 0x00000000003f7886 */ /* 0x000fc60000000000 */
[----:B------:R0:W-:Y:S04]  /*06a0*/  STL [R1+0x264], R18 ;  /* 0x0002641201007387 */ /* 0x0001e80000100800 */
[----:B------:R-:W1:Y:S02]  /*06b0*/  FENCE.VIEW.ASYNC.S ;  /* 0x00000000000073c6 */ /* 0x000e640000000000 */
[----:B-1----:R0:W3:Y:S01]  /*06c0*/  @!UP0 SYNCS.EXCH.64 URZ, [UR6+0xb0], UR4 ;  /* 0x0000b004063f85b2 */ /* 0x0020e20008000100 */
[----:B------:R0:W3:Y:S01]  /*06d0*/  @!UP1 SYNCS.EXCH.64 URZ, [UR6+0xb8], UR4 ;  /* 0x0000b804063f95b2 */ /* 0x0000e20008000100 */
[----:B------:R-:W-:Y:S01]  /*06e0*/  NOP ;  /* 0x0000000000007918 */ /* 0x000fe20000000000 */
[----:B---34-:R-:W-:Y:S06]  /*06f0*/  BAR.SYNC.DEFER_BLOCKING 0x0 ;  /* 0x0000000000007b1d */ /* 0x018fec0000010000 */
[----:B0-----:R-:W-:Y:S05]  /*0700*/  @!P1 BRA `(.L_x_4) ;  /* 0x0000020000f49947 */ /* 0x001fea0003800000 */
[----:B------:R-:W-:-:S06]  /*0710*/  UISETP.GT.U32.AND UP0, UPT, UR10, 0x1, UPT ;  /* 0x000000010a00788c */ /* 0x000fcc000bf04070 */
[----:B------:R-:W-:-:S13]  /*0720*/  PLOP3.LUT P0, PT, PT, PT, UP0, 0x80, 0x0 ;  /* 0x000000000000781c */ /* 0x000fda0003f0f008 */
[----:B------:R-:W-:Y:S05]  /*0730*/  @P0 EXIT ;  /* 0x000000000000094d */ /* 0x000fea0003800000 */
[----:B------:R-:W-:Y:S01]  /*0740*/  ULDC.64 UR4, c[0x0][0x650] ;  /* 0x0001940000047ab9 */ /* 0x000fe20000000a00 */
[----:B------:R-:W-:Y:S01]  /*0750*/  UMOV UR61, 0xffffffff ;  /* 0xffffffff003d7882 */ /* 0x000fe20000000000 */
[----:B------:R-:W-:Y:S01]  /*0760*/  ISETP.GE.U32.AND P0, PT, R16, UR4, PT ;  /* 0x0000000410007c0c */ /* 0x000fe2000bf06070 */
[----:B------:R-:W-:Y:S01]  /*0770*/  UMOV UR4, 0xffffffff ;  /* 0xffffffff00047882 */ /* 0x000fe20000000000 */
[----:B------:R-:W-:Y:S01]  /*0780*/  UMOV UR56, 0xffffffff ;  /* 0xffffffff00387882 */ /* 0x000fe20000000000 */
[----:B------:R-:W-:Y:S01]  /*0790*/  IMAD.U32 R17, RZ, RZ, UR4 ;  /* 0x00000004ff117e24 */ /* 0x000fe2000f8e00ff */
[----:B------:R-:W-:Y:S02]  /*07a0*/  ISETP.GE.U32.AND.EX P0, PT, R18, UR5, PT, P0 ;  /* 0x0000000512007c0c */ /* 0x000fe4000bf06100 */
[----:B------:R-:W-:-:S11]  /*07b0*/  PRMT R6, RZ, 0x7610, R6 ;  /* 0x00007610ff067816 */ /* 0x000fd60000000006 */
[----:B------:R-:W-:Y:S05]  /*07c0*/  @P0 BRA `(.L_x_5) ;  /* 0x0000000400700947 */ /* 0x000fea0003800000 */
[----:B------:R-:W0:Y:S01]  /*07d0*/  LDC.64 R12, c[0x0][0x628] ;  /* 0x00018a00ff0c7b82 */ /* 0x000e220000000a00 */
[----:B------:R-:W-:Y:S02]  /*07e0*/  IMAD.MOV.U32 R2, RZ, RZ, R16 ;  /* 0x000000ffff027224 */ /* 0x000fe400078e0010 */
[----:B------:R-:W-:-:S05]  /*07f0*/  IMAD.MOV.U32 R3, RZ, RZ, R18 ;  /* 0x000000ffff037224 */ /* 0x000fca00078e0012 */
[----:B------:R-:W1:Y:S08]  /*0800*/  LDC R10, c[0x0][0x630] ;  /* 0x00018c00ff0a7b82 */ /* 0x000e700000000800 */
[----:B------:R-:W2:Y:S01]  /*0810*/  LDC.64 R14, c[0x0][0x620] ;  /* 0x00018800ff0e7b82 */ /* 0x000ea20000000a00 */
[----:B0-----:R-:W-:-:S04]  /*0820*/  ISETP.NE.U32.AND P0, PT, R12, RZ, PT ;  /* 0x000000ff0c00720c */ /* 0x001fc80003f05070 */
[----:B------:R-:W-:-:S13]  /*0830*/  ISETP.NE.AND.EX P0, PT, R13, RZ, PT, P0 ;  /* 0x000000ff0d00720c */ /* 0x000fda0003f05300 */
[----:B-12---:R-:W-:Y:S05]  /*0840*/  @!P0 BRA `(.L_x_6) ;  /* 0x0000000000288947 */ /* 0x006fea0003800000 */
[----:B------:R-:W0:Y:S02]  /*0850*/  LDC R9, c[0x0][0x634] ;  /* 0x00018d00ff097b82 */ /* 0x000e240000000800 */
[----:B0-----:R-:W-:-:S05]  /*0860*/  IADD3 R9, P0, R16, R9, RZ ;  /* 0x0000000910097210 */ /* 0x001fca0007f1e0ff */
[----:B------:R-:W-:-:S04]  /*0870*/  IMAD.X R11, RZ, RZ, R18, P0 ;  /* 0x000000ffff0b7224 */ /* 0x000fc800000e0612 */
[----:B------:R-:W-:-:S04]  /*0880*/  IMAD.WIDE.U32 R2, R11, R12, RZ ;  /* 0x0000000c0b027225 */ /* 0x000fc800078e00ff */
[----:B------:R-:W-:-:S04]  /*0890*/  IMAD.WIDE.U32 R6, P0, R9, R13, R2 ;  /* 0x0000000d09067225 */ /* 0x000fc80007800002 */
[----:B------:R-:W-:-:S04]  /*08a0*/  IMAD.WIDE.U32 R2, R9, R12, RZ ;  /* 0x0000000c09027225 */ /* 0x000fc800078e00ff */
[----:B------:R-:W-:Y:S01]  /*08b0*/  IMAD.X R9, RZ, RZ, RZ, P0 ;  /* 0x000000ffff097224 */ /* 0x000fe200000e06ff */
[----:B------:R-:W-:Y:S01]  /*08c0*/  IADD3 RZ, P0, R3, R6, RZ ;  /* 0x0000000603ff7210 */ /* 0x000fe20007f1e0ff */
[----:B------:R-:W-:-:S04]  /*08d0*/  IMAD.MOV.U32 R8, RZ, RZ, R7 ;  /* 0x000000ffff087224 */ /* 0x000fc800078e0007 */
[----:B------:R-:W-:-:S08]  /*08e0*/  IMAD.WIDE.U32.X R2, R11, R13, R8, P0 ;  /* 0x0000000d0b027225 */ /* 0x000fd000000e0408 */
.L_x_6:
[-CC-:B------:R-:W-:Y:S01]  /*08f0*/  SHF.R.U64 R22, R2, R10.reuse, R3.reuse ;  /* 0x0000000a02167219 */ /* 0x180fe20000001203 */
[----:B------:R-:W0:Y:S01]  /*0900*/  LDC R8, c[0x0][0x618] ;  /* 0x00018600ff087b82 */ /* 0x000e220000000800 */
[----:B------:R-:W-:Y:S01]  /*0910*/  SHF.R.U32.HI R2, RZ, R10, R3 ;  /* 0x0000000aff027219 */ /* 0x000fe20000011603 */
[----:B------:R-:W-:Y:S01]  /*0920*/  IMAD.MOV.U32 R3, RZ, RZ, R18 ;  /* 0x000000ffff037224 */ /* 0x000fe200078e0012 */
[----:B------:R-:W-:Y:S01]  /*0930*/  IADD3 R9, P0, RZ, -R22, RZ ;  /* 0x80000016ff097210 */ /* 0x000fe20007f1e0ff */
[----:B------:R-:W-:Y:S01]  /*0940*/  ULDC UR4, c[0x0][0x150] ;  /* 0x0000540000047ab9 */ /* 0x000fe20000000800 */
[----:B------:R-:W-:-:S03]  /*0950*/  I2FP.F32.U32 R5, R4 ;  /* 0x0000000400057245 */ /* 0x000fc60000201000 */
[----:B------:R-:W1:Y:S01]  /*0960*/  LDC.64 R18, c[0x0][0x640] ;  /* 0x00019000ff127b82 */ /* 0x000e620000000a00 */
[----:B------:R-:W-:Y:S02]  /*0970*/  IMAD.X R11, RZ, RZ, ~R2, P0 ;  /* 0x000000ffff0b7224 */ /* 0x000fe400000e0e02 */
[----:B------:R-:W-:Y:S01]  /*0980*/  FMUL R5, R5, UR4 ;  /* 0x0000000405057c20 */ /* 0x000fe20008400000 */
[----:B------:R-:W-:Y:S01]  /*0990*/  IMAD.MOV.U32 R2, RZ, RZ, R16 ;  /* 0x000000ffff027224 */ /* 0x000fe200078e0010 */
[----:B------:R-:W-:Y:S01]  /*09a0*/  ULDC UR4, c[0x0][0x154] ;  /* 0x0000550000047ab9 */ /* 0x000fe20000000800 */
[-C--:B------:R-:W-:Y:S02]  /*09b0*/  IMAD R6, R11, R14.reuse, RZ ;  /* 0x0000000e0b067224 */ /* 0x080fe400078e02ff */
[C---:B------:R-:W-:Y:S01]  /*09c0*/  IMAD.WIDE.U32 R2, R9.reuse, R14, R2 ;  /* 0x0000000e09027225 */ /* 0x040fe200078e0002 */
[----:B------:R-:W2:Y:S01]  /*09d0*/  LDC R7, c[0x0][0x144] ;  /* 0x00005100ff077b82 */ /* 0x000ea20000000800 */
[----:B------:R-:W3:Y:S02]  /*09e0*/  F2I.U32.TRUNC.NTZ R5, R5 ;  /* 0x0000000500057305 */ /* 0x000ee4000020f000 */
[----:B------:R-:W-:-:S04]  /*09f0*/  IMAD R9, R9, R15, R6 ;  /* 0x0000000f09097224 */ /* 0x000fc800078e0206 */
[----:B------:R-:W-:Y:S01]  /*0a00*/  IMAD.IADD R3, R3, 0x1, R9 ;  /* 0x0000000103037824 */ /* 0x000fe200078e0209 */
[----:B------:R-:W4:Y:S04]  /*0a10*/  LDC R10, c[0x0][0x608] ;  /* 0x00018200ff0a7b82 */ /* 0x000f280000000800 */
[----:B0-----:R-:W-:Y:S02]  /*0a20*/  SHF.R.U64 R12, R2, R8, R3 ;  /* 0x00000008020c7219 */ /* 0x001fe40000001203 */
[----:B------:R-:W-:Y:S02]  /*0a30*/  I2FP.F32.U32 R2, R0 ;  /* 0x0000000000027245 */ /* 0x000fe40000201000 */
[----:B------:R-:W0:Y:S01]  /*0a40*/  LDC R15, c[0x0][0x658] ;  /* 0x00019600ff0f7b82 */ /* 0x000e220000000800 */
[----:B-1----:R-:W-:Y:S01]  /*0a50*/  ISETP.NE.U32.AND P0, PT, R18, RZ, PT ;  /* 0x000000ff1200720c */ /* 0x002fe20003f05070 */
[----:B---3--:R-:W-:Y:S01]  /*0a60*/  IMAD.MOV R6, RZ, RZ, -R5 ;  /* 0x000000ffff067224 */ /* 0x008fe200078e0a05 */
[----:B------:R-:W-:Y:S01]  /*0a70*/  SHF.R.U32.HI R5, RZ, R8, R3 ;  /* 0x00000008ff057219 */ /* 0x000fe20000011603 */
[----:B------:R-:W-:Y:S01]  /*0a80*/  FMUL R3, R2, UR4 ;  /* 0x0000000402037c20 */ /* 0x000fe20008400000 */
[----:B------:R-:W-:Y:S01]  /*0a90*/  ISETP.NE.AND.EX P0, PT, R19, RZ, PT, P0 ;  /* 0x000000ff1300720c */ /* 0x000fe20003f05300 */
[----:B------:R-:W-:-:S02]  /*0aa0*/  IMAD.MOV.U32 R2, RZ, RZ, -0x1 ;  /* 0xffffffffff027424 */ /* 0x000fc400078e00ff */
[----:B------:R-:W1:Y:S01]  /*0ab0*/  LDC R13, c[0x0][0x148] ;  /* 0x00005200ff0d7b82 */ /* 0x000e620000000800 */
[----:B--2---:R-:W-:Y:S01]  /*0ac0*/  IMAD R8, R7, R6, R4 ;  /* 0x0000000607087224 */ /* 0x004fe200078e0204 */
[----:B------:R2:W3:Y:S01]  /*0ad0*/  F2I.U32.TRUNC.NTZ R11, R3 ;  /* 0x00000003000b7305 */ /* 0x0004e2000020f000 */
[----:B------:R-:W-:-:S05]  /*0ae0*/  IMAD.MOV.U32 R6, RZ, RZ, 0x1 ;  /* 0x00000001ff067424 */ /* 0x000fca00078e00ff */
[----:B------:R-:W1:Y:S01]  /*0af0*/  LDC R17, c[0x0][0x600] ;  /* 0x00018000ff117b82 */ /* 0x000e620000000800 */
[-CC-:B----4-:R-:W-:Y:S02]  /*0b00*/  SHF.R.U64 R23, R12, R10.reuse, R5.reuse ;  /* 0x0000000a0c177219 */ /* 0x190fe40000001205 */
[----:B------:R-:W-:-:S05]  /*0b10*/  SHF.R.U32.HI R4, RZ, R10, R5 ;  /* 0x0000000aff047219 */ /* 0x000fca0000011605 */
[----:B------:R-:W4:Y:S01]  /*0b20*/  LDC R14, c[0x0][0x648] ;  /* 0x00019200ff0e7b82 */ /* 0x000f220000000800 */
[-CC-:B0-----:R-:W-:Y:S02]  /*0b30*/  SHF.R.U64 R20, R23, R15.reuse, R4.reuse ;  /* 0x0000000f17147219 */ /* 0x181fe40000001204 */
[-C--:B------:R-:W-:Y:S02]  /*0b40*/  SHF.L.U32 R2, R2, R15.reuse, RZ ;  /* 0x0000000f02027219 */ /* 0x080fe400000006ff */
[-C--:B------:R-:W-:Y:S02]  /*0b50*/  SHF.R.U32.HI R4, RZ, R15.reuse, R4 ;  /* 0x0000000fff047219 */ /* 0x080fe40000011604 */
[----:B------:R-:W-:Y:S01]  /*0b60*/  LOP3.LUT R10, RZ, R2, RZ, 0x33, !PT ;  /* 0x00000002ff0a7212 */ /* 0x000fe200078e33ff */
[----:B------:R-:W0:Y:S01]  /*0b70*/  LDC R21, c[0x0][0x638] ;  /* 0x00018e00ff157b82 */ /* 0x000e220000000800 */
[----:B------:R-:W-:Y:S01]  /*0b80*/  SHF.L.U32 R9, R6, R15, RZ ;  /* 0x0000000f06097219 */ /* 0x000fe200000006ff */
[----:B------:R-:W-:-:S02]  /*0b90*/  IMAD.MOV.U32 R2, RZ, RZ, R20 ;  /* 0x000000ffff027224 */ /* 0x000fc400078e0014 */
[----:B--2---:R-:W-:-:S04]  /*0ba0*/  IMAD.MOV.U32 R3, RZ, RZ, R4 ;  /* 0x000000ffff037224 */ /* 0x004fc800078e0004 */
[----:B------:R-:W2:Y:S01]  /*0bb0*/  LDC R16, c[0x0][0x610] ;  /* 0x00018400ff107b82 */ /* 0x000ea20000000800 */
[----:B---3--:R-:W-:Y:S05]  /*0bc0*/  @!P0 BRA `(.L_x_7) ;  /* 0x0000000000288947 */ /* 0x008fea0003800000 */
[----:B------:R-:W3:Y:S02]  /*0bd0*/  LDC R7, c[0x0][0x64c] ;  /* 0x00019300ff077b82 */ /* 0x000ee40000000800 */
[----:B---3--:R-:W-:-:S05]  /*0be0*/  IADD3 R7, P0, R20, R7, RZ ;  /* 0x0000000714077210 */ /* 0x008fca0007f1e0ff */
        /* <DEDUP_REMOVED lines=8> */
.L_x_7:
[----:B----4-:R-:W-:Y:S01]  /*0c70*/  SHF.R.U64 R2, R2, R14, R3 ;  /* 0x0000000e02027219 */ /* 0x010fe20000001203 */
[----:B-1----:R-:W-:Y:S01]  /*0c80*/  VIADD R3, R17, 0xffffffff ;  /* 0xffffffff11037836 */ /* 0x002fe20000000000 */
[----:B------:R-:W-:Y:S01]  /*0c90*/  LOP3.LUT R10, R23, R10, RZ, 0xc0, !PT ;  /* 0x0000000a170a7212 */ /* 0x000fe200078ec0ff */
[----:B------:R-:W-:Y:S01]  /*0ca0*/  IMAD.MOV R11, RZ, RZ, -R11 ;  /* 0x000000ffff0b7224 */ /* 0x000fe200078e0a0b */
[----:B------:R-:W-:Y:S01]  /*0cb0*/  R2UR UR56, R22 ;  /* 0x00000000163872ca */ /* 0x000fe200000e0000 */
[----:B------:R-:W-:Y:S01]  /*0cc0*/  IMAD.MOV R4, RZ, RZ, -R2 ;  /* 0x000000ffff047224 */ /* 0x000fe200078e0a02 */
[----:B------:R-:W-:Y:S01]  /*0cd0*/  LOP3.LUT R3, R12, R3, RZ, 0xc0, !PT ;  /* 0x000000030c037212 */ /* 0x000fe200078ec0ff */
[----:B------:R-:W-:Y:S02]  /*0ce0*/  @P2 IMAD R8, R13, R11, R0 ;  /* 0x0000000b0d082224 */ /* 0x000fe400078e0200 */
[----:B------:R-:W-:Y:S02]  /*0cf0*/  IMAD R9, R9, R2, R10 ;  /* 0x0000000209097224 */ /* 0x000fe400078e020a */
[----:B0-----:R-:W-:-:S02]  /*0d00*/  IMAD R0, R4, R21, R20 ;  /* 0x0000001504007224 */ /* 0x001fc400078e0214 */
[----:B--2---:R-:W-:Y:S02]  /*0d10*/  IMAD R8, R9, R16, R8 ;  /* 0x0000001009087224 */ /* 0x004fe400078e0208 */
[----:B------:R-:W-:Y:S02]  /*0d20*/  IMAD R3, R0, R17, R3 ;  /* 0x0000001100037224 */ /* 0x000fe400078e0203 */
[----:B------:R-:W-:-:S03]  /*0d30*/  IMAD.MOV.U32 R6, RZ, RZ, 0x1 ;  /* 0x00000001ff067424 */ /* 0x000fc600078e00ff */
[----:B------:R-:W-:Y:S02]  /*0d40*/  SEL R0, R3, R8, !P2 ;  /* 0x0000000803007207 */ /* 0x000fe40005000000 */
[----:B------:R-:W-:Y:S02]  /*0d50*/  SEL R8, R8, R3, !P2 ;  /* 0x0000000308087207 */ /* 0x000fe40005000000 */
[----:B------:R-:W-:Y:S02]  /*0d60*/  R2UR UR61, R0 ;  /* 0x00000000003d72ca */ /* 0x000fe400000e0000 */
[----:B------:R-:W-:-:S13]  /*0d70*/  R2UR UR4, R8 ;  /* 0x00000000080472ca */ /* 0x000fda00000e0000 */
[----:B------:R-:W-:-:S07]  /*0d80*/  IMAD.U32 R17, RZ, RZ, UR4 ;  /* 0x00000004ff117e24 */ /* 0x000fce000f8e00ff */
.L_x_5:
[----:B------:R-:W-:-:S08]  /*0d90*/  NOP ;  /* 0x0000000000007918 */ /* 0x000fd00000000000 */
[----:B------:R-:W0:Y:S02]  /*0da0*/  USETMAXREG.TRY_ALLOC.CTAPOOL UP0, 0xf0 ;  /* 0x000000f0000079c8 */ /* 0x000e240008000600 */
[----:B0-----:R-:W-:-:S13]  /*0db0*/  PLOP3.LUT P0, PT, PT, PT, UP0, 0x80, 0x0 ;  /* 0x000000000000781c */ /* 0x001fda0003f0f008 */
[----:B------:R-:W-:Y:S05]  /*0dc0*/  @!P0 BRA `(.L_x_5) ;  /* 0xfffffffc00f08947 */ /* 0x000fea000383ffff */
[----:B------:R-:W-:Y:S01]  /*0dd0*/  ULDC.64 UR4, c[0x0][0x598] ;  /* 0x0001660000047ab9 */ /* 0x000fe20000000a00 */
[----:B------:R-:W-:Y:S01]  /*0de0*/  ULDC.64 UR36, c[0x0][0x208] ;  /* 0x0000820000247ab9 */ /* 0x000fe20000000a00 */
[----:B------:R-:W-:-:S04]  /*0df0*/  ISETP.NE.U32.AND P0, PT, RZ, UR4, PT ;  /* 0x00000004ff007c0c */ /* 0x000fc8000bf05070 */
[----:B------:R-:W-:-:S13]  /*0e00*/  ISETP.NE.AND.EX P0, PT, RZ, UR5, PT, P0 ;  /* 0x00000005ff007c0c */ /* 0x000fda000bf05300 */
[----:B------:R-:W-:Y:S05]  /*0e10*/  @!P0 BRA `(.L_x_8) ;  /* 0x00000000001c8947 */ /* 0x000fea0003800000 */
[----:B------:R-:W0:Y:S02]  /*0e20*/  LDC.64 R2, c[0x0][0x598] ;  /* 0x00016600ff027b82 */ /* 0x000e240000000a00 */
[----:B0-----:R-:W2:Y:S02]  /*0e30*/  LDG.E.64 R2, desc[UR36][R2.64] ;  /* 0x0000002402027981 */ /* 0x001ea4000c1e1b00 */
[----:B--2---:R-:W-:-:S04]  /*0e40*/  ISETP.NE.U32.AND P0, PT, R2, RZ, PT ;  /* 0x000000ff0200720c */ /* 0x004fc80003f05070 */
[----:B------:R-:W-:-:S13]  /*0e50*/  ISETP.NE.AND.EX P0, PT, R3, RZ, PT, P0 ;  /* 0x000000ff0300720c */ /* 0x000fda0003f05300 */
[----:B------:R-:W-:Y:S05]  /*0e60*/  @!P0 BRA `(.L_x_8) ;  /* 0x0000000000088947 */ /* 0x000fea0003800000 */
[----:B------:R0:W5:Y:S01]  /*0e70*/  LD.E R2, desc[UR36][R2.64] ;  /* 0x0000002402027980 */ /* 0x000162000c101900 */
[----:B------:R-:W-:Y:S05]  /*0e80*/  BRA `(.L_x_9) ;  /* 0x0000000000247947 */ /* 0x000fea0003800000 */
.L_x_8:
[----:B------:R-:W-:Y:S02]  /*0e90*/  ULDC.64 UR4, c[0x0][0x588] ;  /* 0x0001620000047ab9 */ /* 0x000fe40000000a00 */
[----:B------:R-:W-:-:S04]  /*0ea0*/  ISETP.NE.U32.AND P0, PT, RZ, UR4, PT ;  /* 0x00000004ff007c0c */ /* 0x000fc8000bf05070 */
[----:B------:R-:W-:-:S13]  /*0eb0*/  ISETP.NE.AND.EX P0, PT, RZ, UR5, PT, P0 ;  /* 0x00000005ff007c0c */ /* 0x000fda000bf05300 */
[----:B------:R-:W-:Y:S05]  /*0ec0*/  @!P0 BRA `(.L_x_10) ;  /* 0x00000000000c8947 */ /* 0x000fea0003800000 */
[----:B------:R-:W0:Y:S02]  /*0ed0*/  LDC.64 R2, c[0x0][0x588] ;  /* 0x00016200ff027b82 */ /* 0x000e240000000a00 */
[----:B0-----:R1:W5:Y:S01]  /*0ee0*/  LDG.E R2, desc[UR36][R2.64] ;  /* 0x0000002402027981 */ /* 0x001362000c1e1900 */
[----:B------:R-:W-:Y:S05]  /*0ef0*/  BRA `(.L_x_9) ;  /* 0x0000000000087947 */ /* 0x000fea0003800000 */
.L_x_10:
[----:B------:R-:W-:Y:S02]  /*0f00*/  ULDC UR4, c[0x0][0x580] ;  /* 0x0001600000047ab9 */ /* 0x000fe40000000800 */
[----:B------:R-:W-:-:S07]  /*0f10*/  IMAD.U32 R2, RZ, RZ, UR4 ;  /* 0x00000004ff027e24 */ /* 0x000fce000f8e00ff */
.L_x_9:
[----:B------:R-:W-:Y:S02]  /*0f20*/  ULDC.64 UR4, c[0x0][0x5a0] ;  /* 0x0001680000047ab9 */ /* 0x000fe40000000a00 */
[----:B------:R-:W-:-:S04]  /*0f30*/  ISETP.NE.U32.AND P0, PT, RZ, UR4, PT ;  /* 0x00000004ff007c0c */ /* 0x000fc8000bf05070 */
[----:B------:R-:W-:-:S13]  /*0f40*/  ISETP.NE.AND.EX P0, PT, RZ, UR5, PT, P0 ;  /* 0x00000005ff007c0c */ /* 0x000fda000bf05300 */
[----:B------:R-:W-:Y:S05]  /*0f50*/  @!P0 BRA `(.L_x_11) ;  /* 0x00000000001c8947 */ /* 0x000fea0003800000 */
[----:B------:R-:W2:Y:S02]  /*0f60*/  LDC.64 R4, c[0x0][0x5a0] ;  /* 0x00016800ff047b82 */ /* 0x000ea40000000a00 */
[----:B--2---:R-:W2:Y:S02]  /*0f70*/  LDG.E.64 R4, desc[UR36][R4.64] ;  /* 0x0000002404047981 */ /* 0x004ea4000c1e1b00 */
[----:B--2---:R-:W-:-:S04]  /*0f80*/  ISETP.NE.U32.AND P0, PT, R4, RZ, PT ;  /* 0x000000ff0400720c */ /* 0x004fc80003f05070 */
[----:B------:R-:W-:-:S13]  /*0f90*/  ISETP.NE.AND.EX P0, PT, R5, RZ, PT, P0 ;  /* 0x000000ff0500720c */ /* 0x000fda0003f05300 */
[----:B------:R-:W-:Y:S05]  /*0fa0*/  @!P0 BRA `(.L_x_11) ;  /* 0x0000000000088947 */ /* 0x000fea0003800000 */
[----:B------:R2:W5:Y:S01]  /*0fb0*/  LD.E R16, desc[UR36][R4.64] ;  /* 0x0000002404107980 */ /* 0x000562000c101900 */
[----:B------:R-:W-:Y:S05]  /*0fc0*/  BRA `(.L_x_12) ;  /* 0x0000000000247947 */ /* 0x000fea0003800000 */
.L_x_11:
[----:B------:R-:W-:Y:S02]  /*0fd0*/  ULDC.64 UR4, c[0x0][0x590] ;  /* 0x0001640000047ab9 */ /* 0x000fe40000000a00 */
[----:B------:R-:W-:-:S04]  /*0fe0*/  ISETP.NE.U32.AND P0, PT, RZ, UR4, PT ;  /* 0x00000004ff007c0c */ /* 0x000fc8000bf05070 */
[----:B------:R-:W-:-:S13]  /*0ff0*/  ISETP.NE.AND.EX P0, PT, RZ, UR5, PT, P0 ;  /* 0x00000005ff007c0c */ /* 0x000fda000bf05300 */
[----:B------:R-:W-:Y:S05]  /*1000*/  @!P0 BRA `(.L_x_13) ;  /* 0x00000000000c8947 */ /* 0x000fea0003800000 */
[----:B------:R-:W2:Y:S02]  /*1010*/  LDC.64 R4, c[0x0][0x590] ;  /* 0x00016400ff047b82 */ /* 0x000ea40000000a00 */
[----:B--2---:R3:W5:Y:S01]  /*1020*/  LDG.E R16, desc[UR36][R4.64] ;  /* 0x0000002404107981 */ /* 0x004762000c1e1900 */
[----:B------:R-:W-:Y:S05]  /*1030*/  BRA `(.L_x_12) ;  /* 0x0000000000087947 */ /* 0x000fea0003800000 */
.L_x_13:
[----:B------:R-:W-:Y:S02]  /*1040*/  ULDC UR4, c[0x0][0x584] ;  /* 0x0001610000047ab9 */ /* 0x000fe40000000800 */
[----:B------:R-:W-:-:S07]  /*1050*/  IMAD.U32 R16, RZ, RZ, UR4 ;  /* 0x00000004ff107e24 */ /* 0x000fce000f8e00ff */
.L_x_12:
[----:B------:R-:W-:-:S13]  /*1060*/  LOP3.LUT P0, RZ, R6, 0xff, RZ, 0xc0, !PT ;  /* 0x000000ff06ff7812 */ /* 0x000fda000780c0ff */
[----:B------:R-:W-:Y:S05]  /*1070*/  @!P0 EXIT ;  /* 0x000000000000894d */ /* 0x000fea0003800000 */
[----:B------:R-:W-:Y:S01]  /*1080*/  ULDC UR4, c[0x0][0x28c] ;  /* 0x0000a30000047ab9 */ /* 0x000fe20000000800 */
[----:B------:R-:W-:Y:S01]  /*1090*/  UMOV UR59, URZ ;  /* 0x0000003f003b7c82 */ /* 0x000fe20008000000 */
[----:B------:R-:W-:Y:S01]  /*10a0*/  UIADD3 UR4, UR4, 0xf, URZ ;  /* 0x0000000f04047890 */ /* 0x000fe2000fffe03f */
[----:B------:R-:W-:-:S03]  /*10b0*/  UMOV UR58, URZ ;  /* 0x0000003f003a7c82 */ /* 0x000fc60008000000 */
[----:B------:R-:W-:-:S04]  /*10c0*/  USHF.R.S32.HI UR5, URZ, 0x1f, UR4 ;  /* 0x0000001f3f057899 */ /* 0x000fc80008011404 */
[----:B------:R-:W-:-:S04]  /*10d0*/  ULEA.HI UR5, UR5, UR4, URZ, 0x4 ;  /* 0x0000000405057291 */ /* 0x000fc8000f8f203f */
[----:B------:R-:W-:-:S12]  /*10e0*/  USHF.R.S32.HI UR60, URZ, 0x4, UR5 ;  /* 0x000000043f3c7899 */ /* 0x000fd80008011405 */
.L_x_723:
[----:B----4-:R-:W4:Y:S01]  /*10f0*/  S2R R0, SR_TID.X ;  /* 0x0000000000007919 */ /* 0x010f220000002100 */
[----:B------:R-:W0:Y:S01]  /*1100*/  S2UR UR6, SR_CgaCtaId ;  /* 0x00000000000679c3 */ /* 0x000e220000008800 */
[----:B------:R-:W-:Y:S02]  /*1110*/  UMOV UR38, 0x400 ;  /* 0x0000040000267882 */ /* 0x000fe40000000000 */
[----:B0-----:R-:W-:Y:S01]  /*1120*/  ULEA UR38, UR6, UR38, 0x18 ;  /* 0x0000002606267291 */ /* 0x001fe2000f8ec03f */
[----:B----4-:R-:W-:-:S04]  /*1130*/  LOP3.LUT R0, R0, 0x80, RZ, 0xc0, !PT ;  /* 0x0000008000007812 */ /* 0x010fc800078ec0ff */
[----:B------:R-:W-:-:S06]  /*1140*/  SHF.R.U32.HI R0, RZ, 0x7, R0 ;  /* 0x00000007ff007819 */ /* 0x000fcc0000011600 */
[----:B------:R-:W0:Y:S02]  /*1150*/  SHFL.IDX PT, R0, R0, RZ, 0x1f ;  /* 0x00001fff00007589 */ /* 0x000e2400000e0000 */
[----:B0-----:R-:W-:-:S13]  /*1160*/  R2UR UR4, R0 ;  /* 0x00000000000472ca */ /* 0x001fda00000e0000 */
[----:B------:R-:W-:-:S04]  /*1170*/  ULEA.HI UR5, UR4, UR4, URZ, 0x1 ;  /* 0x0000000404057291 */ /* 0x000fc8000f8f083f */
[----:B------:R-:W-:-:S04]  /*1180*/  ULOP3.LUT UR5, UR5, 0x1ffffe, URZ, 0xc0, !UPT ;  /* 0x001ffffe05057892 */ /* 0x000fc8000f8ec03f */
[----:B------:R-:W-:-:S03]  /*1190*/  UIADD3 UR5, UR4, -UR5, URZ ;  /* 0x8000000504057290 */ /* 0x000fc6000fffe03f */
[----:B------:R-:W-:Y:S01]  /*11a0*/  ULDC UR4, c[0x0][0x28c] ;  /* 0x0000a30000047ab9 */ /* 0x000fe20000000800 */
[----:B------:R-:W-:Y:S01]  /*11b0*/  ULEA UR5, UR5, UR38, 0xb ;  /* 0x0000002605057291 */ /* 0x000fe2000f8e583f */
[----:B------:R-:W-:-:S03]  /*11c0*/  ISETP.LT.AND P0, PT, RZ, UR4, PT ;  /* 0x00000004ff007c0c */ /* 0x000fc6000bf01270 */
[----:B------:R-:W-:-:S04]  /*11d0*/  UIADD3 UR5, UR5, 0x180, URZ ;  /* 0x0000018005057890 */ /* 0x000fc8000fffe03f */
[----:B------:R-:W-:-:S04]  /*11e0*/  USHF.R.U32.HI UR5, URZ, 0x4, UR5 ;  /* 0x000000043f057899 */ /* 0x000fc80008011605 */
[----:B------:R-:W-:Y:S02]  /*11f0*/  ULOP3.LUT UR39, UR5, 0x3fff, URZ, 0xc0, !UPT ;  /* 0x00003fff05277892 */ /* 0x000fe4000f8ec03f */
[----:B-1-3--:R-:W-:Y:S10]  /*1200*/  @P0 BRA `(.L_x_14) ;  /* 0x0000000000400947 */ /* 0x00aff40003800000 */
[----:B------:R-:W-:Y:S01]  /*1210*/  MOV R0, 0x0 ;  /* 0x0000000000007802 */ /* 0x000fe20000000f00 */
[----:B------:R-:W-:Y:S01]  /*1220*/  ULDC.64 UR4, c[0x4][0x68] ;  /* 0x01001a0000047ab9 */ /* 0x000fe20000000a00 */
[----:B------:R-:W-:Y:S01]  /*1230*/  ULDC.64 UR6, c[0x4][0x8] ;  /* 0x0100020000067ab9 */ /* 0x000fe20000000a00 */
[----:B--23--:R-:W-:Y:S01]  /*1240*/  IMAD.U32 R4, RZ, RZ, UR4 ;  /* 0x00000004ff047e24 */ /* 0x00cfe2000f8e00ff */
[----:B------:R0:W2:Y:S01]  /*1250*/  LDC.64 R14, c[0x4][R0] ;  /* 0x01000000000e7b82 */ /* 0x0000a20000000a00 */
[----:B------:R-:W-:Y:S01]  /*1260*/  IMAD.U32 R5, RZ, RZ, UR5 ;  /* 0x00000005ff057e24 */ /* 0x000fe2000f8e00ff */
[----:B------:R-:W-:Y:S01]  /*1270*/  ULDC.64 UR4, c[0x4][0x70] ;  /* 0x01001c0000047ab9 */ /* 0x000fe20000000a00 */
[----:B------:R-:W-:Y:S02]  /*1280*/  IMAD.U32 R10, RZ, RZ, UR6 ;  /* 0x00000006ff0a7e24 */ /* 0x000fe4000f8e00ff */
[----:B------:R-:W-:Y:S02]  /*1290*/  IMAD.U32 R6, RZ, RZ, UR4 ;  /* 0x00000004ff067e24 */ /* 0x000fe4000f8e00ff */
[----:B------:R-:W-:-:S02]  /*12a0*/  IMAD.U32 R7, RZ, RZ, UR5 ;  /* 0x00000005ff077e24 */ /* 0x000fc4000f8e00ff */
[----:B------:R-:W-:Y:S02]  /*12b0*/  IMAD.U32 R11, RZ, RZ, UR7 ;  /* 0x00000007ff0b7e24 */ /* 0x000fe4000f8e00ff */
[----:B------:R-:W-:Y:S02]  /*12c0*/  IMAD.MOV.U32 R8, RZ, RZ, 0x1e1 ;  /* 0x000001e1ff087424 */ /* 0x000fe400078e00ff */
[----:B------:R-:W-:Y:S02]  /*12d0*/  IMAD.MOV.U32 R12, RZ, RZ, 0x1 ;  /* 0x00000001ff0c7424 */ /* 0x000fe400078e00ff */
[----:B0-----:R-:W-:-:S07]  /*12e0*/  IMAD.MOV.U32 R13, RZ, RZ, RZ ;  /* 0x000000ffff0d7224 */ /* 0x001fce00078e00ff */
[----:B------:R-:W-:-:S07]  /*12f0*/  LEPC R20, `(.L_x_14) ;  /* 0x000000001014794e */ /* 0x000fce0000000000 */
[----:B-12--5:R-:W-:Y:S05]  /*1300*/  CALL.ABS.NOINC R14 ;  /* 0x000000000e007343 */ /* 0x026fea0003c00000 */
.L_x_14:
[----:B------:R-:W-:-:S06]  /*1310*/  ULOP3.LUT UR4, UR57, 0x1, URZ, 0xfc, !UPT ;  /* 0x0000000139047892 */ /* 0x000fcc000f8efc3f */
[----:B------:R-:W-:-:S05]  /*1320*/  IMAD.U32 R0, RZ, RZ, UR4 ;  /* 0x00000004ff007e24 */ /* 0x000fca000f8e00ff */
[----:B------:R-:W-:-:S13]  /*1330*/  ISETP.NE.AND P0, PT, R0, 0x3, PT ;  /* 0x000000030000780c */ /* 0x000fda0003f05270 */
[----:B------:R-:W-:Y:S05]  /*1340*/  @!P0 BRA `(.L_x_15) ;  /* 0x0000000000048947 */ /* 0x000fea0003800000 */
[----:B------:R-:W-:Y:S01]  /*1350*/  BPT.TRAP 0x1 ;  /* 0x000000040000795c */ /* 0x000fe20000300000 */
.L_x_15:
[----:B-1----:R-:W-:Y:S02]  /*1360*/  IMAD.U32 R3, RZ, RZ, UR58 ;  /* 0x0000003aff037e24 */ /* 0x002fe4000f8e00ff */
[----:B------:R-:W-:-:S03]  /*1370*/  IMAD.U32 R0, RZ, RZ, UR59 ;  /* 0x0000003bff007e24 */ /* 0x000fc6000f8e00ff */
[----:B------:R-:W-:Y:S02]  /*1380*/  LEA R3, R3, UR38, 0x3 ;  /* 0x0000002603037c11 */ /* 0x000fe4000f8e18ff */
[----:B------:R-:W-:-:S04]  /*1390*/  SHF.L.U32 R0, R0, 0x1f, RZ ;  /* 0x0000001f00007819 */ /* 0x000fc800000006ff */
[----:B------:R0:W1:Y:S01]  /*13a0*/  SYNCS.PHASECHK.TRANS64.TRYWAIT P1, [R3+URZ], R0 ;  /* 0x00000000030075a7 */ /* 0x000062000802017f */
[----:B------:R-:W-:Y:S05]  /*13b0*/  @!P0 BRA `(.L_x_16) ;  /* 0x0000000000048947 */ /* 0x000fea0003800000 */
[----:B------:R-:W-:Y:S01]  /*13c0*/  BPT.TRAP 0x1 ;  /* 0x000000040000795c */ /* 0x000fe20000300000 */
.L_x_16:
[----:B-1----:R-:W-:Y:S05]  /*13d0*/  @P1 BRA `(.L_x_17) ;  /* 0x0000000000081947 */ /* 0x002fea0003800000 */
[----:B------:R-:W1:Y:S02]  /*13e0*/  SYNCS.PHASECHK.TRANS64.TRYWAIT P1, [R3+URZ], R0 ;  /* 0x00000000030075a7 */ /* 0x000e64000802017f */
[----:B-1----:R-:W-:Y:S05]  /*13f0*/  @!P1 BRA `(.L_x_18) ;  /* 0x0000021000549947 */ /* 0x002fea0003800000 */
.L_x_17:
[----:B------:R-:W-:-:S04]  /*1400*/  UISETP.LT.AND UP0, UPT, UR60, 0x1, UPT ;  /* 0x000000013c00788c */ /* 0x000fc8000bf01270 */
[----:B------:R-:W-:-:S06]  /*1410*/  USEL UR4, UR60, 0x1, UP0 ;  /* 0x000000013c047887 */ /* 0x000fcc0008000000 */
[----:B--23--:R-:W-:Y:S01]  /*1420*/  IMAD.U32 R5, RZ, RZ, UR4 ;  /* 0x00000004ff057e24 */ /* 0x00cfe2000f8e00ff */
[----:B------:R-:W-:Y:S05]  /*1430*/  WARPSYNC.ALL ;  /* 0x0000000000007948 */ /* 0x000fea0003800000 */
[----:B------:R-:W-:-:S04]  /*1440*/  IADD3 R5, -R5, UR60, RZ ;  /* 0x0000003c05057c10 */ /* 0x000fc8000fffe1ff */
[----:B------:R-:W-:Y:S01]  /*1450*/  ISETP.GE.AND P1, PT, R5, 0x1, PT ;  /* 0x000000010500780c */ /* 0x000fe20003f26270 */
[----:B------:R-:W-:Y:S01]  /*1460*/  UIADD3 UR4, UR38, 0x28180, URZ ;  /* 0x0002818026047890 */ /* 0x000fe2000fffe03f */
[----:B------:R-:W-:Y:S01]  /*1470*/  WARPGROUP.ARRIVE ;  /* 0x00000000000079c5 */ /* 0x000fe20000000000 */
[----:B------:R-:W-:Y:S02]  /*1480*/  ULOP3.LUT UR7, UR39, 0x10000, URZ, 0xfc, !UPT ;  /* 0x0001000027077892 */ /* 0x000fe4000f8efc3f */
[----:B------:R-:W-:Y:S02]  /*1490*/  USHF.R.U32.HI UR5, URZ, 0x4, UR4 ;  /* 0x000000043f057899 */ /* 0x000fe40008011604 */
[----:B------:R-:W-:Y:S02]  /*14a0*/  ULEA UR4, UR58, UR7, 0xa ;  /* 0x000000073a047291 */ /* 0x000fe4000f8e503f */
[----:B------:R-:W-:Y:S01]  /*14b0*/  ULOP3.LUT UR5, UR5, 0x3fff, URZ, 0xc0, !UPT ;  /* 0x00003fff05057892 */ /* 0x000fe2000f8ec03f */
[----:B------:R-:W-:Y:S01]  /*14c0*/  UMOV UR25, 0xc0000010 ;  /* 0xc000001000197882 */ /* 0x000fe20000000000 */
[----:B------:R-:W-:-:S02]  /*14d0*/  UMOV UR27, 0xc0000010 ;  /* 0xc0000010001b7882 */ /* 0x000fc40000000000 */
[----:B------:R-:W-:Y:S01]  /*14e0*/  ULOP3.LUT UR39, UR5, 0x10000, URZ, 0xfc, !UPT ;  /* 0x0001000005277892 */ /* 0x000fe2000f8efc3f */
[----:B------:R-:W-:Y:S01]  /*14f0*/  UMOV UR24, UR4 ;  /* 0x0000000400187c82 */ /* 0x000fe20008000000 */
[----:B------:R-:W-:Y:S02]  /*1500*/  UMOV UR17, UR25 ;  /* 0x0000001900117c82 */ /* 0x000fe40008000000 */
[----:B------:R-:W-:Y:S01]  /*1510*/  UIMAD UR26, UR58, 0x160, UR39 ;  /* 0x000001603a1a78a4 */ /* 0x000fe2000f8e0227 */
[----:B------:R-:W-:Y:S01]  /*1520*/  UMOV UR16, UR24 ;  /* 0x0000001800107c82 */ /* 0x000fe20008000000 */
[----:B------:R-:W-:Y:S02]  /*1530*/  UMOV UR19, 0xc0000010 ;  /* 0xc000001000137882 */ /* 0x000fe40000000000 */
[----:B------:R-:W-:Y:S02]  /*1540*/  UIADD3 UR18, UR26, 0x20, URZ ;  /* 0x000000201a127890 */ /* 0x000fe4000fffe03f */
[----:B------:R-:W-:Y:S01]  /*1550*/  UIADD3 UR10, UR26, 0x40, URZ ;  /* 0x000000401a0a7890 */ /* 0x000fe2000fffe03f */
[----:B------:R-:W-:-:S02]  /*1560*/  UMOV UR8, UR24 ;  /* 0x0000001800087c82 */ /* 0x000fc40008000000 */
[----:B------:R-:W-:Y:S01]  /*1570*/  HGMMA.64x16x16.F32.BF16 R24, gdesc[UR24], RZ, !UPT, gsb0 ;  /* 0x00200000181879f0 */ /* 0x000fe2000c0018ff */
[----:B------:R-:W-:Y:S01]  /*1580*/  UMOV UR9, UR25 ;  /* 0x0000001900097c82 */ /* 0x000fe20008000000 */
[----:B------:R-:W-:Y:S01]  /*1590*/  UMOV UR11, 0xc0000010 ;  /* 0xc0000010000b7882 */ /* 0x000fe20000000000 */
[----:B------:R-:W-:Y:S01]  /*15a0*/  UIADD3 UR14, UR26, 0x60, URZ ;  /* 0x000000601a0e7890 */ /* 0x000fe2000fffe03f */
[----:B------:R-:W-:Y:S01]  /*15b0*/  UMOV UR12, UR24 ;  /* 0x00000018000c7c82 */ /* 0x000fe20008000000 */
        /* <DEDUP_REMOVED lines=31> */
[----:B------:R-:W-:-:S02]  /*17b0*/  WARPGROUP.DEPBAR.LE gsb0, 0x0 ;  /* 0x00008000000079c5 */ /* 0x000fc40000010000 */
[----:B------:R-:W-:Y:S04]  /*17c0*/  STL.64 [R1+0x220], R24 ;  /* 0x0002201801007387 */ /* 0x000fe80000100a00 */
[----:B------:R-:W-:Y:S04]  /*17d0*/  STL.64 [R1+0x228], R26 ;  /* 0x0002281a01007387 */ /* 0x000fe80000100a00 */
[----:B------:R-:W-:Y:S04]  /*17e0*/  STL.64 [R1+0x230], R28 ;  /* 0x0002301c01007387 */ /* 0x000fe80000100a00 */
[----:B------:R2:W-:Y:S02]  /*17f0*/  STL.64 [R1+0x238], R30 ;  /* 0x0002381e01007387 */ /* 0x0005e40000100a00 */
[----:B--2---:R-:W-:-:S06]  /*1800*/  WARPGROUP.ARRIVE ;  /* 0x00000000000079c5 */ /* 0x004fcc0000000000 */
[----:B------:R-:W-:Y:S03]  /*1810*/  HGMMA.64x16x16.F32.BF16 R24, gdesc[UR16], RZ, !UPT, gsb0 ;  /* 0x00200000101879f0 */ /* 0x000fe6000c0018ff */
[----:B------:R-:W-:Y:S02]  /*1820*/  WARPGROUP.DEPBAR.LE gsb0, 0x0 ;  /* 0x00008000000079c5 */ /* 0x000fe40000010000 */
        /* <DEDUP_REMOVED lines=21> */
[----:B------:R-:W-:Y:S01]  /*1980*/  WARPGROUP.ARRIVE ;  /* 0x00000000000079c5 */ /* 0x000fe20000000000 */
[----:B------:R-:W-:Y:S04]  /*1990*/  STL.64 [R1+0x20], R24 ;  /* 0x0000201801007387 */ /* 0x000fe80000100a00 */
[----:B------:R-:W-:Y:S01]  /*19a0*/  STL.64 [R1+0x28], R26 ;  /* 0x0000281a01007387 */ /* 0x000fe20000100a00 */
[----:B------:R-:W-:Y:S03]  /*19b0*/  HGMMA.64x16x16.F32.BF16 R208, gdesc[UR20], RZ, !UPT, gsb0 ;  /* 0x0020000014d079f0 */ /* 0x000fe6000c0018ff */
[----:B------:R-:W-:Y:S04]  /*19c0*/  STL.64 [R1+0x30], R28 ;  /* 0x0000301c01007387 */ /* 0x000fe80000100a00 */
[----:B------:R2:W-:Y:S01]  /*19d0*/  STL.64 [R1+0x38], R30 ;  /* 0x0000381e01007387 */ /* 0x0005e20000100a00 */
[----:B------:R-:W-:-:S02]  /*19e0*/  WARPGROUP.DEPBAR.LE gsb0, 0x0 ;  /* 0x00008000000079c5 */ /* 0x000fc40000010000 */
[----:B------:R-:W-:Y:S01]  /*19f0*/  WARPGROUP.ARRIVE ;  /* 0x00000000000079c5 */ /* 0x000fe20000000000 */
[----:B------:R-:W-:Y:S04]  /*1a00*/  STL.64 [R1+0x298], R214 ;  /* 0x000298d601007387 */ /* 0x000fe80000100a00 */
[----:B------:R-:W-:Y:S01]  /*1a10*/  STL.64 [R1+0x290], R212 ;  /* 0x000290d401007387 */ /* 0x000fe20000100a00 */
[----:B------:R-:W-:Y:S03]  /*1a20*/  HGMMA.64x16x16.F32.BF16 R176, gdesc[UR32], RZ, !UPT, gsb0 ;  /* 0x0020000020b079f0 */ /* 0x000fe6000c0018ff */
[----:B------:R-:W-:Y:S04]  /*1a30*/  STL.64 [R1+0x288], R210 ;  /* 0x000288d201007387 */ /* 0x000fe80000100a00 */
[----:B------:R-:W-:Y:S01]  /*1a40*/  STL.64 [R1+0x280], R208 ;  /* 0x000280d001007387 */ /* 0x000fe20000100a00 */
[----:B------:R-:W-:-:S02]  /*1a50*/  WARPGROUP.DEPBAR.LE gsb0, 0x0 ;  /* 0x00008000000079c5 */ /* 0x000fc40000010000 */
[----:B------:R-:W-:-:S06]  /*1a60*/  WARPGROUP.ARRIVE ;  /* 0x00000000000079c5 */ /* 0x000fcc0000000000 */
[----:B------:R-:W-:Y:S03]  /*1a70*/  HGMMA.64x16x16.F32.BF16 R144, gdesc[UR40], RZ, !UPT, gsb0 ;  /* 0x00200000289079f0 */ /* 0x000fe6000c0018ff */
[----:B------:R-:W-:Y:S02]  /*1a80*/  WARPGROUP.DEPBAR.LE gsb0, 0x0 ;  /* 0x00008000000079c5 */ /* 0x000fe40000010000 */
[----:B------:R-:W-:-:S06]  /*1a90*/  WARPGROUP.ARRIVE ;  /* 0x00000000000079c5 */ /* 0x000fcc0000000000 */
[----:B------:R-:W-:Y:S03]  /*1aa0*/  HGMMA.64x16x16.F32.BF16 R112, gdesc[UR44], RZ, !UPT, gsb0 ;  /* 0x002000002c7079f0 */ /* 0x000fe6000c0018ff */
[----:B------:R-:W-:Y:S02]  /*1ab0*/  WARPGROUP.DEPBAR.LE gsb0, 0x0 ;  /* 0x00008000000079c5 */ /* 0x000fe40000010000 */
[----:B------:R-:W-:-:S06]  /*1ac0*/  WARPGROUP.ARRIVE ;  /* 0x00000000000079c5 */ /* 0x000fcc0000000000 */
[----:B------:R-:W-:Y:S03]  /*1ad0*/  HGMMA.64x16x16.F32.BF16 R80, gdesc[UR48], RZ, !UPT, gsb0 ;  /* 0x00200000305079f0 */ /* 0x000fe6000c0018ff */
[----:B------:R-:W-:Y:S02]  /*1ae0*/  WARPGROUP.DEPBAR.LE gsb0, 0x0 ;  /* 0x00008000000079c5 */ /* 0x000fe40000010000 */
[----:B------:R-:W-:-:S06]  /*1af0*/  WARPGROUP.ARRIVE ;  /* 0x00000000000079c5 */ /* 0x000fcc0000000000 */
[----:B------:R-:W-:Y:S01]  /*1b00*/  HGMMA.64x16x16.F32.BF16 R48, gdesc[UR52], RZ, !UPT, gsb0 ;  /* 0x00200000343079f0 */ /* 0x000fe2000c0018ff */
[----:B------:R-:W-:Y:S01]  /*1b10*/  UMOV UR52, UR5 ;  /* 0x0000000500347c82 */ /* 0x000fe20008000000 */
[----:B------:R-:W-:Y:S01]  /*1b20*/  UMOV UR53, 0xc0000010 ;  /* 0xc000001000357882 */ /* 0x000fe20000000000 */
[----:B------:R-:W-:Y:S01]  /*1b30*/  UMOV UR48, UR52 ;  /* 0x0000003400307c82 */ /* 0x000fe20008000000 */
        /* <DEDUP_REMOVED lines=19> */
[----:B------:R-:W-:-:S02]  /*1c70*/  UIADD3 UR5, UR4, 0x200, URZ ;  /* 0x0000020004057890 */ /* 0x000fc4000fffe03f */
[----:B------:R-:W-:Y:S01]  /*1c80*/  UIADD3 UR4, UR4, 0x300, URZ ;  /* 0x0000030004047890 */ /* 0x000fe2000fffe03f */
        /* <DEDUP_REMOVED lines=19> */
[----:B--2---:R-:W-:-:S06]  /*1dc0*/  WARPGROUP.ARRIVE ;  /* 0x00000000000079c5 */ /* 0x004fcc0000000000 */
[----:B------:R-:W-:Y:S03]  /*1dd0*/  HGMMA.64x16x16.F32.BF16 R24, gdesc[UR28], RZ, !UPT, gsb0 ;  /* 0x002000001c1879f0 */ /* 0x000fe6000c0018ff */
[----:B------:R-:W-:Y:S02]  /*1de0*/  WARPGROUP.DEPBAR.LE gsb0, 0x0 ;  /* 0x00008000000079c5 */ /* 0x000fe40000010000 */
[----:B------:R-:W-:Y:S04]  /*1df0*/  STL.64 [R1], R24 ;  /* 0x0000001801007387 */ /* 0x000fe80000100a00 */
        /* <DEDUP_REMOVED lines=124> */
[----:B--2---:R-:W-:-:S06]  /*25c0*/  WARPGROUP.ARRIVE ;  /* 0x00000000000079c5 */ /* 0x004fcc0000000000 */
        /* <DEDUP_REMOVED lines=47> */
[----:B------:R2:W-:Y:S04]  /*28c0*/  STL.64 [R1+0x1d8], R214 ;  /* 0x0001d8d601007387 */ /* 0x0005e80000100a00 */
[----:B--2---:R2:W5:Y:S04]  /*28d0*/  LDL.LU.64 R214, [R1+0x298] ;  /* 0x0002980001d67983 */ /* 0x0045680000300a00 */
[----:B------:R2:W5:Y:S04]  /*28e0*/  LDL.LU.64 R212, [R1+0x290] ;  /* 0x0002900001d47983 */ /* 0x0005680000300a00 */
[----:B------:R2:W5:Y:S04]  /*28f0*/  LDL.LU.64 R210, [R1+0x288] ;  /* 0x0002880001d27983 */ /* 0x0005680000300a00 */
[----:B------:R2:W5:Y:S01]  /*2900*/  LDL.LU.64 R208, [R1+0x280] ;  /* 0x0002800001d07983 */ /* 0x0005620000300a00 */
[----:B------:R-:W-:Y:S05]  /*2910*/  @!P1 BRA `(.L_x_19) ;  /* 0x0000001c00d49947 */ /* 0x000fea0003800000 */
[----:B------:R-:W-:Y:S01]  /*2920*/  UIADD3 UR4, UR58, 0x1, URZ ;  /* 0x000000013a047890 */ /* 0x000fe2000fffe03f */
[----:B01----:R-:W-:Y:S01]  /*2930*/  IMAD.MOV.U32 R0, RZ, RZ, R5 ;  /* 0x000000ffff007224 */ /* 0x003fe200078e0005 */
[----:B------:R-:W-:Y:S02]  /*2940*/  UMOV UR6, UR58 ;  /* 0x0000003a00067c82 */ /* 0x000fe40008000000 */
[----:B------:R-:W-:-:S04]  /*2950*/  UISETP.NE.AND UP0, UPT, UR4, 0xa, UPT ;  /* 0x0000000a0400788c */ /* 0x000fc8000bf05270 */
[----:B------:R-:W-:Y:S02]  /*2960*/  USEL UR5, URZ, 0x1, UP0 ;  /* 0x000000013f057887 */ /* 0x000fe40008000000 */
[----:B------:R-:W-:Y:S02]  /*2970*/  USEL UR4, UR4, URZ, UP0 ;  /* 0x0000003f04047287 */ /* 0x000fe40008000000 */
[----:B------:R-:W-:-:S06]  /*2980*/  ULOP3.LUT UR5, UR59, UR5, URZ, 0x3c, !UPT ;  /* 0x000000053b057292 */ /* 0x000fcc000f8e3c3f */
[----:B------:R-:W-:-:S07]  /*2990*/  IMAD.U32 R3, RZ, RZ, UR5 ;  /* 0x00000005ff037e24 */ /* 0x000fce000f8e00ff */
.L_x_26:
[----:B0----5:R-:W-:Y:S05]  /*29a0*/  @!P0 BRA `(.L_x_20) ;  /* 0x0000000000048947 */ /* 0x021fea0003800000 */
[----:B------:R-:W-:Y:S01]  /*29b0*/  BPT.TRAP 0x1 ;  /* 0x000000040000795c */ /* 0x000fe20000300000 */
.L_x_20:
[----:B------:R-:W-:Y:S01]  /*29c0*/  ULEA UR5, UR4, UR38, 0x3 ;  /* 0x0000002604057291 */ /* 0x000fe2000f8e183f */
[----:B------:R-:W-:-:S08]  /*29d0*/  SHF.L.U32 R4, R3, 0x1f, RZ ;  /* 0x0000001f03047819 */ /* 0x000fd000000006ff */
[----:B------:R0:W1:Y:S01]  /*29e0*/  SYNCS.PHASECHK.TRANS64.TRYWAIT P1, [UR5], R4 ;  /* 0x00000004ff0075a7 */ /* 0x0000620008020145 */
[----:B------:R-:W-:Y:S05]  /*29f0*/  @!P0 BRA `(.L_x_21) ;  /* 0x0000000000048947 */ /* 0x000fea0003800000 */
[----:B------:R-:W-:Y:S01]  /*2a00*/  BPT.TRAP 0x1 ;  /* 0x000000040000795c */ /* 0x000fe20000300000 */
.L_x_21:
[----:B-1----:R-:W-:Y:S05]  /*2a10*/  @P1 BRA `(.L_x_22) ;  /* 0x0000000000081947 */ /* 0x002fea0003800000 */
[----:B------:R-:W1:Y:S02]  /*2a20*/  SYNCS.PHASECHK.TRANS64.TRYWAIT P1, [UR5], R4 ;  /* 0x00000004ff0075a7 */ /* 0x000e640008020145 */
[----:B-1----:R-:W-:Y:S05]  /*2a30*/  @!P1 BRA `(.L_x_23) ;  /* 0x000001f800d89947 */ /* 0x002fea0003800000 */
.L_x_22:
[----:B------:R-:W-:Y:S04]  /*2a40*/  STL.64 [R1+0x398], R94 ;  /* 0x0003985e01007387 */ /* 0x000fe80000100a00 */
[----:B------:R-:W-:Y:S04]  /*2a50*/  STL.64 [R1+0x390], R92 ;  /* 0x0003905c01007387 */ /* 0x000fe80000100a00 */
[----:B------:R-:W-:Y:S04]  /*2a60*/  STL.64 [R1+0x388], R90 ;  /* 0x0003885a01007387 */ /* 0x000fe80000100a00 */
[----:B------:R3:W-:Y:S04]  /*2a70*/  STL.64 [R1+0x380], R88 ;  /* 0x0003805801007387 */ /* 0x0007e80000100a00 */
[----:B---3--:R-:W3:Y:S04]  /*2a80*/  LDL.LU.64 R88, [R1+0x220] ;  /* 0x0002200001587983 */ /* 0x008ee80000300a00 */
[----:B------:R-:W3:Y:S04]  /*2a90*/  LDL.LU.64 R90, [R1+0x228] ;  /* 0x00022800015a7983 */ /* 0x000ee80000300a00 */
[----:B------:R-:W3:Y:S04]  /*2aa0*/  LDL.LU.64 R92, [R1+0x230] ;  /* 0x00023000015c7983 */ /* 0x000ee80000300a00 */
[----:B------:R-:W3:Y:S04]  /*2ab0*/  LDL.LU.64 R94, [R1+0x238] ;  /* 0x00023800015e7983 */ /* 0x000ee80000300a00 */
[----:B------:R-:W-:Y:S04]  /*2ac0*/  STL.64 [R1+0x378], R126 ;  /* 0x0003787e01007387 */ /* 0x000fe80000100a00 */
[----:B------:R-:W-:Y:S04]  /*2ad0*/  STL.64 [R1+0x370], R124 ;  /* 0x0003707c01007387 */ /* 0x000fe80000100a00 */
[----:B------:R-:W-:Y:S04]  /*2ae0*/  STL.64 [R1+0x368], R122 ;  /* 0x0003687a01007387 */ /* 0x000fe80000100a00 */
[----:B------:R4:W-:Y:S04]  /*2af0*/  STL.64 [R1+0x360], R120 ;  /* 0x0003607801007387 */ /* 0x0009e80000100a00 */
[----:B----4-:R-:W4:Y:S04]  /*2b00*/  LDL.LU.64 R120, [R1+0x1a0] ;  /* 0x0001a00001787983 */ /* 0x010f280000300a00 */
[----:B------:R-:W4:Y:S04]  /*2b10*/  LDL.LU.64 R122, [R1+0x1a8] ;  /* 0x0001a800017a7983 */ /* 0x000f280000300a00 */
[----:B------:R-:W4:Y:S04]  /*2b20*/  LDL.LU.64 R124, [R1+0x1b0] ;  /* 0x0001b000017c7983 */ /* 0x000f280000300a00 */
[----:B------:R-:W4:Y:S04]  /*2b30*/  LDL.LU.64 R126, [R1+0x1b8] ;  /* 0x0001b800017e7983 */ /* 0x000f280000300a00 */
[----:B------:R-:W-:Y:S04]  /*2b40*/  STL.64 [R1+0x358], R158 ;  /* 0x0003589e01007387 */ /* 0x000fe80000100a00 */
[----:B------:R-:W-:Y:S04]  /*2b50*/  STL.64 [R1+0x350], R156 ;  /* 0x0003509c01007387 */ /* 0x000fe80000100a00 */
[----:B------:R-:W-:Y:S04]  /*2b60*/  STL.64 [R1+0x348], R154 ;  /* 0x0003489a01007387 */ /* 0x000fe80000100a00 */
[----:B------:R0:W-:Y:S04]  /*2b70*/  STL.64 [R1+0x340], R152 ;  /* 0x0003409801007387 */ /* 0x0001e80000100a00 */
[----:B0-----:R-:W2:Y:S04]  /*2b80*/  LDL.LU.64 R152, [R1+0x120] ;  /* 0x0001200001987983 */ /* 0x001ea80000300a00 */
[----:B------:R-:W2:Y:S04]  /*2b90*/  LDL.LU.64 R154, [R1+0x128] ;  /* 0x00012800019a7983 */ /* 0x000ea80000300a00 */
[----:B------:R-:W2:Y:S04]  /*2ba0*/  LDL.LU.64 R156, [R1+0x130] ;  /* 0x00013000019c7983 */ /* 0x000ea80000300a00 */
[----:B------:R-:W2:Y:S04]  /*2bb0*/  LDL.LU.64 R158, [R1+0x138] ;  /* 0x00013800019e7983 */ /* 0x000ea80000300a00 */
        /* <DEDUP_REMOVED lines=15> */
[----:B------:R-:W2:Y:S01]  /*2cb0*/  LDL.LU.64 R222, [R1+0xb8] ;  /* 0x0000b80001de7983 */ /* 0x000ea20000300a00 */
[----:B------:R-:W-:-:S02]  /*2cc0*/  ULEA UR5, UR4, UR7, 0xa ;  /* 0x0000000704057291 */ /* 0x000fc4000f8e503f */
[----:B------:R-:W-:Y:S01]  /*2cd0*/  UIMAD UR10, UR4, 0x160, UR39 ;  /* 0x00000160040a78a4 */ /* 0x000fe2000f8e0227 */
[----:B------:R-:W-:Y:S01]  /*2ce0*/  UMOV UR9, 0xc0000010 ;  /* 0xc000001000097882 */ /* 0x000fe20000000000 */
[----:B------:R-:W-:Y:S02]  /*2cf0*/  UMOV UR11, 0xc0000010 ;  /* 0xc0000010000b7882 */ /* 0x000fe40000000000 */
[----:B------:R-:W-:Y:S01]  /*2d00*/  UIADD3 UR14, UR10, 0x20, URZ ;  /* 0x000000200a0e7890 */ /* 0x000fe2000fffe03f */
[----:B------:R-:W-:Y:S01]  /*2d10*/  UMOV UR8, UR5 ;  /* 0x0000000500087c82 */ /* 0x000fe20008000000 */
[----:B------:R-:W-:Y:S01]  /*2d20*/  UMOV UR13, UR9 ;  /* 0x00000009000d7c82 */ /* 0x000fe20008000000 */
[----:B------:R-:W-:Y:S01]  /*2d30*/  UMOV UR12, UR8 ;  /* 0x00000008000c7c82 */ /* 0x000fe20008000000 */
[----:B------:R-:W-:Y:S01]  /*2d40*/  UMOV UR15, 0xc0000010 ;  /* 0xc0000010000f7882 */ /* 0x000fe20000000000 */
[----:B------:R-:W-:Y:S01]  /*2d50*/  UIADD3 UR18, UR10, 0x40, URZ ;  /* 0x000000400a127890 */ /* 0x000fe2000fffe03f */
[----:B------:R-:W-:Y:S01]  /*2d60*/  UMOV UR16, UR8 ;  /* 0x0000000800107c82 */ /* 0x000fe20008000000 */
[----:B------:R-:W-:Y:S01]  /*2d70*/  UMOV UR17, UR9 ;  /* 0x0000000900117c82 */ /* 0x000fe20008000000 */
[----:B------:R-:W-:Y:S01]  /*2d80*/  UMOV UR19, 0xc0000010 ;  /* 0xc000001000137882 */ /* 0x000fe20000000000 */
[----:B---3--:R-:W-:-:S06]  /*2d90*/  WARPGROUP.ARRIVE ;  /* 0x00000000000079c5 */ /* 0x008fcc0000000000 */
[----:B------:R-:W-:Y:S03]  /*2da0*/  HGMMA.64x16x16.F32.BF16 R88, gdesc[UR8], R88, gsb0 ;  /* 0x00200000085879f0 */ /* 0x000fe60008001858 */
[----:B------:R-:W-:Y:S02]  /*2db0*/  WARPGROUP.DEPBAR.LE gsb0, 0x0 ;  /* 0x00008000000079c5 */ /* 0x000fe40000010000 */
[----:B----4-:R-:W-:Y:S01]  /*2dc0*/  WARPGROUP.ARRIVE ;  /* 0x00000000000079c5 */ /* 0x010fe20000000000 */
[----:B------:R-:W-:Y:S01]  /*2dd0*/  UIADD3 UR22, UR10, 0x60, URZ ;  /* 0x000000600a167890 */ /* 0x000fe2000fffe03f */
[----:B------:R-:W-:Y:S04]  /*2de0*/  STL.64 [R1+0x220], R88 ;  /* 0x0002205801007387 */ /* 0x000fe80000100a00 */
[----:B------:R-:W-:Y:S01]  /*2df0*/  HGMMA.64x16x16.F32.BF16 R120, gdesc[UR12], R120, gsb0 ;  /* 0x002000000c7879f0 */ /* 0x000fe20008001878 */
[----:B------:R-:W-:Y:S01]  /*2e00*/  UMOV UR20, UR8 ;  /* 0x0000000800147c82 */ /* 0x000fe20008000000 */
[----:B------:R-:W-:Y:S01]  /*2e10*/  UMOV UR21, UR9 ;  /* 0x0000000900157c82 */ /* 0x000fe20008000000 */
[----:B------:R-:W-:Y:S01]  /*2e20*/  UMOV UR23, 0xc0000010 ;  /* 0xc000001000177882 */ /* 0x000fe20000000000 */
[----:B------:R-:W-:Y:S01]  /*2e30*/  UIADD3 UR26, UR10, 0x80, URZ ;  /* 0x000000800a1a7890 */ /* 0x000fe2000fffe03f */
[----:B------:R-:W-:Y:S01]  /*2e40*/  STL.64 [R1+0x228], R90 ;  /* 0x0002285a01007387 */ /* 0x000fe20000100a00 */
        /* <DEDUP_REMOVED lines=9> */
[----:B------:R0:W-:Y:S01]  /*2ee0*/  STL.64 [R1+0x238], R94 ;  /* 0x0002385e01007387 */ /* 0x0001e20000100a00 */
        /* <DEDUP_REMOVED lines=12> */
[----:B0-----:R-:W3:Y:S01]  /*2fb0*/  LDL.LU.64 R94, [R1+0x398] ;  /* 0x00039800015e7983 */ /* 0x001ee20000300a00 */
[----:B------:R-:W-:Y:S01]  /*2fc0*/  UMOV UR48, UR8 ;  /* 0x0000000800307c82 */ /* 0x000fe20008000000 */
[----:B------:R-:W-:Y:S01]  /*2fd0*/  UMOV UR49, UR9 ;  /* 0x0000000900317c82 */ /* 0x000fe20008000000 */
[----:B------:R-:W-:Y:S01]  /*2fe0*/  UMOV UR51, 0xc0000010 ;  /* 0xc000001000337882 */ /* 0x000fe20000000000 */
[----:B------:R-:W-:Y:S01]  /*2ff0*/  UIADD3 UR54, UR10, 0x140, URZ ;  /* 0x000001400a367890 */ /* 0x000fe2000fffe03f */
[----:B------:R-:W3:Y:S01]  /*3000*/  LDL.LU.64 R92, [R1+0x390] ;  /* 0x00039000015c7983 */ /* 0x000ee20000300a00 */
[----:B------:R-:W-:Y:S01]  /*3010*/  UMOV UR52, UR8 ;  /* 0x0000000800347c82 */ /* 0x000fe20008000000 */
[----:B------:R-:W-:Y:S01]  /*3020*/  UMOV UR53, UR9 ;  /* 0x0000000900357c82 */ /* 0x000fe20008000000 */
[----:B------:R-:W-:Y:S01]  /*3030*/  UMOV UR55, 0xc0000010 ;  /* 0xc000001000377882 */ /* 0x000fe20000000000 */
[----:B------:R-:W-:Y:S01]  /*3040*/  UIADD3 UR12, UR5, 0x100, URZ ;  /* 0x00000100050c7890 */ /* 0x000fe2000fffe03f */
[----:B------:R-:W3:Y:S04]  /*3050*/  LDL.LU.64 R90, [R1+0x388] ;  /* 0x00038800015a7983 */ /* 0x000ee80000300a00 */
[----:B------:R-:W3:Y:S01]  /*3060*/  LDL.LU.64 R88, [R1+0x380] ;  /* 0x0003800001587983 */ /* 0x000ee20000300a00 */
[----:B------:R-:W-:-:S02]  /*3070*/  WARPGROUP.DEPBAR.LE gsb0, 0x0 ;  /* 0x00008000000079c5 */ /* 0x000fc40000010000 */
[----:B--2---:R-:W-:Y:S01]  /*3080*/  WARPGROUP.ARRIVE ;  /* 0x00000000000079c5 */ /* 0x004fe20000000000 */
[----:B------:R-:W-:Y:S04]  /*3090*/  STL.64 [R1+0x1a0], R120 ;  /* 0x0001a07801007387 */ /* 0x000fe80000100a00 */
[----:B------:R-:W-:Y:S01]  /*30a0*/  STL.64 [R1+0x1a8], R122 ;  /* 0x0001a87a01007387 */ /* 0x000fe20000100a00 */
[----:B------:R-:W-:Y:S03]  /*30b0*/  HGMMA.64x16x16.F32.BF16 R152, gdesc[UR16], R152, gsb0 ;  /* 0x00200000109879f0 */ /* 0x000fe60008001898 */
[----:B------:R-:W-:Y:S04]  /*30c0*/  STL.64 [R1+0x1b0], R124 ;  /* 0x0001b07c01007387 */ /* 0x000fe80000100a00 */
[----:B------:R0:W-:Y:S04]  /*30d0*/  STL.64 [R1+0x1b8], R126 ;  /* 0x0001b87e01007387 */ /* 0x0001e80000100a00 */
[----:B0-----:R-:W2:Y:S04]  /*30e0*/  LDL.LU.64 R126, [R1+0x378] ;  /* 0x00037800017e7983 */ /* 0x001ea80000300a00 */
[----:B------:R-:W2:Y:S04]  /*30f0*/  LDL.LU.64 R124, [R1+0x370] ;  /* 0x00037000017c7983 */ /* 0x000ea80000300a00 */
[----:B------:R-:W2:Y:S04]  /*3100*/  LDL.LU.64 R122, [R1+0x368] ;  /* 0x00036800017a7983 */ /* 0x000ea80000300a00 */
[----:B------:R-:W2:Y:S01]  /*3110*/  LDL.LU.64 R120, [R1+0x360] ;  /* 0x0003600001787983 */ /* 0x000ea20000300a00 */
[----:B------:R-:W-:-:S02]  /*3120*/  WARPGROUP.DEPBAR.LE gsb0, 0x0 ;  /* 0x00008000000079c5 */ /* 0x000fc40000010000 */
[----:B------:R-:W-:Y:S01]  /*3130*/  WARPGROUP.ARRIVE ;  /* 0x00000000000079c5 */ /* 0x000fe20000000000 */
[----:B------:R-:W-:Y:S04]  /*3140*/  STL.64 [R1+0x120], R152 ;  /* 0x0001209801007387 */ /* 0x000fe80000100a00 */
[----:B------:R-:W-:Y:S01]  /*3150*/  STL.64 [R1+0x128], R154 ;  /* 0x0001289a01007387 */ /* 0x000fe20000100a00 */
[----:B------:R-:W-:Y:S03]  /*3160*/  HGMMA.64x16x16.F32.BF16 R216, gdesc[UR20], R216, gsb0 ;  /* 0x0020000014d879f0 */ /* 0x000fe600080018d8 */
[----:B------:R-:W-:Y:S04]  /*3170*/  STL.64 [R1+0x130], R156 ;  /* 0x0001309c01007387 */ /* 0x000fe80000100a00 */
[----:B------:R0:W-:Y:S04]  /*3180*/  STL.64 [R1+0x138], R158 ;  /* 0x0001389e01007387 */ /* 0x0001e80000100a00 */
[----:B0-----:R-:W4:Y:S04]  /*3190*/  LDL.LU.64 R158, [R1+0x358] ;  /* 0x00035800019e7983 */ /* 0x001f280000300a00 */
[----:B------:R-:W4:Y:S04]  /*31a0*/  LDL.LU.64 R156, [R1+0x350] ;  /* 0x00035000019c7983 */ /* 0x000f280000300a00 */
[----:B------:R-:W4:Y:S04]  /*31b0*/  LDL.LU.64 R154, [R1+0x348] ;  /* 0x00034800019a7983 */ /* 0x000f280000300a00 */
[----:B------:R-:W4:Y:S01]  /*31c0*/  LDL.LU.64 R152, [R1+0x340] ;  /* 0x0003400001987983 */ /* 0x000f220000300a00 */
[----:B------:R-:W-:-:S02]  /*31d0*/  WARPGROUP.DEPBAR.LE gsb0, 0x0 ;  /* 0x00008000000079c5 */ /* 0x000fc40000010000 */
[----:B------:R-:W-:Y:S01]  /*31e0*/  WARPGROUP.ARRIVE ;  /* 0x00000000000079c5 */ /* 0x000fe20000000000 */
[----:B------:R0:W-:Y:S04]  /*31f0*/  STL.64 [R1+0xa0], R216 ;  /* 0x0000a0d801007387 */ /* 0x0001e80000100a00 */
[----:B------:R1:W-:Y:S01]  /*3200*/  STL.64 [R1+0xa8], R218 ;  /* 0x0000a8da01007387 */ /* 0x0003e20000100a00 */
[----:B------:R-:W-:Y:S03]  /*3210*/  HGMMA.64x16x16.F32.BF16 R184, gdesc[UR24], R184, gsb0 ;  /* 0x0020000018b879f0 */ /* 0x000fe600080018b8 */
[----:B------:R1:W-:Y:S04]  /*3220*/  STL.64 [R1+0xb0], R220 ;  /* 0x0000b0dc01007387 */ /* 0x0003e80000100a00 */
[----:B------:R1:W-:Y:S04]  /*3230*/  STL.64 [R1+0xb8], R222 ;  /* 0x0000b8de01007387 */ /* 0x0003e80000100a00 */
[----:B0-----:R-:W3:Y:S04]  /*3240*/  LDL.LU.64 R216, [R1+0x80] ;  /* 0x0000800001d87983 */ /* 0x001ee80000300a00 */
[----:B-1----:R-:W3:Y:S04]  /*3250*/  LDL.LU.64 R218, [R1+0x88] ;  /* 0x0000880001da7983 */ /* 0x002ee80000300a00 */
[----:B------:R-:W3:Y:S01]  /*3260*/  LDL.LU.64 R220, [R1+0x90] ;  /* 0x0000900001dc7983 */ /* 0x000ee20000300a00 */
[----:B------:R-:W-:-:S02]  /*3270*/  WARPGROUP.DEPBAR.LE gsb0, 0x0 ;  /* 0x00008000000079c5 */ /* 0x000fc40000010000 */
[----:B-----5:R-:W-:-:S06]  /*3280*/  WARPGROUP.ARRIVE ;  /* 0x00000000000079c5 */ /* 0x020fcc0000000000 */
[----:B------:R-:W-:Y:S03]  /*3290*/  HGMMA.64x16x16.F32.BF16 R208, gdesc[UR28], R208, gsb0 ;  /* 0x002000001cd079f0 */ /* 0x000fe600080018d0 */
[----:B------:R-:W-:Y:S02]  /*32a0*/  WARPGROUP.DEPBAR.LE gsb0, 0x0 ;  /* 0x00008000000079c5 */ /* 0x000fe40000010000 */
[----:B------:R-:W-:-:S06]  /*32b0*/  WARPGROUP.ARRIVE ;  /* 0x00000000000079c5 */ /* 0x000fcc0000000000 */
        /* <DEDUP_REMOVED lines=12> */
[----:B------:R-:W-:Y:S01]  /*3380*/  HGMMA.64x16x16.F32.BF16 R48, gdesc[UR52], R48, gsb0 ;  /* 0x00200000343079f0 */ /* 0x000fe20008001830 */
[----:B------:R-:W-:Y:S01]  /*3390*/  UMOV UR52, UR12 ;  /* 0x0000000c00347c82 */ /* 0x000fe20008000000 */
[----:B------:R-:W-:Y:S01]  /*33a0*/  UMOV UR53, 0xc0000010 ;  /* 0xc000001000357882 */ /* 0x000fe20000000000 */
[----:B------:R0:W-:Y:S04]  /*33b0*/  STL.64 [R1+0x20], R184 ;  /* 0x000020b801007387 */ /* 0x0001e80000100a00 */
[----:B------:R1:W-:Y:S04]  /*33c0*/  STL.64 [R1+0x28], R186 ;  /* 0x000028ba01007387 */ /* 0x0003e80000100a00 */
[----:B------:R1:W-:Y:S01]  /*33d0*/  STL.64 [R1+0x30], R188 ;  /* 0x000030bc01007387 */ /* 0x0003e20000100a00 */
[----:B------:R-:W-:-:S02]  /*33e0*/  WARPGROUP.DEPBAR.LE gsb0, 0x0 ;  /* 0x00008000000079c5 */ /* 0x000fc40000010000 */
[----:B------:R-:W-:-:S06]  /*33f0*/  WARPGROUP.ARRIVE ;  /* 0x00000000000079c5 */ /* 0x000fcc0000000000 */
[----:B------:R-:W-:Y:S01]  /*3400*/  HGMMA.64x16x16.F32.BF16 R40, gdesc[UR52], R40, gsb0 ;  /* 0x00200000342879f0 */ /* 0x000fe20008001828 */
[----:B------:R1:W-:Y:S04]  /*3410*/  STL.64 [R1+0x38], R190 ;  /* 0x000038be01007387 */ /* 0x0003e80000100a00 */
[----:B------:R-:W3:Y:S04]  /*3420*/  LDL.LU.64 R222, [R1+0x98] ;  /* 0x0000980001de7983 */ /* 0x000ee80000300a00 */
[----:B0-----:R-:W2:Y:S04]  /*3430*/  LDL.LU.64 R184, [R1+0x100] ;  /* 0x0001000001b87983 */ /* 0x001ea80000300a00 */
[----:B-1----:R-:W2:Y:S04]  /*3440*/  LDL.LU.64 R186, [R1+0x108] ;  /* 0x0001080001ba7983 */ /* 0x002ea80000300a00 */
[----:B------:R-:W2:Y:S04]  /*3450*/  LDL.LU.64 R188, [R1+0x110] ;  /* 0x0001100001bc7983 */ /* 0x000ea80000300a00 */
[----:B------:R-:W2:Y:S04]  /*3460*/  LDL.LU.64 R190, [R1+0x118] ;  /* 0x0001180001be7983 */ /* 0x000ea80000300a00 */
[----:B------:R-:W-:Y:S04]  /*3470*/  STL.64 [R1+0x298], R214 ;  /* 0x000298d601007387 */ /* 0x000fe80000100a00 */
[----:B------:R-:W-:Y:S04]  /*3480*/  STL.64 [R1+0x290], R212 ;  /* 0x000290d401007387 */ /* 0x000fe80000100a00 */
[----:B------:R-:W-:Y:S04]  /*3490*/  STL.64 [R1+0x288], R210 ;  /* 0x000288d201007387 */ /* 0x000fe80000100a00 */
[----:B------:R0:W-:Y:S04]  /*34a0*/  STL.64 [R1+0x280], R208 ;  /* 0x000280d001007387 */ /* 0x0001e80000100a00 */
[----:B0-----:R-:W4:Y:S04]  /*34b0*/  LDL.LU.64 R208, [R1] ;  /* 0x0000000001d07983 */ /* 0x001f280000300a00 */
[----:B------:R-:W4:Y:S04]  /*34c0*/  LDL.LU.64 R210, [R1+0x8] ;  /* 0x0000080001d27983 */ /* 0x000f280000300a00 */
[----:B------:R-:W4:Y:S04]  /*34d0*/  LDL.LU.64 R212, [R1+0x10] ;  /* 0x0000100001d47983 */ /* 0x000f280000300a00 */
[----:B------:R-:W4:Y:S01]  /*34e0*/  LDL.LU.64 R214, [R1+0x18] ;  /* 0x0000180001d67983 */ /* 0x000f220000300a00 */
[----:B------:R-:W-:-:S02]  /*34f0*/  WARPGROUP.DEPBAR.LE gsb0, 0x0 ;  /* 0x00008000000079c5 */ /* 0x000fc40000010000 */
[----:B------:R-:W-:Y:S01]  /*3500*/  WARPGROUP.ARRIVE ;  /* 0x00000000000079c5 */ /* 0x000fe20000000000 */
[----:B------:R-:W-:Y:S01]  /*3510*/  UMOV UR48, UR52 ;  /* 0x0000003400307c82 */ /* 0x000fe20008000000 */
[----:B------:R-:W-:-:S04]  /*3520*/  UMOV UR49, UR53 ;  /* 0x0000003500317c82 */ /* 0x000fc80008000000 */
[----:B------:R-:W-:Y:S01]  /*3530*/  HGMMA.64x16x16.F32.BF16 R72, gdesc[UR48], R72, gsb0 ;  /* 0x00200000304879f0 */ /* 0x000fe20008001848 */
[----:B------:R-:W-:Y:S01]  /*3540*/  UMOV UR44, UR52 ;  /* 0x00000034002c7c82 */ /* 0x000fe20008000000 */
[----:B------:R-:W-:Y:S01]  /*3550*/  UMOV UR45, UR53 ;  /* 0x00000035002d7c82 */ /* 0x000fe20008000000 */
[----:B------:R-:W-:Y:S02]  /*3560*/  WARPGROUP.DEPBAR.LE gsb0, 0x0 ;  /* 0x00008000000079c5 */ /* 0x000fe40000010000 */
[----:B------:R-:W-:-:S06]  /*3570*/  WARPGROUP.ARRIVE ;  /* 0x00000000000079c5 */ /* 0x000fcc0000000000 */
        /* <DEDUP_REMOVED lines=19> */
[----:B----4-:R-:W-:-:S06]  /*36b0*/  WARPGROUP.ARRIVE ;  /* 0x00000000000079c5 */ /* 0x010fcc0000000000 */
[----:B------:R-:W-:Y:S01]  /*36c0*/  HGMMA.64x16x16.F32.BF16 R208, gdesc[UR24], R208, gsb0 ;  /* 0x0020000018d079f0 */ /* 0x000fe200080018d0 */
[----:B------:R-:W-:Y:S01]  /*36d0*/  UMOV UR20, UR52 ;  /* 0x0000003400147c82 */ /* 0x000fe20008000000 */
[----:B------:R-:W-:Y:S01]  /*36e0*/  UMOV UR21, UR53 ;  /* 0x0000003500157c82 */ /* 0x000fe20008000000 */
[----:B------:R-:W-:Y:S02]  /*36f0*/  WARPGROUP.DEPBAR.LE gsb0, 0x0 ;  /* 0x00008000000079c5 */ /* 0x000fe40000010000 */
[----:B---3--:R-:W-:-:S06]  /*3700*/  WARPGROUP.ARRIVE ;  /* 0x00000000000079c5 */ /* 0x008fcc0000000000 */
[----:B------:R-:W-:Y:S01]  /*3710*/  HGMMA.64x16x16.F32.BF16 R216, gdesc[UR20], R216, gsb0 ;  /* 0x0020000014d879f0 */ /* 0x000fe200080018d8 */
[----:B------:R-:W-:Y:S01]  /*3720*/  UMOV UR16, UR52 ;  /* 0x0000003400107c82 */ /* 0x000fe20008000000 */
[----:B------:R-:W-:Y:S01]  /*3730*/  UMOV UR17, UR53 ;  /* 0x0000003500117c82 */ /* 0x000fe20008000000 */
[----:B------:R-:W-:Y:S04]  /*3740*/  STL.64 [R1+0x2b8], R182 ;  /* 0x0002b8b601007387 */ /* 0x000fe80000100a00 */
[----:B------:R-:W-:Y:S04]  /*3750*/  STL.64 [R1+0x2b0], R180 ;  /* 0x0002b0b401007387 */ /* 0x000fe80000100a00 */
[----:B------:R-:W-:Y:S01]  /*3760*/  STL.64 [R1+0x2a8], R178 ;  /* 0x0002a8b201007387 */ /* 0x000fe20000100a00 */
[----:B------:R-:W-:-:S02]  /*3770*/  WARPGROUP.DEPBAR.LE gsb0, 0x0 ;  /* 0x00008000000079c5 */ /* 0x000fc40000010000 */
[----:B--2---:R-:W-:-:S06]  /*3780*/  WARPGROUP.ARRIVE ;  /* 0x00000000000079c5 */ /* 0x004fcc0000000000 */
[----:B------:R-:W-:Y:S01]  /*3790*/  HGMMA.64x16x16.F32.BF16 R184, gdesc[UR16], R184, gsb0 ;  /* 0x0020000010b879f0 */ /* 0x000fe200080018b8 */
[----:B------:R-:W-:Y:S04]  /*37a0*/  STL.64 [R1+0x2a0], R176 ;  /* 0x0002a0b001007387 */ /* 0x000fe80000100a00 */
        /* <DEDUP_REMOVED lines=8> */
[----:B------:R-:W-:Y:S04]  /*3830*/  STL.64 [R1], R208 ;  /* 0x000000d001007387 */ /* 0x000fe80000100a00 */
[----:B------:R-:W-:Y:S04]  /*3840*/  STL.64 [R1+0x8], R210 ;  /* 0x000008d201007387 */ /* 0x000fe80000100a00 */
[----:B------:R-:W-:Y:S04]  /*3850*/  STL.64 [R1+0x10], R212 ;  /* 0x000010d401007387 */ /* 0x000fe80000100a00 */
[----:B------:R-:W-:Y:S04]  /*3860*/  STL.64 [R1+0x18], R214 ;  /* 0x000018d601007387 */ /* 0x000fe80000100a00 */
[----:B------:R-:W-:Y:S01]  /*3870*/  STL.64 [R1+0x80], R216 ;  /* 0x000080d801007387 */ /* 0x000fe20000100a00 */
[----:B------:R-:W-:-:S03]  /*3880*/  WARPGROUP.DEPBAR.LE gsb0, 0x0 ;  /* 0x00008000000079c5 */ /* 0x000fc60000010000 */
[----:B------:R-:W-:Y:S04]  /*3890*/  STL.64 [R1+0x88], R218 ;  /* 0x000088da01007387 */ /* 0x000fe80000100a00 */
[----:B------:R-:W-:Y:S04]  /*38a0*/  STL.64 [R1+0x90], R220 ;  /* 0x000090dc01007387 */ /* 0x000fe80000100a00 */
[----:B------:R-:W-:Y:S04]  /*38b0*/  STL.64 [R1+0x98], R222 ;  /* 0x000098de01007387 */ /* 0x000fe80000100a00 */
[----:B------:R0:W-:Y:S04]  /*38c0*/  STL.64 [R1+0x100], R184 ;  /* 0x000100b801007387 */ /* 0x0001e80000100a00 */
[----:B------:R1:W-:Y:S04]  /*38d0*/  STL.64 [R1+0x108], R186 ;  /* 0x000108ba01007387 */ /* 0x0003e80000100a00 */
[----:B------:R2:W-:Y:S04]  /*38e0*/  STL.64 [R1+0x110], R188 ;  /* 0x000110bc01007387 */ /* 0x0005e80000100a00 */
[----:B------:R3:W-:Y:S04]  /*38f0*/  STL.64 [R1+0x118], R190 ;  /* 0x000118be01007387 */ /* 0x0007e80000100a00 */
[----:B0-----:R-:W4:Y:S04]  /*3900*/  LDL.LU.64 R184, [R1+0x180] ;  /* 0x0001800001b87983 */ /* 0x001f280000300a00 */
[----:B-1----:R-:W4:Y:S04]  /*3910*/  LDL.LU.64 R186, [R1+0x188] ;  /* 0x0001880001ba7983 */ /* 0x002f280000300a00 */
[----:B--2---:R-:W4:Y:S04]  /*3920*/  LDL.LU.64 R188, [R1+0x190] ;  /* 0x0001900001bc7983 */ /* 0x004f280000300a00 */
[----:B---3--:R-:W4:Y:S04]  /*3930*/  LDL.LU.64 R190, [R1+0x198] ;  /* 0x0001980001be7983 */ /* 0x008f280000300a00 */
[----:B------:R-:W2:Y:S04]  /*3940*/  LDL.LU.64 R216, [R1+0x200] ;  /* 0x0002000001d87983 */ /* 0x000ea80000300a00 */
[----:B------:R-:W2:Y:S04]  /*3950*/  LDL.LU.64 R218, [R1+0x208] ;  /* 0x0002080001da7983 */ /* 0x000ea80000300a00 */
[----:B------:R-:W2:Y:S04]  /*3960*/  LDL.LU.64 R220, [R1+0x210] ;  /* 0x0002100001dc7983 */ /* 0x000ea80000300a00 */
[----:B------:R-:W2:Y:S04]  /*3970*/  LDL.LU.64 R222, [R1+0x218] ;  /* 0x0002180001de7983 */ /* 0x000ea80000300a00 */
[----:B------:R-:W3:Y:S04]  /*3980*/  LDL.LU.64 R208, [R1+0x1e0] ;  /* 0x0001e00001d07983 */ /* 0x000ee80000300a00 */
        /* <DEDUP_REMOVED lines=14> */
[----:B------:R-:W3:Y:S01]  /*3a70*/  LDL.LU.64 R118, [R1+0x78] ;  /* 0x0000780001767983 */ /* 0x000ee20000300a00 */
[----:B------:R-:W-:Y:S01]  /*3a80*/  UMOV UR12, UR52 ;  /* 0x00000034000c7c82 */ /* 0x000fe20008000000 */
[----:B------:R-:W-:Y:S01]  /*3a90*/  UMOV UR13, UR53 ;  /* 0x00000035000d7c82 */ /* 0x000fe20008000000 */
[----:B------:R-:W-:Y:S01]  /*3aa0*/  UMOV UR8, UR52 ;  /* 0x0000003400087c82 */ /* 0x000fe20008000000 */
[----:B------:R-:W-:Y:S01]  /*3ab0*/  UMOV UR9, UR53 ;  /* 0x0000003500097c82 */ /* 0x000fe20008000000 */
[----:B------:R-:W-:Y:S01]  /*3ac0*/  UIADD3 UR16, UR5, 0x200, URZ ;  /* 0x0000020005107890 */ /* 0x000fe2000fffe03f */
[----:B----4-:R-:W-:-:S06]  /*3ad0*/  WARPGROUP.ARRIVE ;  /* 0x00000000000079c5 */ /* 0x010fcc0000000000 */
[----:B------:R-:W-:Y:S03]  /*3ae0*/  HGMMA.64x16x16.F32.BF16 R184, gdesc[UR12], R184, gsb0 ;  /* 0x002000000cb879f0 */ /* 0x000fe600080018b8 */
[----:B------:R-:W-:Y:S02]  /*3af0*/  WARPGROUP.DEPBAR.LE gsb0, 0x0 ;  /* 0x00008000000079c5 */ /* 0x000fe40000010000 */
[----:B--2---:R-:W-:-:S06]  /*3b00*/  WARPGROUP.ARRIVE ;  /* 0x00000000000079c5 */ /* 0x004fcc0000000000 */
[----:B------:R-:W-:Y:S01]  /*3b10*/  HGMMA.64x16x16.F32.BF16 R216, gdesc[UR8], R216, gsb0 ;  /* 0x0020000008d879f0 */ /* 0x000fe200080018d8 */
[----:B------:R-:W-:Y:S01]  /*3b20*/  UMOV UR8, UR16 ;  /* 0x0000001000087c82 */ /* 0x000fe20008000000 */
[----:B------:R-:W-:Y:S01]  /*3b30*/  UMOV UR9, 0xc0000010 ;  /* 0xc000001000097882 */ /* 0x000fe20000000000 */
[----:B------:R-:W-:Y:S02]  /*3b40*/  WARPGROUP.DEPBAR.LE gsb0, 0x0 ;  /* 0x00008000000079c5 */ /* 0x000fe40000010000 */
[----:B---3--:R-:W-:-:S06]  /*3b50*/  WARPGROUP.ARRIVE ;  /* 0x00000000000079c5 */ /* 0x008fcc0000000000 */
        /* <DEDUP_REMOVED lines=48> */
[----:B------:R-:W-:Y:S01]  /*3e60*/  STL.64 [R1+0x180], R184 ;  /* 0x000180b801007387 */ /* 0x000fe20000100a00 */
[----:B------:R-:W-:Y:S02]  /*3e70*/  WARPGROUP.DEPBAR.LE gsb0, 0x0 ;  /* 0x00008000000079c5 */ /* 0x000fe40000010000 */
[----:B------:R-:W-:-:S06]  /*3e80*/  WARPGROUP.ARRIVE ;  /* 0x00000000000079c5 */ /* 0x000fcc0000000000 */
[----:B------:R-:W-:Y:S01]  /*3e90*/  HGMMA.64x16x16.F32.BF16 R32, gdesc[UR52], R32, gsb0 ;  /* 0x00200000342079f0 */ /* 0x000fe20008001820 */
[----:B------:R-:W-:Y:S04]  /*3ea0*/  STL.64 [R1+0x188], R186 ;  /* 0x000188ba01007387 */ /* 0x000fe80000100a00 */
[----:B------:R-:W-:Y:S04]  /*3eb0*/  STL.64 [R1+0x190], R188 ;  /* 0x000190bc01007387 */ /* 0x000fe80000100a00 */
[----:B------:R0:W-:Y:S01]  /*3ec0*/  STL.64 [R1+0x198], R190 ;  /* 0x000198be01007387 */ /* 0x0001e20000100a00 */
[----:B------:R-:W-:-:S03]  /*3ed0*/  UIADD3 UR5, UR5, 0x300, URZ ;  /* 0x0000030005057890 */ /* 0x000fc6000fffe03f */
[----:B0-----:R-:W2:Y:S04]  /*3ee0*/  LDL.LU.64 R190, [R1+0x338] ;  /* 0x0003380001be7983 */ /* 0x001ea80000300a00 */
[----:B------:R-:W2:Y:S04]  /*3ef0*/  LDL.LU.64 R188, [R1+0x330] ;  /* 0x0003300001bc7983 */ /* 0x000ea80000300a00 */
[----:B------:R-:W2:Y:S04]  /*3f00*/  LDL.LU.64 R186, [R1+0x328] ;  /* 0x0003280001ba7983 */ /* 0x000ea80000300a00 */
[----:B------:R-:W2:Y:S01]  /*3f10*/  LDL.LU.64 R184, [R1+0x320] ;  /* 0x0003200001b87983 */ /* 0x000ea20000300a00 */
[----:B------:R-:W-:Y:S01]  /*3f20*/  UMOV UR52, UR5 ;  /* 0x0000000500347c82 */ /* 0x000fe20008000000 */
[----:B------:R-:W-:Y:S01]  /*3f30*/  UMOV UR53, 0xc0000010 ;  /* 0xc000001000357882 */ /* 0x000fe20000000000 */
[----:B------:R-:W-:-:S02]  /*3f40*/  WARPGROUP.DEPBAR.LE gsb0, 0x0 ;  /* 0x00008000000079c5 */ /* 0x000fc40000010000 */
[----:B------:R-:W-:-:S06]  /*3f50*/  WARPGROUP.ARRIVE ;  /* 0x00000000000079c5 */ /* 0x000fcc0000000000 */
[----:B------:R-:W-:Y:S01]  /*3f60*/  HGMMA.64x16x16.F32.BF16 R24, gdesc[UR52], R24, gsb0 ;  /* 0x00200000341879f0 */ /* 0x000fe20008001818 */
[----:B------:R-:W-:Y:S04]  /*3f70*/  STL.64 [R1+0x200], R216 ;  /* 0x000200d801007387 */ /* 0x000fe80000100a00 */
[----:B------:R-:W-:Y:S04]  /*3f80*/  STL.64 [R1+0x208], R218 ;  /* 0x000208da01007387 */ /* 0x000fe80000100a00 */
[----:B------:R-:W-:Y:S04]  /*3f90*/  STL.64 [R1+0x210], R220 ;  /* 0x000210dc01007387 */ /* 0x000fe80000100a00 */
[----:B------:R0:W-:Y:S04]  /*3fa0*/  STL.64 [R1+0x218], R222 ;  /* 0x000218de01007387 */ /* 0x0001e80000100a00 */
[----:B0-----:R-:W3:Y:S04]  /*3fb0*/  LDL.LU.64 R222, [R1+0x318] ;  /* 0x0003180001de7983 */ /* 0x001ee80000300a00 */
[----:B------:R-:W3:Y:S04]  /*3fc0*/  LDL.LU.64 R220, [R1+0x310] ;  /* 0x0003100001dc7983 */ /* 0x000ee80000300a00 */
[----:B------:R-:W3:Y:S04]  /*3fd0*/  LDL.LU.64 R218, [R1+0x308] ;  /* 0x0003080001da7983 */ /* 0x000ee80000300a00 */
[----:B------:R-:W3:Y:S01]  /*3fe0*/  LDL.LU.64 R216, [R1+0x300] ;  /* 0x0003000001d87983 */ /* 0x000ee20000300a00 */
[----:B------:R-:W-:Y:S01]  /*3ff0*/  UMOV UR48, UR52 ;  /* 0x0000003400307c82 */ /* 0x000fe20008000000 */
[----:B------:R-:W-:Y:S01]  /*4000*/  UMOV UR49, UR53 ;  /* 0x0000003500317c82 */ /* 0x000fe20008000000 */
[----:B------:R-:W-:-:S02]  /*4010*/  WARPGROUP.DEPBAR.LE gsb0, 0x0 ;  /* 0x00008000000079c5 */ /* 0x000fc40000010000 */
[----:B------:R-:W-:-:S06]  /*4020*/  WARPGROUP.ARRIVE ;  /* 0x00000000000079c5 */ /* 0x000fcc0000000000 */
        /* <DEDUP_REMOVED lines=13> */
[----:B------:R0:W-:Y:S04]  /*4100*/  STL.64 [R1+0x60], R112 ;  /* 0x0000607001007387 */ /* 0x0001e80000100a00 */
[----:B------:R1:W-:Y:S04]  /*4110*/  STL.64 [R1+0x68], R114 ;  /* 0x0000687201007387 */ /* 0x0003e80000100a00 */
[----:B------:R4:W-:Y:S04]  /*4120*/  STL.64 [R1+0x70], R116 ;  /* 0x0000707401007387 */ /* 0x0009e80000100a00 */
[----:B------:R4:W-:Y:S04]  /*4130*/  STL.64 [R1+0x78], R118 ;  /* 0x0000787601007387 */ /* 0x0009e80000100a00 */
[----:B0-----:R-:W3:Y:S04]  /*4140*/  LDL.LU.64 R112, [R1+0x40] ;  /* 0x0000400001707983 */ /* 0x001ee80000300a00 */
[----:B-1----:R-:W3:Y:S04]  /*4150*/  LDL.LU.64 R114, [R1+0x48] ;  /* 0x0000480001727983 */ /* 0x002ee80000300a00 */
[----:B----4-:R-:W4:Y:S04]  /*4160*/  LDL.LU.64 R116, [R1+0x50] ;  /* 0x0000500001747983 */ /* 0x010f280000300a00 */
[----:B------:R-:W4:Y:S01]  /*4170*/  LDL.LU.64 R118, [R1+0x58] ;  /* 0x0000580001767983 */ /* 0x000f220000300a00 */
[----:B------:R-:W-:-:S02]  /*4180*/  WARPGROUP.DEPBAR.LE gsb0, 0x0 ;  /* 0x00008000000079c5 */ /* 0x000fc40000010000 */
[----:B------:R-:W-:Y:S01]  /*4190*/  WARPGROUP.ARRIVE ;  /* 0x00000000000079c5 */ /* 0x000fe20000000000 */
[----:B------:R-:W-:Y:S01]  /*41a0*/  UMOV UR44, UR52 ;  /* 0x00000034002c7c82 */ /* 0x000fe20008000000 */
[----:B------:R-:W-:Y:S01]  /*41b0*/  UMOV UR45, UR53 ;  /* 0x00000035002d7c82 */ /* 0x000fe20008000000 */
[----:B------:R-:W4:Y:S03]  /*41c0*/  LDL.LU.64 R144, [R1+0xc0] ;  /* 0x0000c00001907983 */ /* 0x000f260000300a00 */
[----:B------:R-:W-:Y:S01]  /*41d0*/  HGMMA.64x16x16.F32.BF16 R88, gdesc[UR44], R88, gsb0 ;  /* 0x002000002c5879f0 */ /* 0x000fe20008001858 */
[----:B------:R-:W4:Y:S04]  /*41e0*/  LDL.LU.64 R146, [R1+0xc8] ;  /* 0x0000c80001927983 */ /* 0x000f280000300a00 */
[----:B------:R-:W4:Y:S04]  /*41f0*/  LDL.LU.64 R148, [R1+0xd0] ;  /* 0x0000d00001947983 */ /* 0x000f280000300a00 */
[----:B------:R-:W4:Y:S01]  /*4200*/  LDL.LU.64 R150, [R1+0xd8] ;  /* 0x0000d80001967983 */ /* 0x000f220000300a00 */
[----:B------:R-:W-:Y:S01]  /*4210*/  UMOV UR40, UR52 ;  /* 0x0000003400287c82 */ /* 0x000fe20008000000 */
[----:B------:R-:W-:-:S02]  /*4220*/  UMOV UR41, UR53 ;  /* 0x0000003500297c82 */ /* 0x000fc40008000000 */
[----:B------:R-:W4:Y:S04]  /*4230*/  LDL.LU.64 R176, [R1+0x140] ;  /* 0x0001400001b07983 */ /* 0x000f280000300a00 */
        /* <DEDUP_REMOVED lines=9> */
[----:B------:R-:W-:-:S02]  /*42d0*/  WARPGROUP.DEPBAR.LE gsb0, 0x0 ;  /* 0x00008000000079c5 */ /* 0x000fc40000010000 */
[----:B------:R-:W-:-:S06]  /*42e0*/  WARPGROUP.ARRIVE ;  /* 0x00000000000079c5 */ /* 0x000fcc0000000000 */
[----:B------:R-:W-:Y:S03]  /*42f0*/  HGMMA.64x16x16.F32.BF16 R120, gdesc[UR40], R120, gsb0 ;  /* 0x00200000287879f0 */ /* 0x000fe60008001878 */
[----:B------:R-:W-:Y:S02]  /*4300*/  WARPGROUP.DEPBAR.LE gsb0, 0x0 ;  /* 0x00008000000079c5 */ /* 0x000fe40000010000 */
[----:B------:R-:W-:-:S06]  /*4310*/  WARPGROUP.ARRIVE ;  /* 0x00000000000079c5 */ /* 0x000fcc0000000000 */
[----:B------:R-:W-:Y:S01]  /*4320*/  HGMMA.64x16x16.F32.BF16 R152, gdesc[UR32], R152, gsb0 ;  /* 0x00200000209879f0 */ /* 0x000fe20008001898 */
[----:B------:R-:W-:Y:S01]  /*4330*/  UMOV UR28, UR52 ;  /* 0x00000034001c7c82 */ /* 0x000fe20008000000 */
[----:B------:R-:W-:Y:S01]  /*4340*/  UMOV UR29, UR53 ;  /* 0x00000035001d7c82 */ /* 0x000fe20008000000 */
[----:B------:R-:W-:Y:S02]  /*4350*/  WARPGROUP.DEPBAR.LE gsb0, 0x0 ;  /* 0x00008000000079c5 */ /* 0x000fe40000010000 */
[----:B--2---:R-:W-:-:S06]  /*4360*/  WARPGROUP.ARRIVE ;  /* 0x00000000000079c5 */ /* 0x004fcc0000000000 */
        /* <DEDUP_REMOVED lines=23> */
[----:B------:R-:W-:Y:S04]  /*44e0*/  STL.64 [R1+0x40], R112 ;  /* 0x0000407001007387 */ /* 0x000fe80000100a00 */
[----:B------:R-:W-:Y:S04]  /*44f0*/  STL.64 [R1+0x48], R114 ;  /* 0x0000487201007387 */ /* 0x000fe80000100a00 */
[----:B------:R-:W-:Y:S01]  /*4500*/  STL.64 [R1+0x50], R116 ;  /* 0x0000507401007387 */ /* 0x000fe20000100a00 */
[----:B------:R-:W-:-:S02]  /*4510*/  WARPGROUP.DEPBAR.LE gsb0, 0x0 ;  /* 0x00008000000079c5 */ /* 0x000fc40000010000 */
[----:B------:R-:W-:-:S06]  /*4520*/  WARPGROUP.ARRIVE ;  /* 0x00000000000079c5 */ /* 0x000fcc0000000000 */
[----:B------:R-:W-:Y:S01]  /*4530*/  HGMMA.64x16x16.F32.BF16 R208, gdesc[UR8], R208, gsb0 ;  /* 0x0020000008d079f0 */ /* 0x000fe200080018d0 */
[----:B------:R0:W-:Y:S04]  /*4540*/  STL.64 [R1+0x58], R118 ;  /* 0x0000587601007387 */ /* 0x0001e80000100a00 */
[----:B0-----:R0:W5:Y:S04]  /*4550*/  LDL.LU.64 R118, [R1+0x2f8] ;  /* 0x0002f80001767983 */ /* 0x0011680000300a00 */
[----:B------:R0:W5:Y:S04]  /*4560*/  LDL.LU.64 R116, [R1+0x2f0] ;  /* 0x0002f00001747983 */ /* 0x0001680000300a00 */
[----:B------:R0:W5:Y:S04]  /*4570*/  LDL.LU.64 R114, [R1+0x2e8] ;  /* 0x0002e80001727983 */ /* 0x0001680000300a00 */
[----:B------:R0:W5:Y:S04]  /*4580*/  LDL.LU.64 R112, [R1+0x2e0] ;  /* 0x0002e00001707983 */ /* 0x0001680000300a00 */
[----:B------:R-:W-:Y:S04]  /*4590*/  STL.64 [R1+0xc0], R144 ;  /* 0x0000c09001007387 */ /* 0x000fe80000100a00 */
[----:B------:R-:W-:Y:S04]  /*45a0*/  STL.64 [R1+0xc8], R146 ;  /* 0x0000c89201007387 */ /* 0x000fe80000100a00 */
[----:B------:R-:W-:Y:S04]  /*45b0*/  STL.64 [R1+0xd0], R148 ;  /* 0x0000d09401007387 */ /* 0x000fe80000100a00 */
[----:B------:R1:W-:Y:S04]  /*45c0*/  STL.64 [R1+0xd8], R150 ;  /* 0x0000d89601007387 */ /* 0x0003e80000100a00 */
[----:B-1----:R0:W5:Y:S04]  /*45d0*/  LDL.LU.64 R150, [R1+0x2d8] ;  /* 0x0002d80001967983 */ /* 0x0021680000300a00 */
[----:B------:R0:W5:Y:S04]  /*45e0*/  LDL.LU.64 R148, [R1+0x2d0] ;  /* 0x0002d00001947983 */ /* 0x0001680000300a00 */
[----:B------:R0:W5:Y:S04]  /*45f0*/  LDL.LU.64 R146, [R1+0x2c8] ;  /* 0x0002c80001927983 */ /* 0x0001680000300a00 */
[----:B------:R0:W5:Y:S04]  /*4600*/  LDL.LU.64 R144, [R1+0x2c0] ;  /* 0x0002c00001907983 */ /* 0x0001680000300a00 */
[----:B------:R-:W-:Y:S04]  /*4610*/  STL.64 [R1+0x140], R176 ;  /* 0x000140b001007387 */ /* 0x000fe80000100a00 */
[----:B------:R-:W-:Y:S04]  /*4620*/  STL.64 [R1+0x148], R178 ;  /* 0x000148b201007387 */ /* 0x000fe80000100a00 */
[----:B------:R-:W-:Y:S04]  /*4630*/  STL.64 [R1+0x150], R180 ;  /* 0x000150b401007387 */ /* 0x000fe80000100a00 */
[----:B------:R1:W-:Y:S01]  /*4640*/  STL.64 [R1+0x158], R182 ;  /* 0x000158b601007387 */ /* 0x0003e20000100a00 */
[----:B------:R-:W-:-:S03]  /*4650*/  WARPGROUP.DEPBAR.LE gsb0, 0x0 ;  /* 0x00008000000079c5 */ /* 0x000fc60000010000 */
[----:B-1----:R0:W5:Y:S04]  /*4660*/  LDL.LU.64 R182, [R1+0x2b8] ;  /* 0x0002b80001b67983 */ /* 0x0021680000300a00 */
        /* <DEDUP_REMOVED lines=10> */
[----:B------:R0:W5:Y:S01]  /*4710*/  LDL.LU.64 R208, [R1+0x280] ;  /* 0x0002800001d07983 */ /* 0x0001620000300a00 */
[----:B------:R-:W-:Y:S05]  /*4720*/  @!P0 BRA `(.L_x_24) ;  /* 0x0000000000048947 */ /* 0x000fea0003800000 */
[----:B------:R-:W-:Y:S01]  /*4730*/  BPT.TRAP 0x1 ;  /* 0x000000040000795c */ /* 0x000fe20000300000 */
.L_x_24:
[----:B------:R-:W-:Y:S02]  /*4740*/  UISETP.GT.U32.AND UP0, UPT, UR57, 0x1, UPT ;  /* 0x000000013900788c */ /* 0x000fe4000bf04070 */
[----:B------:R-:W-:-:S04]  /*4750*/  ULEA UR5, UR6, UR38, 0x3 ;  /* 0x0000002606057291 */ /* 0x000fc8000f8e183f */
[----:B------:R-:W-:Y:S01]  /*4760*/  UIADD3 UR5, UR5, 0x50, URZ ;  /* 0x0000005005057890 */ /* 0x000fe2000fffe03f */
[----:B------:R-:W-:-:S03]  /*4770*/  PLOP3.LUT P1, PT, PT, PT, UP0, 0x80, 0x0 ;  /* 0x000000000000781c */ /* 0x000fc60003f2f008 */
[----:B------:R-:W-:-:S09]  /*4780*/  UPRMT UR5, URZ, 0x654, UR5 ;  /* 0x000006543f057896 */ /* 0x000fd20008000005 */
[----:B------:R-:W-:Y:S01]  /*4790*/  SYNCS.ARRIVE.TRANS64.RED.A1T0 RZ, [UR5], RZ ;  /* 0x000000ffffff79a7 */ /* 0x000fe20008100405 */
[----:B------:R-:W-:Y:S05]  /*47a0*/  @P1 BRA `(.L_x_25) ;  /* 0x0000000000041947 */ /* 0x000fea0003800000 */
[----:B------:R-:W-:Y:S01]  /*47b0*/  BPT.TRAP 0x1 ;  /* 0x000000040000795c */ /* 0x000fe20000300000 */
.L_x_25:
[----:B------:R-:W-:Y:S01]  /*47c0*/  UIADD3 UR4, UR4, 0x1, URZ ;  /* 0x0000000104047890 */ /* 0x000fe2000fffe03f */
[C---:B------:R-:W-:Y:S01]  /*47d0*/  ISETP.GT.AND P1, PT, R0.reuse, 0x1, PT ;  /* 0x000000010000780c */ /* 0x040fe20003f24270 */
[----:B------:R-:W-:Y:S01]  /*47e0*/  UIADD3 UR6, UR6, 0x1, URZ ;  /* 0x0000000106067890 */ /* 0x000fe2000fffe03f */
[----:B------:R-:W-:Y:S01]  /*47f0*/  VIADD R0, R0, 0xffffffff ;  /* 0xffffffff00007836 */ /* 0x000fe20000000000 */
[----:B------:R-:W-:Y:S02]  /*4800*/  UISETP.NE.AND UP0, UPT, UR4, 0xa, UPT ;  /* 0x0000000a0400788c */ /* 0x000fe4000bf05270 */
[----:B------:R-:W-:Y:S02]  /*4810*/  UISETP.NE.AND UP1, UPT, UR6, 0xa, UPT ;  /* 0x0000000a0600788c */ /* 0x000fe4000bf25270 */
[----:B------:R-:W-:Y:S02]  /*4820*/  USEL UR5, URZ, 0x1, UP0 ;  /* 0x000000013f057887 */ /* 0x000fe40008000000 */
[----:B------:R-:W-:-:S02]  /*4830*/  USEL UR4, UR4, URZ, UP0 ;  /* 0x0000003f04047287 */ /* 0x000fc40008000000 */
[----:B------:R-:W-:Y:S02]  /*4840*/  USEL UR6, UR6, URZ, UP1 ;  /* 0x0000003f06067287 */ /* 0x000fe40008800000 */
[----:B------:R-:W-:Y:S01]  /*4850*/  LOP3.LUT R3, R3, UR5, RZ, 0x3c, !PT ;  /* 0x0000000503037c12 */ /* 0x000fe2000f8e3cff */
[----:B------:R-:W-:Y:S09]  /*4860*/  @P1 BRA `(.L_x_26) ;  /* 0xffffffe0004c1947 */ /* 0x000ff2000383ffff */
.L_x_19:
[----:B01----:R-:W0:Y:S02]  /*4870*/  LDC R0, c[0x0][0x28c] ;  /* 0x0000a300ff007b82 */ /* 0x003e240000000800 */
[----:B0-----:R-:W-:-:S13]  /*4880*/  ISETP.GE.AND P1, PT, R0, 0x1, PT ;  /* 0x000000010000780c */ /* 0x001fda0003f26270 */
[----:B------:R-:W-:Y:S05]  /*4890*/  @!P1 BRA `(.L_x_27) ;  /* 0x0000000000389947 */ /* 0x000fea0003800000 */
[----:B------:R-:W-:Y:S05]  /*48a0*/  @!P0 BRA `(.L_x_28) ;  /* 0x0000000000048947 */ /* 0x000fea0003800000 */
[----:B------:R-:W-:Y:S01]  /*48b0*/  BPT.TRAP 0x1 ;  /* 0x000000040000795c */ /* 0x000fe20000300000 */
.L_x_28:
[----:B------:R-:W-:Y:S01]  /*48c0*/  VIADD R0, R5, UR58 ;  /* 0x0000003a05007c36 */ /* 0x000fe20008000000 */
[----:B------:R-:W-:-:S03]  /*48d0*/  UISETP.GT.U32.AND UP0, UPT, UR57, 0x1, UPT ;  /* 0x000000013900788c */ /* 0x000fc6000bf04070 */
[----:B------:R-:W-:-:S03]  /*48e0*/  IMAD.WIDE.U32 R4, R0, -0x33333333, RZ ;  /* 0xcccccccd00047825 */ /* 0x000fc600078e00ff */
[----:B------:R-:W-:Y:S02]  /*48f0*/  PLOP3.LUT P0, PT, PT, PT, UP0, 0x80, 0x0 ;  /* 0x000000000000781c */ /* 0x000fe40003f0f008 */
[----:B------:R-:W-:-:S05]  /*4900*/  SHF.R.U32.HI R4, RZ, 0x3, R5 ;  /* 0x00000003ff047819 */ /* 0x000fca0000011605 */
[----:B------:R-:W-:-:S05]  /*4910*/  IMAD R0, R4, -0xa, R0 ;  /* 0xfffffff604007824 */ /* 0x000fca00078e0200 */
[----:B------:R-:W-:-:S05]  /*4920*/  LEA R0, R0, UR38, 0x3 ;  /* 0x0000002600007c11 */ /* 0x000fca000f8e18ff */
[----:B------:R-:W-:-:S05]  /*4930*/  VIADD R0, R0, 0x50 ;  /* 0x0000005000007836 */ /* 0x000fca0000000000 */
[----:B------:R-:W-:-:S04]  /*4940*/  PRMT R0, RZ, 0x654, R0 ;  /* 0x00000654ff007816 */ /* 0x000fc80000000000 */
[----:B------:R0:W-:Y:S01]  /*4950*/  SYNCS.ARRIVE.TRANS64.RED.A1T0 RZ, [R0+URZ], RZ ;  /* 0x000000ff00ff79a7 */ /* 0x0001e2000810043f */
[----:B------:R-:W-:Y:S05]  /*4960*/  @P0 BRA `(.L_x_27) ;  /* 0x0000000000040947 */ /* 0x000fea0003800000 */
[----:B------:R-:W-:Y:S01]  /*4970*/  BPT.TRAP 0x1 ;  /* 0x000000040000795c */ /* 0x000fe20000300000 */
.L_x_27:
[----:B0-----:R-:W0:Y:S01]  /*4980*/  S2R R0, SR_TID.X ;  /* 0x0000000000007919 */ /* 0x001e220000002100 */
[----:B------:R-:W-:Y:S01]  /*4990*/  R2UR UR5, R17 ;  /* 0x00000000110572ca */ /* 0x000fe200000e0000 */
[----:B------:R-:W-:Y:S01]  /*49a0*/  UIMAD UR61, UR61, 0xb0, URZ ;  /* 0x000000b03d3d78a4 */ /* 0x000fe2000f8e023f */
[----:B------:R-:W1:Y:S01]  /*49b0*/  S2R R8, SR_TID.X ;  /* 0x0000000000087919 */ /* 0x000e620000002100 */
[----:B------:R-:W-:Y:S01]  /*49c0*/  USHF.R.S32.HI UR12, URZ, 0x1f, UR56 ;  /* 0x0000001f3f0c7899 */ /* 0x000fe20008011438 */
[----:B------:R-:W-:-:S03]  /*49d0*/  ULDC.64 UR6, c[0x0][0x5d0] ;  /* 0x0001740000067ab9 */ /* 0x000fc60000000a00 */
[----:B------:R-:W-:Y:S01]  /*49e0*/  IMAD.U32 R6, RZ, RZ, UR61 ;  /* 0x0000003dff067e24 */ /* 0x000fe2000f8e00ff */
[----:B------:R-:W-:Y:S02]  /*49f0*/  UIMAD UR4, UR12, UR6, URZ ;  /* 0x000000060c0472a4 */ /* 0x000fe4000f8e023f */
[----:B------:R-:W-:Y:S02]  /*4a00*/  UIADD3 UR58, UR60, UR58, URZ ;  /* 0x0000003a3c3a7290 */ /* 0x000fe4000fffe03f */
[----:B------:R-:W-:Y:S02]  /*4a10*/  UIMAD UR4, UR56, UR7, UR4 ;  /* 0x00000007380472a4 */ /* 0x000fe4000f8e0204 */
[----:B------:R-:W-:Y:S01]  /*4a20*/  UIMAD.WIDE UR8, UR5, 0x200, URZ ;  /* 0x00000200050878a5 */ /* 0x000fe2000f8e023f */
[----:B------:R-:W-:Y:S01]  /*4a30*/  ULDC UR7, c[0x0][0x284] ;  /* 0x0000a10000077ab9 */ /* 0x000fe20000000800 */
[----:B------:R-:W-:Y:S02]  /*4a40*/  UISETP.GT.U32.AND UP1, UPT, UR58, 0x9, UPT ;  /* 0x000000093a00788c */ /* 0x000fe4000bf24070 */
[----:B------:R-:W-:-:S02]  /*4a50*/  UISETP.GE.U32.AND UP2, UPT, UR60, 0xa, UPT ;  /* 0x0000000a3c00788c */ /* 0x000fc4000bf46070 */
[----:B------:R-:W-:Y:S01]  /*4a60*/  UISETP.LT.U32.AND UP1, UPT, UR60, 0xa, UP1 ;  /* 0x0000000a3c00788c */ /* 0x000fe20008f21070 */
[----:B0-----:R-:W-:-:S04]  /*4a70*/  SHF.R.U32.HI R3, RZ, 0x7, R0 ;  /* 0x00000007ff037819 */ /* 0x001fc80000011600 */
[----:B------:R-:W-:Y:S01]  /*4a80*/  LOP3.LUT R3, R3, 0x1, RZ, 0xc0, !PT ;  /* 0x0000000103037812 */ /* 0x000fe200078ec0ff */
[C---:B-1----:R-:W-:Y:S01]  /*4a90*/  IMAD.SHL.U32 R7, R8.reuse, 0x2, RZ ;  /* 0x0000000208077824 */ /* 0x042fe200078e00ff */
[----:B------:R-:W-:Y:S02]  /*4aa0*/  SHF.R.U32.HI R0, RZ, 0x2, R8 ;  /* 0x00000002ff007819 */ /* 0x000fe40000011608 */
[----:B------:R-:W-:Y:S01]  /*4ab0*/  LOP3.LUT R4, R8, 0x60, RZ, 0xc0, !PT ;  /* 0x0000006008047812 */ /* 0x000fe200078ec0ff */
[----:B------:R-:W-:Y:S01]  /*4ac0*/  IMAD.SHL.U32 R17, R3, 0x40, RZ ;  /* 0x0000004003117824 */ /* 0x000fe200078e00ff */
[----:B------:R-:W-:Y:S02]  /*4ad0*/  LOP3.LUT R0, R0, 0x7, RZ, 0xc0, !PT ;  /* 0x0000000700007812 */ /* 0x000fe400078ec0ff */
[----:B------:R-:W-:Y:S02]  /*4ae0*/  SHF.R.U32.HI R4, RZ, 0x1, R4 ;  /* 0x00000001ff047819 */ /* 0x000fe40000011604 */
[----:B------:R-:W-:-:S02]  /*4af0*/  LOP3.LUT R17, R17, 0x40, R0, 0xe2, !PT ;  /* 0x0000004011117812 */ /* 0x000fc400078ee200 */
[----:B------:R-:W-:Y:S02]  /*4b00*/  LOP3.LUT R6, R6, 0x6, R7, 0xf8, !PT ;  /* 0x0000000606067812 */ /* 0x000fe400078ef807 */
[----:B------:R-:W-:Y:S02]  /*4b10*/  IADD3 R0, RZ, -R4, -R0 ;  /* 0x80000004ff007210 */ /* 0x000fe40007ffe800 */
[----:B------:R-:W-:Y:S01]  /*4b20*/  LOP3.LUT R17, R17, UR8, R4, 0xfe, !PT ;  /* 0x0000000811117c12 */ /* 0x000fe2000f8efe04 */
[----:B------:R-:W-:Y:S01]  /*4b30*/  IMAD.U32 R4, RZ, RZ, UR6 ;  /* 0x00000006ff047e24 */ /* 0x000fe2000f8e00ff */
[----:B------:R-:W-:Y:S01]  /*4b40*/  SHF.R.S32.HI R7, RZ, 0x1f, R6 ;  /* 0x0000001fff077819 */ /* 0x000fe20000011406 */
[----:B------:R-:W-:Y:S01]  /*4b50*/  USHF.L.U32 UR6, UR5, 0x9, URZ ;  /* 0x0000000905067899 */ /* 0x000fe2000800063f */
[----:B------:R-:W-:Y:S02]  /*4b60*/  IMAD R0, R3, -0x40, R0 ;  /* 0xffffffc003007824 */ /* 0x000fe400078e0200 */
[----:B------:R-:W-:-:S02]  /*4b70*/  IMAD.U32 R3, RZ, RZ, UR7 ;  /* 0x00000007ff037e24 */ /* 0x000fc4000f8e00ff */
[----:B------:R-:W-:-:S03]  /*4b80*/  IMAD.WIDE.U32 R4, R4, UR56, R6 ;  /* 0x0000003804047c25 */ /* 0x000fc6000f8e0006 */
[----:B------:R-:W-:Y:S01]  /*4b90*/  IADD3 R0, R3, -UR6, R0 ;  /* 0x8000000603007c10 */ /* 0x000fe2000fffe000 */
[----:B------:R-:W-:Y:S01]  /*4ba0*/  VIADD R5, R5, UR4 ;  /* 0x0000000405057c36 */ /* 0x000fe20008000000 */
[----:B------:R-:W-:Y:S01]  /*4bb0*/  ULDC UR4, c[0x0][0x288] ;  /* 0x0000a20000047ab9 */ /* 0x000fe20000000800 */
[----:B------:R-:W-:Y:S01]  /*4bc0*/  LOP3.LUT R3, R8, 0x3, RZ, 0xc0, !PT ;  /* 0x0000000308037812 */ /* 0x000fe200078ec0ff */
[----:B------:R-:W-:Y:S01]  /*4bd0*/  UISETP.GE.AND UP0, UPT, UR61, UR4, UPT ;  /* 0x000000043d00728c */ /* 0x000fe2000bf06270 */
[----:B------:R-:W-:-:S03]  /*4be0*/  IMAD.MOV.U32 R8, RZ, RZ, -0x2 ;  /* 0xfffffffeff087424 */ /* 0x000fc600078e00ff */
[----:B------:R-:W-:Y:S01]  /*4bf0*/  UISETP.GE.OR UP0, UPT, UR6, UR7, UP0 ;  /* 0x000000070600728c */ /* 0x000fe20008706670 */
[----:B------:R-:W-:Y:S01]  /*4c00*/  IMAD R3, R3, R8, UR4 ;  /* 0x0000000403037e24 */ /* 0x000fe2000f8e0208 */
[----:B------:R-:W-:Y:S02]  /*4c10*/  UIMAD.WIDE.U32 UR4, UR58, -0x33333333, URZ ;  /* 0xcccccccd3a0478a5 */ /* 0x000fe4000f8e003f */
[----:B------:R-:W-:Y:S01]  /*4c20*/  USEL UR6, URZ, 0x1, !UP1 ;  /* 0x000000013f067887 */ /* 0x000fe2000c800000 */
[----:B------:R-:W-:Y:S01]  /*4c30*/  VIADD R3, R3, -UR61 ;  /* 0x8000003d03037c36 */ /* 0x000fe20008000000 */
[----:B------:R-:W-:Y:S01]  /*4c40*/  PLOP3.LUT P0, PT, PT, PT, UP0, 0x80, 0x0 ;  /* 0x000000000000781c */ /* 0x000fe20003f0f008 */
[----:B------:R-:W-:Y:S02]  /*4c50*/  USHF.R.U32.HI UR4, URZ, 0x3, UR5 ;  /* 0x000000033f047899 */ /* 0x000fe40008011605 */
[----:B------:R-:W-:Y:S02]  /*4c60*/  ULOP3.LUT UR59, UR59, UR6, URZ, 0x3c, !UPT ;  /* 0x000000063b3b7292 */ /* 0x000fe4000f8e3c3f */
[----:B------:R-:W-:-:S02]  /*4c70*/  UIMAD UR58, UR4, -0xa, UR58 ;  /* 0xfffffff6043a78a4 */ /* 0x000fc4000f8e023a */
[----:B------:R-:W-:Y:S01]  /*4c80*/  @UP2 ULOP3.LUT UR59, UR59, 0x1, UR4, 0x78, !UPT ;  /* 0x000000013b3b2892 */ /* 0x000fe2000f8e7804 */
[----:B------:R-:W-:-:S05]  /*4c90*/  UMOV UR6, 0xffffffff ;  /* 0xffffffff00067882 */ /* 0x000fca0000000000 */
[----:B------:R-:W-:Y:S06]  /*4ca0*/  @P0 BRA `(.L_x_29) ;  /* 0x000001b400b80947 */ /* 0x000fec0003800000 */
[----:B-----5:R-:W-:Y:S01]  /*4cb0*/  FSETP.NEU.AND P2, PT, R16, RZ, PT ;  /* 0x000000ff1000720b */ /* 0x020fe20003f4d000 */
[----:B------:R-:W-:Y:S01]  /*4cc0*/  ULDC.64 UR10, c[0x0][0x5c8] ;  /* 0x00017200000a7ab9 */ /* 0x000fe20000000a00 */
[----:B------:R-:W-:Y:S01]  /*4cd0*/  ISETP.GT.AND P0, PT, R3, RZ, PT ;  /* 0x000000ff0300720c */ /* 0x000fe20003f04270 */
[----:B------:R-:W-:Y:S01]  /*4ce0*/  UIMAD UR4, UR9, UR10, URZ ;  /* 0x0000000a090472a4 */ /* 0x000fe2000f8e023f */
[----:B------:R-:W-:Y:S01]  /*4cf0*/  IMAD.U32 R14, RZ, RZ, UR11 ;  /* 0x0000000bff0e7e24 */ /* 0x000fe2000f8e00ff */
[----:B------:R-:W-:Y:S01]  /*4d00*/  BSSY B0, `(.L_x_29) ;  /* 0x0001b68000007945 */ /* 0x000fe20003800000 */
[----:B------:R-:W-:Y:S01]  /*4d10*/  IMAD.WIDE.U32 R4, R17, UR10, R4 ;  /* 0x0000000a11047c25 */ /* 0x000fe2000f8e0004 */
[----:B------:R-:W-:-:S03]  /*4d20*/  ISETP.GT.AND P1, PT, R0, RZ, P0 ;  /* 0x000000ff0000720c */ /* 0x000fc60000724270 */
[----:B------:R-:W-:-:S04]  /*4d30*/  IMAD R14, R17, R14, UR4 ;  /* 0x00000004110e7e24 */ /* 0x000fc8000f8e020e */
[----:B------:R-:W-:Y:S01]  /*4d40*/  IMAD.IADD R14, R5, 0x1, R14 ;  /* 0x00000001050e7824 */ /* 0x000fe200078e020e */
[----:B------:R-:W-:Y:S06]  /*4d50*/  @!P2 BRA `(.L_x_30) ;  /* 0x0000014c0050a947 */ /* 0x000fec0003800000 */
[----:B------:R-:W0:Y:S01]  /*4d60*/  LDC.64 R10, c[0x0][0x5b8] ;  /* 0x00016e00ff0a7b82 */ /* 0x000e220000000a00 */
[----:B------:R-:W3:Y:S07]  /*4d70*/  LDL.LU R20, [R1+0x220] ;  /* 0x0002200001147983 */ /* 0x000eee0000300800 */
[----:B------:R-:W1:Y:S01]  /*4d80*/  LDC.64 R22, c[0x0][0x5b0] ;  /* 0x00016c00ff167b82 */ /* 0x000e620000000a00 */
[----:B0-----:R-:W-:Y:S01]  /*4d90*/  IMAD.MOV.U32 R8, RZ, RZ, R11 ;  /* 0x000000ffff087224 */ /* 0x001fe200078e000b */
[----:B------:R0:W-:Y:S01]  /*4da0*/  STL [R1+0x250], R10 ;  /* 0x0002500a01007387 */ /* 0x0001e20000100800 */
[----:B------:R-:W-:-:S04]  /*4db0*/  IMAD.MOV.U32 R235, RZ, RZ, R10 ;  /* 0x000000ffffeb7224 */ /* 0x000fc800078e000a */
[C---:B------:R-:W-:Y:S01]  /*4dc0*/  IMAD R5, R235.reuse, UR12, RZ ;  /* 0x0000000ceb057c24 */ /* 0x040fe2000f8e02ff */
[----:B-1----:R-:W-:Y:S01]  /*4dd0*/  R2UR UR4, R22 ;  /* 0x00000000160472ca */ /* 0x002fe200000e0000 */
[----:B------:R-:W-:Y:S01]  /*4de0*/  IMAD.WIDE.U32 R232, R235, UR56, R6 ;  /* 0x00000038ebe87c25 */ /* 0x000fe2000f8e0006 */
[----:B0-----:R-:W0:Y:S03]  /*4df0*/  LDC.64 R10, c[0x0][0x5a8] ;  /* 0x00016a00ff0a7b82 */ /* 0x001e260000000a00 */
[----:B------:R-:W-:Y:S02]  /*4e00*/  IMAD R234, R8, UR56, R5 ;  /* 0x0000003808ea7c24 */ /* 0x000fe4000f8e0205 */
[----:B------:R-:W-:Y:S02]  /*4e10*/  IMAD.MOV.U32 R236, RZ, RZ, R232 ;  /* 0x000000ffffec7224 */ /* 0x000fe400078e00e8 */
[----:B------:R-:W-:Y:S01]  /*4e20*/  IMAD.IADD R237, R233, 0x1, R234 ;  /* 0x00000001e9ed7824 */ /* 0x000fe200078e02ea */
[----:B------:R1:W-:Y:S03]  /*4e30*/  STL [R1+0x25c], R234 ;  /* 0x00025cea01007387 */ /* 0x0003e60000100800 */
[----:B------:R-:W-:Y:S01]  /*4e40*/  UIMAD UR4, UR9, UR4, URZ ;  /* 0x00000004090472a4 */ /* 0x000fe2000f8e023f */
[C---:B------:R-:W-:Y:S01]  /*4e50*/  IMAD.WIDE.U32 R8, R17.reuse, R22, R236 ;  /* 0x0000001611087225 */ /* 0x040fe200078e00ec */
[----:B------:R1:W-:Y:S04]  /*4e60*/  STL.64 [R1+0x248], R232 ;  /* 0x000248e801007387 */ /* 0x0003e80000100a00 */
[----:B------:R-:W-:Y:S01]  /*4e70*/  IMAD R19, R17, R23, UR4 ;  /* 0x0000000411137e24 */ /* 0x000fe2000f8e0217 */
[----:B------:R-:W-:-:S03]  /*4e80*/  ULDC.64 UR4, c[0x0][0x5c0] ;  /* 0x0001700000047ab9 */ /* 0x000fc60000000a00 */
[----:B------:R-:W-:Y:S01]  /*4e90*/  IMAD.IADD R5, R9, 0x1, R19 ;  /* 0x0000000109057824 */ /* 0x000fe200078e0213 */
[----:B------:R1:W-:Y:S01]  /*4ea0*/  STL [R1+0x260], R19 ;  /* 0x0002601301007387 */ /* 0x0003e20000100800 */
[----:B0-----:R-:W-:-:S04]  /*4eb0*/  LEA R12, P2, R8, R10, 0x1 ;  /* 0x0000000a080c7211 */ /* 0x001fc800078408ff */
[----:B------:R-:W-:-:S05]  /*4ec0*/  LEA.HI.X R13, R8, R11, R5, 0x1, P2 ;  /* 0x0000000b080d7211 */ /* 0x000fca00010f0c05 */
[----:B------:R0:W4:Y:S01]  /*4ed0*/  @P1 LDG.E.LTC128B.U16 R18, desc[UR36][R12.64] ;  /* 0x000000240c121981 */ /* 0x000122000c1e1520 */
[C---:B------:R-:W-:Y:S01]  /*4ee0*/  LEA R8, P2, R4.reuse, UR4, 0x1 ;  /* 0x0000000404087c11 */ /* 0x040fe2000f8408ff */
[----:B------:R-:W-:Y:S01]  /*4ef0*/  BSSY B1, `(.L_x_31) ;  /* 0x0000012000017945 */ /* 0x000fe20003800000 */
[----:B------:R-:W-:Y:S02]  /*4f00*/  ISETP.GT.AND P3, PT, R3, 0x1, PT ;  /* 0x000000010300780c */ /* 0x000fe40003f64270 */
[----:B------:R-:W-:Y:S02]  /*4f10*/  LEA.HI.X R9, R4, UR5, R14, 0x1, P2 ;  /* 0x0000000504097c11 */ /* 0x000fe400090f0c0e */
[----:B------:R-:W-:Y:S01]  /*4f20*/  ISETP.GT.AND P2, PT, R0, RZ, P3 ;  /* 0x000000ff0000720c */ /* 0x000fe20001f44270 */
[----:B0-----:R-:W-:-:S04]  /*4f30*/  IMAD.WIDE.U32 R12, R17, R22, R6 ;  /* 0x00000016110c7225 */ /* 0x001fc800078e0006 */
[----:B------:R-:W-:Y:S02]  /*4f40*/  IMAD.IADD R13, R19, 0x1, R13 ;  /* 0x00000001130d7824 */ /* 0x000fe400078e020d */
[----:B------:R-:W-:-:S04]  /*4f50*/  IMAD.WIDE.U32 R12, R235, UR56, R12 ;  /* 0x00000038eb0c7c25 */ /* 0x000fc8000f8e000c */
[----:B------:R-:W-:Y:S02]  /*4f60*/  IMAD.IADD R5, R234, 0x1, R13 ;  /* 0x00000001ea057824 */ /* 0x000fe400078e020d */
[----:B----4-:R-:W-:-:S04]  /*4f70*/  IMAD.U32 R15, R18, 0x10000, RZ ;  /* 0x00010000120f7824 */ /* 0x010fc800078e00ff */
[----:B------:R-:W-:-:S04]  /*4f80*/  FMUL R15, R15, R16 ;  /* 0x000000100f0f7220 */ /* 0x000fc80000400000 */
[----:B---3--:R-:W-:Y:S01]  /*4f90*/  FFMA R15, R20, R2, R15 ;  /* 0x00000002140f7223 */ /* 0x008fe2000000000f */
[----:B------:R-:W-:-:S04]  /*4fa0*/  LEA R20, P4, R12, R10, 0x1 ;  /* 0x0000000a0c147211 */ /* 0x000fc800078808ff */
[----:B------:R-:W-:Y:S02]  /*4fb0*/  F2FP.BF16.F32.PACK_AB R4, RZ, R15 ;  /* 0x0000000fff04723e */ /* 0x000fe400000010ff */
[----:B------:R-:W-:-:S03]  /*4fc0*/  LEA.HI.X R21, R12, R11, R5, 0x1, P4 ;  /* 0x0000000b0c157211 */ /* 0x000fc600020f0c05 */
[----:B------:R1:W-:Y:S04]  /*4fd0*/  @P1 STG.E.U16 desc[UR36][R8.64], R4 ;  /* 0x0000000408001986 */ /* 0x0003e8000c101524 */
[----:B------:R1:W-:Y:S01]  /*4fe0*/  STL.64 [R1+0x240], R20 ;  /* 0x0002401401007387 */ /* 0x0003e20000100a00 */
[----:B------:R-:W-:Y:S05]  /*4ff0*/  @!P2 BRA `(.L_x_32) ;  /* 0x000000000004a947 */ /* 0x000fea0003800000 */
[----:B------:R0:W5:Y:S02]  /*5000*/  LDG.E.LTC128B.U16 R18, desc[UR36][R20.64+0x2] ;  /* 0x0000022414127981 */ /* 0x000164000c1e1520 */
.L_x_32:
[----:B------:R-:W-:Y:S05]  /*5010*/  BSYNC B1 ;  /* 0x0000000000017941 */ /* 0x000fea0003800000 */
.L_x_31:
[----:B------:R-:W0:Y:S01]  /*5020*/  LDL.LU R5, [R1+0x224] ;  /* 0x0002240001057983 */ /* 0x000e220000300800 */
[----:B-1---5:R-:W-:Y:S01]  /*5030*/  IMAD.U32 R4, R18, 0x10000, RZ ;  /* 0x0001000012047824 */ /* 0x022fe200078e00ff */
[----:B------:R-:W-:-:S03]  /*5040*/  ISETP.GT.AND P1, PT, R0, 0x8, P0 ;  /* 0x000000080000780c */ /* 0x000fc60000724270 */
[----:B------:R-:W-:-:S04]  /*5050*/  FMUL R4, R4, R16 ;  /* 0x0000001004047220 */ /* 0x000fc80000400000 */
[----:B0-----:R-:W-:Y:S01]  /*5060*/  FFMA R20, R5, R2, R4 ;  /* 0x0000000205147223 */ /* 0x001fe20000000004 */
[C---:B------:R-:W-:Y:S01]  /*5070*/  SHF.L.U64.HI R5, R22.reuse, 0x3, R23 ;  /* 0x0000000316057819 */ /* 0x040fe20000010217 */
[----:B------:R-:W-:-:S03]  /*5080*/  IMAD.SHL.U32 R4, R22, 0x8, RZ ;  /* 0x0000000816047824 */ /* 0x000fc600078e00ff */
[----:B------:R-:W-:Y:S01]  /*5090*/  F2FP.BF16.F32.PACK_AB R20, RZ, R20 ;  /* 0x00000014ff14723e */ /* 0x000fe200000010ff */
[----:B------:R-:W-:-:S04]  /*50a0*/  IMAD.WIDE.U32 R14, R17, R22, R4 ;  /* 0x00000016110e7225 */ /* 0x000fc800078e0004 */
[----:B------:R-:W-:Y:S01]  /*50b0*/  IMAD.IADD R19, R19, 0x1, R15 ;  /* 0x0000000113137824 */ /* 0x000fe200078e020f */
[----:B------:R-:W-:-:S05]  /*50c0*/  IADD3 R13, P4, R232, R14, RZ ;  /* 0x0000000ee80d7210 */ /* 0x000fca0007f9e0ff */
[----:B------:R-:W-:Y:S01]  /*50d0*/  IMAD.X R21, R19, 0x1, R237, P4 ;  /* 0x0000000113157824 */ /* 0x000fe200020e06ed */
[----:B------:R-:W-:-:S04]  /*50e0*/  LEA R12, P4, R13, R10, 0x1 ;  /* 0x0000000a0d0c7211 */ /* 0x000fc800078808ff */
[----:B------:R-:W-:Y:S01]  /*50f0*/  LEA.HI.X R13, R13, R11, R21, 0x1, P4 ;  /* 0x0000000b0d0d7211 */ /* 0x000fe200020f0c15 */
[----:B------:R0:W-:Y:S04]  /*5100*/  @P2 STG.E.U16 desc[UR36][R8.64+0x2], R20 ;  /* 0x0000021408002986 */ /* 0x0001e8000c101524 */
[----:B------:R1:W3:Y:S04]  /*5110*/  @P1 LDG.E.LTC128B.U16 R18, desc[UR36][R12.64] ;  /* 0x000000240c121981 */ /* 0x0002e8000c1e1520 */
[----:B------:R-:W4:Y:S01]  /*5120*/  LDL.LU R21, [R1+0x228] ;  /* 0x0002280001157983 */ /* 0x000f220000300800 */
[----:B-1----:R-:W-:-:S05]  /*5130*/  IADD3 R12, P2, R6, R14, RZ ;  /* 0x0000000e060c7210 */ /* 0x002fca0007f5e0ff */
[----:B------:R-:W-:Y:S02]  /*5140*/  IMAD.X R13, R7, 0x1, R19, P2 ;  /* 0x00000001070d7824 */ /* 0x000fe400010e0613 */
[----:B------:R-:W-:-:S04]  /*5150*/  IMAD.WIDE.U32 R12, R235, UR56, R12 ;  /* 0x00000038eb0c7c25 */ /* 0x000fc8000f8e000c */
[----:B------:R-:W-:Y:S01]  /*5160*/  IMAD.IADD R13, R234, 0x1, R13 ;  /* 0x00000001ea0d7824 */ /* 0x000fe200078e020d */
[----:B------:R-:W-:-:S04]  /*5170*/  LEA R232, P2, R12, R10, 0x1 ;  /* 0x0000000a0ce87211 */ /* 0x000fc800078408ff */
[----:B------:R-:W-:Y:S01]  /*5180*/  LEA.HI.X R233, R12, R11, R13, 0x1, P2 ;  /* 0x0000000b0ce97211 */ /* 0x000fe200010f0c0d */
[----:B0-----:R-:W-:-:S04]  /*5190*/  IMAD.U32 R20, RZ, RZ, UR11 ;  /* 0x0000000bff147e24 */ /* 0x001fc8000f8e00ff */
[----:B------:R0:W-:Y:S01]  /*51a0*/  STL.64 [R1+0x220], R232 ;  /* 0x000220e801007387 */ /* 0x0001e20000100a00 */
[----:B------:R-:W-:Y:S01]  /*51b0*/  ISETP.GT.AND P5, PT, R0, 0x8, P3 ;  /* 0x000000080000780c */ /* 0x000fe20001fa4270 */
[----:B------:R-:W-:Y:S01]  /*51c0*/  BSSY B1, `(.L_x_33) ;  /* 0x0000010000017945 */ /* 0x000fe20003800000 */
[----:B---3--:R-:W-:-:S04]  /*51d0*/  IMAD.U32 R12, R18, 0x10000, RZ ;  /* 0x00010000120c7824 */ /* 0x008fc800078e00ff */
[----:B------:R-:W-:-:S04]  /*51e0*/  FMUL R12, R12, R16 ;  /* 0x000000100c0c7220 */ /* 0x000fc80000400000 */
[----:B----4-:R-:W-:Y:S01]  /*51f0*/  FFMA R13, R21, R2, R12 ;  /* 0x00000002150d7223 */ /* 0x010fe2000000000c */
[----:B------:R-:W-:Y:S02]  /*5200*/  IMAD.U32 R12, RZ, RZ, UR10 ;  /* 0x0000000aff0c7e24 */ /* 0x000fe4000f8e00ff */
[----:B------:R-:W-:Y:S02]  /*5210*/  IMAD.U32 R21, RZ, RZ, UR10 ;  /* 0x0000000aff157e24 */ /* 0x000fe4000f8e00ff */
[----:B------:R-:W-:Y:S01]  /*5220*/  IMAD.SHL.U32 R12, R12, 0x10, RZ ;  /* 0x000000100c0c7824 */ /* 0x000fe200078e00ff */
[----:B------:R-:W-:Y:S02]  /*5230*/  F2FP.BF16.F32.PACK_AB R13, RZ, R13 ;  /* 0x0000000dff0d723e */ /* 0x000fe400000010ff */
[----:B------:R-:W-:Y:S02]  /*5240*/  SHF.L.U64.HI R21, R21, 0x4, R20 ;  /* 0x0000000415157819 */ /* 0x000fe40000010214 */
[----:B------:R-:W-:-:S02]  /*5250*/  IADD3 R12, P2, R12, R8, RZ ;  /* 0x000000080c0c7210 */ /* 0x000fc40007f5e0ff */
[----:B------:R-:W-:-:S03]  /*5260*/  PRMT R20, R13, 0x7610, R20 ;  /* 0x000076100d147816 */ /* 0x000fc60000000014 */
[----:B------:R-:W-:Y:S01]  /*5270*/  IMAD.X R13, R21, 0x1, R9, P2 ;  /* 0x00000001150d7824 */ /* 0x000fe200010e0609 */
[----:B------:R0:W-:Y:S04]  /*5280*/  STL [R1+0x254], R21 ;  /* 0x0002541501007387 */ /* 0x0001e80000100800 */
[----:B------:R0:W-:Y:S01]  /*5290*/  @P1 STG.E.U16 desc[UR36][R12.64], R20 ;  /* 0x000000140c001986 */ /* 0x0001e2000c101524 */
[----:B------:R-:W-:Y:S05]  /*52a0*/  @!P5 BRA `(.L_x_34) ;  /* 0x000000000004d947 */ /* 0x000fea0003800000 */
[----:B------:R1:W5:Y:S02]  /*52b0*/  LDG.E.LTC128B.U16 R18, desc[UR36][R232.64+0x2] ;  /* 0x00000224e8127981 */ /* 0x000364000c1e1520 */
.L_x_34:
[----:B------:R-:W-:Y:S05]  /*52c0*/  BSYNC B1 ;  /* 0x0000000000017941 */ /* 0x000fea0003800000 */
.L_x_33:
[----:B0-----:R-:W3:Y:S01]  /*52d0*/  LDL.LU R21, [R1+0x22c] ;  /* 0x00022c0001157983 */ /* 0x001ee20000300800 */
[----:B-----5:R-:W-:Y:S01]  /*52e0*/  IMAD.U32 R20, R18, 0x10000, RZ ;  /* 0x0001000012147824 */ /* 0x020fe200078e00ff */
[----:B------:R-:W-:Y:S02]  /*52f0*/  ISETP.GT.AND P2, PT, R3, 0x8, PT ;  /* 0x000000080300780c */ /* 0x000fe40003f44270 */
[----:B------:R0:W-:Y:S01]  /*5300*/  STL.64 [R1+0x280], R4 ;  /* 0x0002800401007387 */ /* 0x0001e20000100a00 */
[----:B------:R-:W-:Y:S01]  /*5310*/  FMUL R20, R20, R16 ;  /* 0x0000001014147220 */ /* 0x000fe20000400000 */
[----:B------:R-:W-:Y:S01]  /*5320*/  ISETP.GT.AND P4, PT, R0, RZ, P2 ;  /* 0x000000ff0000720c */ /* 0x000fe20001784270 */
[----:B0-----:R-:W-:Y:S02]  /*5330*/  IMAD.MOV.U32 R4, RZ, RZ, R12 ;  /* 0x000000ffff047224 */ /* 0x001fe400078e000c */
[----:B------:R-:W-:-:S05]  /*5340*/  IMAD.MOV.U32 R5, RZ, RZ, R13 ;  /* 0x000000ffff057224 */ /* 0x000fca00078e000d */
[----:B------:R-:W-:Y:S01]  /*5350*/  STL.64 [R1+0x228], R4 ;  /* 0x0002280401007387 */ /* 0x000fe20000100a00 */
[----:B---3--:R-:W-:-:S05]  /*5360*/  FFMA R20, R21, R2, R20 ;  /* 0x0000000215147223 */ /* 0x008fca0000000014 */
[----:B------:R-:W-:-:S05]  /*5370*/  F2FP.BF16.F32.PACK_AB R20, RZ, R20 ;  /* 0x00000014ff14723e */ /* 0x000fca00000010ff */
[----:B------:R0:W-:Y:S04]  /*5380*/  @P5 STG.E.U16 desc[UR36][R4.64+0x2], R20 ;  /* 0x0000021404005986 */ /* 0x0001e8000c101524 */
[----:B0-----:R0:W5:Y:S01]  /*5390*/  LDL.LU.64 R4, [R1+0x280] ;  /* 0x0002800001047983 */ /* 0x0011620000300a00 */
[----:B------:R-:W-:Y:S04]  /*53a0*/  BSSY B1, `(.L_x_35) ;  /* 0x0000004000017945 */ /* 0x000fe80003800000 */
[----:B------:R-:W-:Y:S05]  /*53b0*/  @!P4 BRA `(.L_x_36) ;  /* 0x000000000008c947 */ /* 0x000fea0003800000 */
[----:B------:R-:W3:Y:S04]  /*53c0*/  LDL.64 R20, [R1+0x240] ;  /* 0x0002400001147983 */ /* 0x000ee80000100a00 */
[----:B---3--:R3:W5:Y:S02]  /*53d0*/  LDG.E.LTC128B.U16 R18, desc[UR36][R20.64+0x10] ;  /* 0x0000102414127981 */ /* 0x008764000c1e1520 */
.L_x_36:
[----:B------:R-:W-:Y:S05]  /*53e0*/  BSYNC B1 ;  /* 0x0000000000017941 */ /* 0x000fea0003800000 */
.L_x_35:
[----:B---3--:R-:W3:Y:S01]  /*53f0*/  LDL.LU R21, [R1+0x230] ;  /* 0x0002300001157983 */ /* 0x008ee20000300800 */
[----:B-----5:R-:W-:Y:S01]  /*5400*/  IMAD.U32 R20, R18, 0x10000, RZ ;  /* 0x0001000012147824 */ /* 0x020fe200078e00ff */
[----:B------:R-:W-:Y:S01]  /*5410*/  ISETP.GT.AND P1, PT, R3, 0x9, PT ;  /* 0x000000090300780c */ /* 0x000fe20003f24270 */
[----:B------:R-:W-:Y:S02]  /*5420*/  BSSY B1, `(.L_x_37) ;  /* 0x0000009000017945 */ /* 0x000fe40003800000 */
[----:B------:R-:W-:Y:S01]  /*5430*/  FMUL R20, R20, R16 ;  /* 0x0000001014147220 */ /* 0x000fe20000400000 */
[----:B------:R-:W-:-:S03]  /*5440*/  ISETP.GT.AND P5, PT, R0, RZ, P1 ;  /* 0x000000ff0000720c */ /* 0x000fc60000fa4270 */
[----:B---3--:R-:W-:-:S05]  /*5450*/  FFMA R20, R21, R2, R20 ;  /* 0x0000000215147223 */ /* 0x008fca0000000014 */
[----:B------:R-:W-:-:S05]  /*5460*/  F2FP.BF16.F32.PACK_AB R20, RZ, R20 ;  /* 0x00000014ff14723e */ /* 0x000fca00000010ff */
[----:B------:R3:W-:Y:S01]  /*5470*/  @P4 STG.E.U16 desc[UR36][R8.64+0x10], R20 ;  /* 0x0000101408004986 */ /* 0x0007e2000c101524 */
[----:B------:R-:W-:Y:S05]  /*5480*/  @!P5 BRA `(.L_x_38) ;  /* 0x000000000008d947 */ /* 0x000fea0003800000 */
[----:B---3--:R-:W3:Y:S04]  /*5490*/  LDL.64 R20, [R1+0x240] ;  /* 0x0002400001147983 */ /* 0x008ee80000100a00 */
[----:B---3--:R4:W5:Y:S02]  /*54a0*/  LDG.E.LTC128B.U16 R18, desc[UR36][R20.64+0x12] ;  /* 0x0000122414127981 */ /* 0x008964000c1e1520 */
.L_x_38:
[----:B------:R-:W-:Y:S05]  /*54b0*/  BSYNC B1 ;  /* 0x0000000000017941 */ /* 0x000fea0003800000 */
.L_x_37:
[----:B----4-:R-:W4:Y:S01]  /*54c0*/  LDL.LU R21, [R1+0x234] ;  /* 0x0002340001157983 */ /* 0x010f220000300800 */
[----:B---3-5:R-:W-:Y:S01]  /*54d0*/  IMAD.U32 R20, R18, 0x10000, RZ ;  /* 0x0001000012147824 */ /* 0x028fe200078e00ff */
[----:B------:R-:W-:Y:S01]  /*54e0*/  ISETP.GT.AND P4, PT, R0, 0x8, P2 ;  /* 0x000000080000780c */ /* 0x000fe20001784270 */
[----:B------:R-:W-:Y:S02]  /*54f0*/  BSSY B1, `(.L_x_39) ;  /* 0x0000007000017945 */ /* 0x000fe40003800000 */
[----:B------:R-:W-:-:S04]  /*5500*/  FMUL R20, R20, R16 ;  /* 0x0000001014147220 */ /* 0x000fc80000400000 */
[----:B----4-:R-:W-:-:S05]  /*5510*/  FFMA R20, R21, R2, R20 ;  /* 0x0000000215147223 */ /* 0x010fca0000000014 */
[----:B------:R-:W-:-:S05]  /*5520*/  F2FP.BF16.F32.PACK_AB R20, RZ, R20 ;  /* 0x00000014ff14723e */ /* 0x000fca00000010ff */
[----:B------:R3:W-:Y:S01]  /*5530*/  @P5 STG.E.U16 desc[UR36][R8.64+0x12], R20 ;  /* 0x0000121408005986 */ /* 0x0007e2000c101524 */
[----:B------:R-:W-:Y:S05]  /*5540*/  @!P4 BRA `(.L_x_40) ;  /* 0x000000000004c947 */ /* 0x000fea0003800000 */
[----:B------:R4:W5:Y:S02]  /*5550*/  LDG.E.LTC128B.U16 R18, desc[UR36][R232.64+0x10] ;  /* 0x00001024e8127981 */ /* 0x000964000c1e1520 */
.L_x_40:
[----:B------:R-:W-:Y:S05]  /*5560*/  BSYNC B1 ;  /* 0x0000000000017941 */ /* 0x000fea0003800000 */
.L_x_39:
[----:B------:R-:W2:Y:S01]  /*5570*/  LDL.LU R21, [R1+0x238] ;  /* 0x0002380001157983 */ /* 0x000ea20000300800 */
[----:B---3-5:R-:W-:Y:S01]  /*5580*/  IMAD.U32 R20, R18, 0x10000, RZ ;  /* 0x0001000012147824 */ /* 0x028fe200078e00ff */
[----:B------:R-:W-:Y:S01]  /*5590*/  ISETP.GT.AND P5, PT, R0, 0x8, P1 ;  /* 0x000000080000780c */ /* 0x000fe20000fa4270 */
[----:B------:R-:W-:Y:S02]  /*55a0*/  BSSY B1, `(.L_x_41) ;  /* 0x0000007000017945 */ /* 0x000fe40003800000 */
[----:B------:R-:W-:-:S04]  /*55b0*/  FMUL R20, R20, R16 ;  /* 0x0000001014147220 */ /* 0x000fc80000400000 */
[----:B--2---:R-:W-:-:S05]  /*55c0*/  FFMA R20, R21, R2, R20 ;  /* 0x0000000215147223 */ /* 0x004fca0000000014 */
[----:B------:R-:W-:-:S05]  /*55d0*/  F2FP.BF16.F32.PACK_AB R20, RZ, R20 ;  /* 0x00000014ff14723e */ /* 0x000fca00000010ff */
[----:B------:R2:W-:Y:S01]  /*55e0*/  @P4 STG.E.U16 desc[UR36][R12.64+0x10], R20 ;  /* 0x000010140c004986 */ /* 0x0005e2000c101524 */
[----:B------:R-:W-:Y:S05]  /*55f0*/  @!P5 BRA `(.L_x_42) ;  /* 0x000000000004d947 */ /* 0x000fea0003800000 */
[----:B------:R3:W5:Y:S02]  /*5600*/  LDG.E.LTC128B.U16 R18, desc[UR36][R232.64+0x12] ;  /* 0x00001224e8127981 */ /* 0x000764000c1e1520 */
.L_x_42:
[----:B------:R-:W-:Y:S05]  /*5610*/  BSYNC B1 ;  /* 0x0000000000017941 */ /* 0x000fea0003800000 */
.L_x_41:
[----:B-1-34-:R-:W3:Y:S01]  /*5620*/  LDL.LU R232, [R1+0x23c] ;  /* 0x00023c0001e87983 */ /* 0x01aee20000300800 */
[----:B--2--5:R-:W-:Y:S02]  /*5630*/  IMAD.U32 R20, R18, 0x10000, RZ ;  /* 0x0001000012147824 */ /* 0x024fe400078e00ff */
[----:B------:R-:W-:Y:S01]  /*5640*/  IMAD.MOV.U32 R15, RZ, RZ, R19 ;  /* 0x000000ffff0f7224 */ /* 0x000fe200078e0013 */
[----:B------:R-:W2:Y:S01]  /*5650*/  LDL.LU R21, [R1+0x200] ;  /* 0x0002000001157983 */ /* 0x000ea20000300800 */
[----:B------:R-:W-:-:S03]  /*5660*/  FMUL R20, R20, R16 ;  /* 0x0000001014147220 */ /* 0x000fc60000400000 */
[----:B------:R1:W-:Y:S04]  /*5670*/  STL [R1+0x284], R8 ;  /* 0x0002840801007387 */ /* 0x0003e80000100800 */
[----:B------:R4:W-:Y:S01]  /*5680*/  STL [R1+0x280], R3 ;  /* 0x0002800301007387 */ /* 0x0009e20000100800 */
[----:B---3--:R-:W-:Y:S01]  /*5690*/  FFMA R20, R232, R2, R20 ;  /* 0x00000002e8147223 */ /* 0x008fe20000000014 */
[----:B------:R-:W-:Y:S01]  /*56a0*/  IMAD.WIDE.U32 R232, R22, 0x78, R14 ;  /* 0x0000007816e87825 */ /* 0x000fe200078e000e */
[----:B------:R-:W-:Y:S01]  /*56b0*/  ISETP.GT.AND P4, PT, R0, 0x80, P0 ;  /* 0x000000800000780c */ /* 0x000fe20000784270 */
[----:B------:R-:W3:Y:S02]  /*56c0*/  LDL.64 R14, [R1+0x248] ;  /* 0x00024800010e7983 */ /* 0x000ee40000100a00 */
[----:B------:R-:W-:Y:S01]  /*56d0*/  F2FP.BF16.F32.PACK_AB R20, RZ, R20 ;  /* 0x00000014ff14723e */ /* 0x000fe200000010ff */
[----:B-1----:R-:W-:Y:S01]  /*56e0*/  IMAD R8, R23, 0x78, RZ ;  /* 0x0000007817087824 */ /* 0x002fe200078e02ff */
[----:B----4-:R-:W4:Y:S04]  /*56f0*/  LDL R3, [R1+0x260] ;  /* 0x0002600001037983 */ /* 0x010f280000100800 */
[----:B------:R1:W-:Y:S01]  /*5700*/  @P5 STG.E.U16 desc[UR36][R12.64+0x12], R20 ;  /* 0x000012140c005986 */ /* 0x0003e2000c101524 */
[----:B------:R-:W-:Y:S01]  /*5710*/  IMAD.IADD R233, R233, 0x1, R8 ;  /* 0x00000001e9e97824 */ /* 0x000fe200078e0208 */
[----:B------:R-:W-:-:S02]  /*5720*/  PRMT R23, R18, 0x7610, R23 ;  /* 0x0000761012177816 */ /* 0x000fc40000000017 */
[----:B---3--:R-:W-:-:S05]  /*5730*/  IADD3 R15, P5, R14, R232, RZ ;  /* 0x000000e80e0f7210 */ /* 0x008fca0007fbe0ff */
[----:B------:R-:W-:Y:S01]  /*5740*/  IMAD.X R19, R233, 0x1, R237, P5 ;  /* 0x00000001e9137824 */ /* 0x000fe200028e06ed */
[----:B------:R-:W-:-:S04]  /*5750*/  LEA R14, P5, R15, R10, 0x1 ;  /* 0x0000000a0f0e7211 */ /* 0x000fc800078a08ff */
[----:B------:R-:W-:-:S05]  /*5760*/  LEA.HI.X R15, R15, R11, R19, 0x1, P5 ;  /* 0x0000000b0f0f7211 */ /* 0x000fca00028f0c13 */
[----:B------:R-:W3:Y:S01]  /*5770*/  @P4 LDG.E.LTC128B.U16 R23, desc[UR36][R14.64] ;  /* 0x000000240e174981 */ /* 0x000ee2000c1e1520 */
[----:B-1----:R-:W-:-:S03]  /*5780*/  IMAD.U32 R20, RZ, RZ, UR10 ;  /* 0x0000000aff147e24 */ /* 0x002fc6000f8e00ff */
[----:B------:R-:W-:Y:S01]  /*5790*/  STL [R1+0x278], R8 ;  /* 0x0002780801007387 */ /* 0x000fe20000100800 */
[----:B------:R-:W-:Y:S01]  /*57a0*/  BSSY B1, `(.L_x_43) ;  /* 0x000001d000017945 */ /* 0x000fe20003800000 */
[----:B---3--:R-:W-:-:S04]  /*57b0*/  IMAD.U32 R14, R23, 0x10000, RZ ;  /* 0x00010000170e7824 */ /* 0x008fc800078e00ff */
[----:B------:R-:W-:-:S04]  /*57c0*/  FMUL R14, R14, R16 ;  /* 0x000000100e0e7220 */ /* 0x000fc80000400000 */
[----:B--2---:R-:W-:Y:S01]  /*57d0*/  FFMA R14, R21, R2, R14 ;  /* 0x00000002150e7223 */ /* 0x004fe2000000000e */
[----:B------:R-:W-:-:S04]  /*57e0*/  IMAD.WIDE.U32 R20, R20, 0xf0, R12 ;  /* 0x000000f014147825 */ /* 0x000fc800078e000c */
[----:B------:R-:W-:Y:S01]  /*57f0*/  IMAD.U32 R13, RZ, RZ, UR11 ;  /* 0x0000000bff0d7e24 */ /* 0x000fe2000f8e00ff */
[----:B------:R-:W-:-:S03]  /*5800*/  F2FP.BF16.F32.PACK_AB R12, RZ, R14 ;  /* 0x0000000eff0c723e */ /* 0x000fc600000010ff */
[----:B------:R-:W-:Y:S02]  /*5810*/  IMAD R15, R13, 0xf0, RZ ;  /* 0x000000f00d0f7824 */ /* 0x000fe400078e02ff */
[----:B------:R-:W-:Y:S02]  /*5820*/  @P4 IMAD.MOV.U32 R14, RZ, RZ, R20 ;  /* 0x000000ffff0e4224 */ /* 0x000fe400078e0014 */
[----:B------:R-:W-:-:S05]  /*5830*/  IMAD.IADD R15, R21, 0x1, R15 ;  /* 0x00000001150f7824 */ /* 0x000fca00078e020f */
[----:B------:R1:W-:Y:S02]  /*5840*/  @P4 STG.E.U16 desc[UR36][R14.64], R12 ;  /* 0x0000000c0e004986 */ /* 0x0003e4000c101524 */
[----:B-1----:R-:W-:-:S04]  /*5850*/  IMAD.WIDE.U32 R12, R22, 0x78, R4 ;  /* 0x00000078160c7825 */ /* 0x002fc800078e0004 */
[----:B------:R-:W-:Y:S02]  /*5860*/  IMAD.IADD R19, R8, 0x1, R13 ;  /* 0x0000000108137824 */ /* 0x000fe400078e020d */
[----:B------:R-:W-:Y:S01]  /*5870*/  IMAD.MOV.U32 R18, RZ, RZ, R12 ;  /* 0x000000ffff127224 */ /* 0x000fe200078e000c */
[----:B------:R1:W-:Y:S04]  /*5880*/  STL.64 [R1+0x270], R12 ;  /* 0x0002700c01007387 */ /* 0x0003e80000100a00 */
[----:B------:R2:W5:Y:S01]  /*5890*/  LDL.LU R8, [R1+0x284] ;  /* 0x0002840001087983 */ /* 0x0005620000300800 */
[----:B-1----:R-:W-:-:S03]  /*58a0*/  IMAD.WIDE.U32 R12, R17, R22, R18 ;  /* 0x00000016110c7225 */ /* 0x002fc600078e0012 */
[----:B------:R-:W-:-:S04]  /*58b0*/  IADD3 R12, P4, R6, R12, RZ ;  /* 0x0000000c060c7210 */ /* 0x000fc80007f9e0ff */
[----:B----4-:R-:W-:Y:S02]  /*58c0*/  IADD3.X R13, R7, R3, R13, P4, !PT ;  /* 0x00000003070d7210 */ /* 0x010fe400027fe40d */
[----:B------:R2:W5:Y:S01]  /*58d0*/  LDL.LU R3, [R1+0x280] ;  /* 0x0002800001037983 */ /* 0x0005620000300800 */
[----:B------:R-:W-:-:S04]  /*58e0*/  IMAD.WIDE.U32 R12, R235, UR56, R12 ;  /* 0x00000038eb0c7c25 */ /* 0x000fc8000f8e000c */
[----:B------:R-:W-:Y:S01]  /*58f0*/  IMAD.IADD R13, R234, 0x1, R13 ;  /* 0x00000001ea0d7824 */ /* 0x000fe200078e020d */
[----:B------:R-:W-:-:S04]  /*5900*/  LEA R234, P4, R12, R10, 0x1 ;  /* 0x0000000a0cea7211 */ /* 0x000fc800078808ff */
[----:B------:R-:W-:Y:S02]  /*5910*/  LEA.HI.X R235, R12, R11, R13, 0x1, P4 ;  /* 0x0000000b0ceb7211 */ /* 0x000fe400020f0c0d */
[----:B------:R-:W-:-:S05]  /*5920*/  IADD3 R12, P5, R4, R232, RZ ;  /* 0x000000e8040c7210 */ /* 0x000fca0007fbe0ff */
[----:B------:R2:W-:Y:S01]  /*5930*/  STL [R1+0x200], R12 ;  /* 0x0002000c01007387 */ /* 0x0005e20000100800 */
[----:B------:R-:W-:-:S13]  /*5940*/  ISETP.GT.AND P4, PT, R0, 0x80, P3 ;  /* 0x000000800000780c */ /* 0x000fda0001f84270 */
[----:B--2---:R-:W-:Y:S05]  /*5950*/  @!P4 BRA `(.L_x_44) ;  /* 0x000000000004c947 */ /* 0x004fea0003800000 */
[----:B------:R1:W5:Y:S02]  /*5960*/  LDG.E.LTC128B.U16 R23, desc[UR36][R234.64+0x2] ;  /* 0x00000224ea177981 */ /* 0x000364000c1e1520 */
.L_x_44:
[----:B------:R-:W-:Y:S05]  /*5970*/  BSYNC B1 ;  /* 0x0000000000017941 */ /* 0x000fea0003800000 */
.L_x_43:
[----:B------:R-:W2:Y:S04]  /*5980*/  LDL R13, [R1+0x204] ;  /* 0x00020400010d7983 */ /* 0x000ea80000100800 */
[----:B------:R3:W-:Y:S04]  /*5990*/  STL.64 [R1+0x298], R14 ;  /* 0x0002980e01007387 */ /* 0x0007e80000100a00 */
[----:B---3--:R3:W4:Y:S01]  /*59a0*/  LDL.64 R14, [R1+0x200] ;  /* 0x00020000010e7983 */ /* 0x0087220000100a00 */
[----:B-----5:R-:W-:-:S04]  /*59b0*/  IMAD.U32 R12, R23, 0x10000, RZ ;  /* 0x00010000170c7824 */ /* 0x020fc800078e00ff */
[----:B------:R-:W-:Y:S01]  /*59c0*/  FMUL R12, R12, R16 ;  /* 0x000000100c0c7220 */ /* 0x000fe20000400000 */
[----:B----4-:R-:W4:Y:S04]  /*59d0*/  LDL.64 R14, [R1+0x200] ;  /* 0x00020000010e7983 */ /* 0x010f280000100a00 */
[----:B------:R2:W-:Y:S04]  /*59e0*/  STL [R1+0x290], R8 ;  /* 0x0002900801007387 */ /* 0x0005e80000100800 */
[----:B------:R0:W-:Y:S01]  /*59f0*/  STL.64 [R1+0x288], R6 ;  /* 0x0002880601007387 */ /* 0x0001e20000100a00 */
[----:B--2---:R-:W-:-:S03]  /*5a00*/  FFMA R8, R13, R2, R12 ;  /* 0x000000020d087223 */ /* 0x004fc6000000000c */
[----:B0-----:R-:W2:Y:S04]  /*5a10*/  LDL.64 R6, [R1+0x228] ;  /* 0x0002280001067983 */ /* 0x001ea80000100a00 */
[----:B------:R-:W-:Y:S04]  /*5a20*/  STL [R1+0x280], R3 ;  /* 0x0002800301007387 */ /* 0x000fe80000100800 */
[----:B------:R-:W3:Y:S01]  /*5a30*/  LDL.64 R12, [R1+0x248] ;  /* 0x00024800010c7983 */ /* 0x000ee20000100a00 */
[----:B----4-:R-:W-:Y:S02]  /*5a40*/  IMAD.MOV.U32 R232, RZ, RZ, R14 ;  /* 0x000000ffffe87224 */ /* 0x010fe400078e000e */
[----:B------:R-:W-:-:S04]  /*5a50*/  IMAD.X R15, R233, 0x1, R5, P5 ;  /* 0x00000001e90f7824 */ /* 0x000fc800028e0605 */
[----:B------:R-:W-:Y:S01]  /*5a60*/  IMAD.MOV.U32 R233, RZ, RZ, R15 ;  /* 0x000000ffffe97224 */ /* 0x000fe200078e000f */
[----:B------:R0:W-:Y:S04]  /*5a70*/  STL [R1+0x204], R15 ;  /* 0x0002040f01007387 */ /* 0x0001e80000100800 */
[----:B0-----:R0:W5:Y:S01]  /*5a80*/  LDL.LU.64 R14, [R1+0x298] ;  /* 0x00029800010e7983 */ /* 0x0011620000300a00 */
[----:B---3--:R-:W-:-:S05]  /*5a90*/  IADD3 R12, P5, R232, R12, RZ ;  /* 0x0000000ce80c7210 */ /* 0x008fca0007fbe0ff */
[----:B------:R-:W-:Y:S01]  /*5aa0*/  IMAD.X R13, R233, 0x1, R237, P5 ;  /* 0x00000001e90d7824 */ /* 0x000fe200028e06ed */
[----:B------:R-:W-:-:S04]  /*5ab0*/  LEA R232, P5, R12, R10, 0x1 ;  /* 0x0000000a0ce87211 */ /* 0x000fc800078a08ff */
[----:B------:R-:W-:Y:S01]  /*5ac0*/  LEA.HI.X R233, R12, R11, R13, 0x1, P5 ;  /* 0x0000000b0ce97211 */ /* 0x000fe200028f0c0d */
[----:B------:R-:W-:Y:S01]  /*5ad0*/  IMAD.U32 R13, RZ, RZ, UR10 ;  /* 0x0000000aff0d7e24 */ /* 0x000fe2000f8e00ff */
[----:B------:R-:W-:Y:S02]  /*5ae0*/  F2FP.BF16.F32.PACK_AB R12, RZ, R8 ;  /* 0x00000008ff0c723e */ /* 0x000fe400000010ff */
[----:B------:R0:W5:Y:S01]  /*5af0*/  LDL.LU R8, [R1+0x290] ;  /* 0x0002900001087983 */ /* 0x0001620000300800 */
[----:B--2---:R-:W-:Y:S01]  /*5b00*/  IMAD.WIDE.U32 R6, R13, 0xf0, R6 ;  /* 0x000000f00d067825 */ /* 0x004fe200078e0006 */
[----:B------:R-:W-:Y:S02]  /*5b10*/  PRMT R3, R12, 0x7610, R3 ;  /* 0x000076100c037816 */ /* 0x000fe40000000003 */
[----:B------:R-:W-:Y:S01]  /*5b20*/  ISETP.GT.AND P5, PT, R0, 0x88, P0 ;  /* 0x000000880000780c */ /* 0x000fe200007a4270 */
[----:B------:R-:W-:Y:S01]  /*5b30*/  IMAD.U32 R13, RZ, RZ, UR11 ;  /* 0x0000000bff0d7e24 */ /* 0x000fe2000f8e00ff */
[----:B------:R2:W-:Y:S01]  /*5b40*/  STL.64 [R1+0x230], R6 ;  /* 0x0002300601007387 */ /* 0x0005e20000100a00 */
[----:B------:R-:W-:-:S02]  /*5b50*/  IMAD.MOV.U32 R12, RZ, RZ, R6 ;  /* 0x000000ffff0c7224 */ /* 0x000fc400078e0006 */
[----:B------:R-:W-:-:S04]  /*5b60*/  IMAD R13, R13, 0xf0, RZ ;  /* 0x000000f00d0d7824 */ /* 0x000fc800078e02ff */
[----:B------:R-:W-:Y:S02]  /*5b70*/  IMAD.IADD R13, R13, 0x1, R7 ;  /* 0x000000010d0d7824 */ /* 0x000fe400078e0207 */
[----:B--2---:R0:W5:Y:S04]  /*5b80*/  LDL.LU.64 R6, [R1+0x288] ;  /* 0x0002880001067983 */ /* 0x0041680000300a00 */
[----:B------:R2:W-:Y:S04]  /*5b90*/  @P4 STG.E.U16 desc[UR36][R12.64+0x2], R3 ;  /* 0x000002030c004986 */ /* 0x0005e8000c101524 */
[----:B--2---:R0:W5:Y:S01]  /*5ba0*/  LDL.LU R3, [R1+0x280] ;  /* 0x0002800001037983 */ /* 0x0041620000300800 */
[----:B------:R-:W-:Y:S04]  /*5bb0*/  BSSY B1, `(.L_x_45) ;  /* 0x0000003000017945 */ /* 0x000fe80003800000 */
[----:B------:R-:W-:Y:S05]  /*5bc0*/  @!P5 BRA `(.L_x_46) ;  /* 0x000000000004d947 */ /* 0x000fea0003800000 */
[----:B------:R2:W5:Y:S02]  /*5bd0*/  LDG.E.LTC128B.U16 R23, desc[UR36][R232.64] ;  /* 0x00000024e8177981 */ /* 0x000564000c1e1520 */
.L_x_46:
[----:B------:R-:W-:Y:S05]  /*5be0*/  BSYNC B1 ;  /* 0x0000000000017941 */ /* 0x000fea0003800000 */
.L_x_45:
[----:B--2---:R-:W2:Y:S04]  /*5bf0*/  LDL R233, [R1+0x254] ;  /* 0x0002540001e97983 */ /* 0x004ea80000100800 */
[----:B------:R3:W-:Y:S04]  /*5c00*/  STL.64 [R1+0x288], R12 ;  /* 0x0002880c01007387 */ /* 0x0007e80000100a00 */
[----:B---3--:R-:W3:Y:S01]  /*5c10*/  LDL.LU R12, [R1+0x208] ;  /* 0x00020800010c7983 */ /* 0x008ee20000300800 */
[----:B-----5:R-:W-:Y:S02]  /*5c20*/  IMAD.U32 R232, R23, 0x10000, RZ ;  /* 0x0001000017e87824 */ /* 0x020fe400078e00ff */
[----:B------:R-:W-:Y:S01]  /*5c30*/  IMAD.U32 R13, RZ, RZ, UR10 ;  /* 0x0000000aff0d7e24 */ /* 0x000fe2000f8e00ff */
[----:B------:R4:W-:Y:S01]  /*5c40*/  STL.64 [R1+0x280], R8 ;  /* 0x0002800801007387 */ /* 0x0009e20000100a00 */
[----:B------:R-:W-:-:S02]  /*5c50*/  FMUL R232, R232, R16 ;  /* 0x00000010e8e87220 */ /* 0x000fc40000400000 */
[----:B------:R-:W-:Y:S01]  /*5c60*/  IMAD.SHL.U32 R13, R13, 0x10, RZ ;  /* 0x000000100d0d7824 */ /* 0x000fe200078e00ff */
[----:B----4-:R-:W4:Y:S04]  /*5c70*/  LDL R8, [R1+0x260] ;  /* 0x0002600001087983 */ /* 0x010f280000100800 */
[----:B------:R-:W4:Y:S01]  /*5c80*/  LDL R9, [R1+0x250] ;  /* 0x0002500001097983 */ /* 0x000f220000100800 */
[----:B---3--:R-:W-:Y:S01]  /*5c90*/  FFMA R232, R12, R2, R232 ;  /* 0x000000020ce87223 */ /* 0x008fe200000000e8 */
[----:B------:R-:W-:-:S04]  /*5ca0*/  IADD3 R12, P4, R13, R20, RZ ;  /* 0x000000140d0c7210 */ /* 0x000fc80007f9e0ff */
[----:B------:R-:W-:Y:S01]  /*5cb0*/  F2FP.BF16.F32.PACK_AB R232, RZ, R232 ;  /* 0x000000e8ffe8723e */ /* 0x000fe200000010ff */
[----:B--2---:R-:W-:-:S05]  /*5cc0*/  IMAD.X R13, R15, 0x1, R233, P4 ;  /* 0x000000010f0d7824 */ /* 0x004fca00020e06e9 */
[----:B------:R-:W-:Y:S04]  /*5cd0*/  STL.64 [R1+0x268], R12 ;  /* 0x0002680c01007387 */ /* 0x000fe80000100a00 */
[----:B------:R2:W-:Y:S04]  /*5ce0*/  @P5 STG.E.U16 desc[UR36][R12.64], R232 ;  /* 0x000000e80c005986 */ /* 0x0005e8000c101524 */
[----:B--2---:R2:W5:Y:S04]  /*5cf0*/  LDL.LU.64 R12, [R1+0x288] ;  /* 0x00028800010c7983 */ /* 0x0045680000300a00 */
[----:B------:R-:W3:Y:S02]  /*5d00*/  LDL.LU.64 R232, [R1+0x270] ;  /* 0x0002700001e87983 */ /* 0x000ee40000300a00 */
[----:B---3--:R-:W-:-:S05]  /*5d10*/  IADD3 R232, P4, R4, R232, RZ ;  /* 0x000000e804e87210 */ /* 0x008fca0007f9e0ff */
[----:B------:R-:W-:-:S05]  /*5d20*/  IMAD.X R233, R19, 0x1, R5, P4 ;  /* 0x0000000113e97824 */ /* 0x000fca00020e0605 */
[----:B------:R3:W-:Y:S02]  /*5d30*/  STL.64 [R1+0x270], R232 ;  /* 0x000270e801007387 */ /* 0x0007e40000100a00 */
[----:B---3--:R-:W-:-:S03]  /*5d40*/  IMAD.WIDE.U32 R232, R17, R22, R232 ;  /* 0x0000001611e87225 */ /* 0x008fc600078e00e8 */
[----:B------:R-:W-:-:S04]  /*5d50*/  IADD3 R232, P4, R6, R232, RZ ;  /* 0x000000e806e87210 */ /* 0x000fc80007f9e0ff */
[----:B----4-:R-:W-:-:S03]  /*5d60*/  IADD3.X R233, R7, R8, R233, P4, !PT ;  /* 0x0000000807e97210 */ /* 0x010fc600027fe4e9 */
[----:B------:R-:W-:-:S03]  /*5d70*/  IMAD.WIDE.U32 R8, R9, UR56, R232 ;  /* 0x0000003809087c25 */ /* 0x000fc6000f8e00e8 */
[----:B------:R-:W3:Y:S01]  /*5d80*/  LDL R233, [R1+0x25c] ;  /* 0x00025c0001e97983 */ /* 0x000ee20000100800 */
[----:B------:R-:W-:Y:S02]  /*5d90*/  LEA R232, P4, R8, R10, 0x1 ;  /* 0x0000000a08e87211 */ /* 0x000fe400078808ff */
[----:B------:R-:W-:Y:S01]  /*5da0*/  ISETP.GT.AND P5, PT, R0, 0x88, P3 ;  /* 0x000000880000780c */ /* 0x000fe20001fa4270 */
[----:B---3--:R-:W-:-:S05]  /*5db0*/  IMAD.IADD R233, R233, 0x1, R9 ;  /* 0x00000001e9e97824 */ /* 0x008fca00078e0209 */
[----:B------:R-:W-:Y:S02]  /*5dc0*/  LEA.HI.X R233, R8, R11, R233, 0x1, P4 ;  /* 0x0000000b08e97211 */ /* 0x000fe400020f0ce9 */
[----:B------:R2:W5:Y:S01]  /*5dd0*/  LDL.LU.64 R8, [R1+0x280] ;  /* 0x0002800001087983 */ /* 0x0005620000300a00 */
[----:B------:R-:W-:Y:S04]  /*5de0*/  BSSY B1, `(.L_x_47) ;  /* 0x0000003000017945 */ /* 0x000fe80003800000 */
[----:B------:R-:W-:Y:S05]  /*5df0*/  @!P5 BRA `(.L_x_48) ;  /* 0x000000000004d947 */ /* 0x000fea0003800000 */
[----:B------:R3:W5:Y:S02]  /*5e00*/  LDG.E.LTC128B.U16 R23, desc[UR36][R232.64+0x2] ;  /* 0x00000224e8177981 */ /* 0x000764000c1e1520 */
.L_x_48:
[----:B------:R-:W-:Y:S05]  /*5e10*/  BSYNC B1 ;  /* 0x0000000000017941 */ /* 0x000fea0003800000 */
.L_x_47:
[----:B------:R4:W-:Y:S04]  /*5e20*/  STL.64 [R1+0x2a0], R10 ;  /* 0x0002a00a01007387 */ /* 0x0009e80000100a00 */
[----:B----4-:R-:W4:Y:S04]  /*5e30*/  LDL.64 R10, [R1+0x230] ;  /* 0x00023000010a7983 */ /* 0x010f280000100a00 */
[----:B-----5:R0:W-:Y:S04]  /*5e40*/  STL [R1+0x298], R8 ;  /* 0x0002980801007387 */ /* 0x0201e80000100800 */
[----:B0-----:R-:W2:Y:S04]  /*5e50*/  LDL.LU R8, [R1+0x20c] ;  /* 0x00020c0001087983 */ /* 0x001ea80000300800 */
[----:B------:R-:W-:Y:S04]  /*5e60*/  STL [R1+0x294], R7 ;  /* 0x0002940701007387 */ /* 0x000fe80000100800 */
[----:B------:R-:W-:Y:S04]  /*5e70*/  STL [R1+0x290], R6 ;  /* 0x0002900601007387 */ /* 0x000fe80000100800 */
[----:B------:R0:W-:Y:S04]  /*5e80*/  STL.64 [R1+0x288], R4 ;  /* 0x0002880401007387 */ /* 0x0001e80000100a00 */
[----:B------:R1:W-:Y:S01]  /*5e90*/  STL [R1+0x280], R3 ;  /* 0x0002800301007387 */ /* 0x0003e20000100800 */
[----:B0-----:R-:W-:-:S02]  /*5ea0*/  IMAD.U32 R5, RZ, RZ, UR10 ;  /* 0x0000000aff057e24 */ /* 0x001fc4000f8e00ff */
[----:B------:R-:W-:Y:S02]  /*5eb0*/  IMAD.U32 R4, R23, 0x10000, RZ ;  /* 0x0001000017047824 */ /* 0x000fe400078e00ff */
[----:B------:R-:W-:Y:S02]  /*5ec0*/  IMAD.SHL.U32 R5, R5, 0x10, RZ ;  /* 0x0000001005057824 */ /* 0x000fe400078e00ff */
[----:B------:R-:W-:-:S04]  /*5ed0*/  FMUL R4, R4, R16 ;  /* 0x0000001004047220 */ /* 0x000fc80000400000 */
[----:B--2---:R-:W-:Y:S01]  /*5ee0*/  FFMA R8, R8, R2, R4 ;  /* 0x0000000208087223 */ /* 0x004fe20000000004 */
[----:B----4-:R-:W-:Y:S02]  /*5ef0*/  IADD3 R4, P4, R5, R10, RZ ;  /* 0x0000000a05047210 */ /* 0x010fe40007f9e0ff */
[----:B------:R0:W5:Y:S04]  /*5f00*/  LDL.LU.64 R10, [R1+0x2a0] ;  /* 0x0002a000010a7983 */ /* 0x0001680000300a00 */
[----:B------:R-:W2:Y:S01]  /*5f10*/  LDL R5, [R1+0x254] ;  /* 0x0002540001057983 */ /* 0x000ea20000100800 */
[----:B------:R-:W-:-:S03]  /*5f20*/  F2FP.BF16.F32.PACK_AB R7, RZ, R8 ;  /* 0x00000008ff07723e */ /* 0x000fc600000010ff */
[----:B------:R0:W5:Y:S01]  /*5f30*/  LDL.LU R8, [R1+0x298] ;  /* 0x0002980001087983 */ /* 0x0001620000300800 */
[----:B------:R-:W-:-:S03]  /*5f40*/  PRMT R6, R7, 0x7610, R6 ;  /* 0x0000761007067816 */ /* 0x000fc60000000006 */
[----:B------:R0:W5:Y:S01]  /*5f50*/  LDL.LU R7, [R1+0x294] ;  /* 0x0002940001077983 */ /* 0x0001620000300800 */
[----:B-1----:R-:W-:-:S03]  /*5f60*/  PRMT R3, R6, 0x7610, R3 ;  /* 0x0000761006037816 */ /* 0x002fc60000000003 */
[----:B------:R0:W5:Y:S01]  /*5f70*/  LDL.LU R6, [R1+0x290] ;  /* 0x0002900001067983 */ /* 0x0001620000300800 */
[----:B--2---:R-:W-:Y:S01]  /*5f80*/  IMAD.X R5, R5, 0x1, R13, P4 ;  /* 0x0000000105057824 */ /* 0x004fe200020e060d */
[----:B------:R-:W-:-:S04]  /*5f90*/  ISETP.GT.AND P4, PT, R0, 0x80, P2 ;  /* 0x000000800000780c */ /* 0x000fc80001784270 */
[----:B------:R-:W-:Y:S04]  /*5fa0*/  STL.64 [R1+0x238], R4 ;  /* 0x0002380401007387 */ /* 0x000fe80000100a00 */
[----:B------:R1:W-:Y:S04]  /*5fb0*/  @P5 STG.E.U16 desc[UR36][R4.64+0x2], R3 ;  /* 0x0000020304005986 */ /* 0x0003e8000c101524 */
[----:B-1----:R0:W5:Y:S04]  /*5fc0*/  LDL.LU.64 R4, [R1+0x288] ;  /* 0x0002880001047983 */ /* 0x0021680000300a00 */
[----:B------:R0:W5:Y:S01]  /*5fd0*/  LDL.LU R3, [R1+0x280] ;  /* 0x0002800001037983 */ /* 0x0001620000300800 */
[----:B------:R-:W-:Y:S04]  /*5fe0*/  BSSY B1, `(.L_x_49) ;  /* 0x0000003000017945 */ /* 0x000fe80003800000 */
[----:B------:R-:W-:Y:S05]  /*5ff0*/  @!P4 BRA `(.L_x_50) ;  /* 0x000000000004c947 */ /* 0x000fea0003800000 */
[----:B------:R1:W5:Y:S02]  /*6000*/  LDG.E.LTC128B.U16 R23, desc[UR36][R234.64+0x10] ;  /* 0x00001024ea177981 */ /* 0x000364000c1e1520 */
.L_x_50:
[----:B------:R-:W-:Y:S05]  /*6010*/  BSYNC B1 ;  /* 0x0000000000017941 */ /* 0x000fea0003800000 */
.L_x_49:
[----:B-----5:R2:W-:Y:S04]  /*6020*/  STL [R1+0x280], R3 ;  /* 0x0002800301007387 */ /* 0x0205e80000100800 */
[----:B--2---:R-:W2:Y:S01]  /*6030*/  LDL.LU R3, [R1+0x210] ;  /* 0x0002100001037983 */ /* 0x004ea20000300800 */
[----:B------:R-:W-:-:S04]  /*6040*/  IMAD.U32 R14, R23, 0x10000, RZ ;  /* 0x00010000170e7824 */ /* 0x000fc800078e00ff */
[----:B------:R-:W-:Y:S01]  /*6050*/  FMUL R14, R14, R16 ;  /* 0x000000100e0e7220 */ /* 0x000fe20000400000 */
[----:B------:R-:W-:-:S03]  /*6060*/  ISETP.GT.AND P5, PT, R0, 0x80, P1 ;  /* 0x000000800000780c */ /* 0x000fc60000fa4270 */
[----:B--2---:R-:W-:Y:S02]  /*6070*/  FFMA R14, R3, R2, R14 ;  /* 0x00000002030e7223 */ /* 0x004fe4000000000e */
[----:B------:R2:W5:Y:S01]  /*6080*/  LDL.LU R3, [R1+0x280] ;  /* 0x0002800001037983 */ /* 0x0005620000300800 */
[----:B------:R-:W-:Y:S02]  /*6090*/  BSSY B1, `(.L_x_51) ;  /* 0x0000008000017945 */ /* 0x000fe40003800000 */
[----:B------:R-:W-:-:S04]  /*60a0*/  F2FP.BF16.F32.PACK_AB R14, RZ, R14 ;  /* 0x0000000eff0e723e */ /* 0x000fc800000010ff */
[----:B------:R-:W-:Y:S01]  /*60b0*/  PRMT R21, R14, 0x7610, R21 ;  /* 0x000076100e157816 */ /* 0x000fe20000000015 */
[----:B------:R-:W-:-:S05]  /*60c0*/  @P4 IMAD.MOV.U32 R14, RZ, RZ, R20 ;  /* 0x000000ffff0e4224 */ /* 0x000fca00078e0014 */
[----:B------:R4:W-:Y:S02]  /*60d0*/  @P4 STG.E.U16 desc[UR36][R14.64+0x10], R21 ;  /* 0x000010150e004986 */ /* 0x0009e4000c101524 */
[----:B----4-:R-:W-:Y:S01]  /*60e0*/  PRMT R14, R23, 0x7610, R14 ;  /* 0x00007610170e7816 */ /* 0x010fe2000000000e */
[----:B--2---:R-:W-:Y:S06]  /*60f0*/  @!P5 BRA `(.L_x_52) ;  /* 0x000000000004d947 */ /* 0x004fec0003800000 */
[----:B------:R2:W5:Y:S02]  /*6100*/  LDG.E.LTC128B.U16 R14, desc[UR36][R234.64+0x12] ;  /* 0x00001224ea0e7981 */ /* 0x000564000c1e1520 */
.L_x_52:
[----:B------:R-:W-:Y:S05]  /*6110*/  BSYNC B1 ;  /* 0x0000000000017941 */ /* 0x000fea0003800000 */
.L_x_51:
[----:B------:R-:W4:Y:S01]  /*6120*/  LDL.LU R20, [R1+0x214] ;  /* 0x0002140001147983 */ /* 0x000f220000300800 */
[----:B-----5:R-:W-:Y:S01]  /*6130*/  IMAD.U32 R15, R14, 0x10000, RZ ;  /* 0x000100000e0f7824 */ /* 0x020fe200078e00ff */
        /* <DEDUP_REMOVED lines=8> */
.L_x_54:
[----:B------:R-:W-:Y:S05]  /*61c0*/  BSYNC B1 ;  /* 0x0000000000017941 */ /* 0x000fea0003800000 */
.L_x_53:
[----:B------:R1:W-:Y:S04]  /*61d0*/  STL [R1+0x280], R3 ;  /* 0x0002800301007387 */ /* 0x0003e80000100800 */
[----:B-1----:R-:W2:Y:S04]  /*61e0*/  LDL.LU R3, [R1+0x218] ;  /* 0x0002180001037983 */ /* 0x002ea80000300800 */
[----:B------:R-:W3:Y:S01]  /*61f0*/  LDL.LU.64 R20, [R1+0x268] ;  /* 0x0002680001147983 */ /* 0x000ee20000300a00 */
[----:B----45:R-:W-:-:S04]  /*6200*/  IMAD.U32 R15, R14, 0x10000, RZ ;  /* 0x000100000e0f7824 */ /* 0x030fc800078e00ff */
[----:B------:R-:W-:Y:S01]  /*6210*/  FMUL R15, R15, R16 ;  /* 0x000000100f0f7220 */ /* 0x000fe20000400000 */
[----:B------:R-:W-:-:S03]  /*6220*/  ISETP.GT.AND P5, PT, R0, 0x88, P1 ;  /* 0x000000880000780c */ /* 0x000fc60000fa4270 */
[----:B--2---:R-:W-:Y:S02]  /*6230*/  FFMA R15, R3, R2, R15 ;  /* 0x00000002030f7223 */ /* 0x004fe4000000000f */
[----:B------:R1:W5:Y:S01]  /*6240*/  LDL.LU R3, [R1+0x280] ;  /* 0x0002800001037983 */ /* 0x0003620000300800 */
[----:B------:R-:W-:Y:S01]  /*6250*/  BSSY B1, `(.L_x_55) ;  /* 0x0000006000017945 */ /* 0x000fe20003800000 */
[----:B------:R-:W-:Y:S02]  /*6260*/  PRMT R23, R14, 0x7610, R23 ;  /* 0x000076100e177816 */ /* 0x000fe40000000017 */
[----:B------:R-:W-:-:S05]  /*6270*/  F2FP.BF16.F32.PACK_AB R15, RZ, R15 ;  /* 0x0000000fff0f723e */ /* 0x000fca00000010ff */
[----:B---3--:R1:W-:Y:S01]  /*6280*/  @P4 STG.E.U16 desc[UR36][R20.64+0x10], R15 ;  /* 0x0000100f14004986 */ /* 0x0083e2000c101524 */
[----:B------:R-:W-:Y:S05]  /*6290*/  @!P5 BRA `(.L_x_56) ;  /* 0x000000000004d947 */ /* 0x000fea0003800000 */
[----:B------:R2:W5:Y:S02]  /*62a0*/  LDG.E.LTC128B.U16 R23, desc[UR36][R232.64+0x12] ;  /* 0x00001224e8177981 */ /* 0x000564000c1e1520 */
.L_x_56:
[----:B------:R-:W-:Y:S05]  /*62b0*/  BSYNC B1 ;  /* 0x0000000000017941 */ /* 0x000fea0003800000 */
.L_x_55:
[----:B-1----:R-:W3:Y:S04]  /*62c0*/  LDL.LU R15, [R1+0x21c] ;  /* 0x00021c00010f7983 */ /* 0x002ee80000300800 */
[----:B------:R1:W-:Y:S04]  /*62d0*/  STL.64 [R1+0x2a0], R28 ;  /* 0x0002a01c01007387 */ /* 0x0003e80000100a00 */
[----:B-1----:R-:W4:Y:S01]  /*62e0*/  LDL.LU.64 R28, [R1+0x238] ;  /* 0x00023800011c7983 */ /* 0x002f220000300a00 */
[----:B-----5:R-:W-:-:S03]  /*62f0*/  IMAD.U32 R14, R23, 0x10000, RZ ;  /* 0x00010000170e7824 */ /* 0x020fc600078e00ff */
[----:B------:R1:W-:Y:S01]  /*6300*/  STL.64 [R1+0x298], R26 ;  /* 0x0002981a01007387 */ /* 0x0003e20000100a00 */
[----:B------:R-:W-:-:S03]  /*6310*/  FMUL R14, R14, R16 ;  /* 0x000000100e0e7220 */ /* 0x000fc60000400000 */
[----:B-1----:R-:W2:Y:S04]  /*6320*/  LDL.LU.64 R26, [R1+0x200] ;  /* 0x00020000011a7983 */ /* 0x002ea80000300a00 */
[----:B------:R1:W-:Y:S04]  /*6330*/  STL [R1+0x290], R24 ;  /* 0x0002901801007387 */ /* 0x0003e80000100800 */
[----:B-1----:R-:W2:Y:S04]  /*6340*/  LDL R24, [R1+0x278] ;  /* 0x0002780001187983 */ /* 0x002ea80000100800 */
[----:B------:R1:W-:Y:S04]  /*6350*/  STL.64 [R1+0x288], R12 ;  /* 0x0002880c01007387 */ /* 0x0003e80000100a00 */
[----:B-1----:R-:W2:Y:S04]  /*6360*/  LDL.LU R13, [R1+0x1e0] ;  /* 0x0001e000010d7983 */ /* 0x002ea80000300800 */
[----:B------:R1:W-:Y:S04]  /*6370*/  STL [R1+0x280], R3 ;  /* 0x0002800301007387 */ /* 0x0003e80000100800 */
[----:B------:R-:W2:Y:S04]  /*6380*/  LDL R21, [R1+0x25c] ;  /* 0x00025c0001157983 */ /* 0x000ea80000100800 */
[----:B-1----:R-:W2:Y:S01]  /*6390*/  LDL R3, [R1+0x260] ;  /* 0x0002600001037983 */ /* 0x002ea20000100800 */
[----:B---3--:R-:W-:-:S05]  /*63a0*/  FFMA R14, R15, R2, R14 ;  /* 0x000000020f0e7223 */ /* 0x008fca000000000e */
[----:B------:R-:W-:Y:S01]  /*63b0*/  F2FP.BF16.F32.PACK_AB R14, RZ, R14 ;  /* 0x0000000eff0e723e */ /* 0x000fe200000010ff */
[----:B----4-:R-:W-:Y:S04]  /*63c0*/  STL.64 [R1+0x200], R28 ;  /* 0x0002001c01007387 */ /* 0x010fe80000100a00 */
[----:B------:R1:W-:Y:S04]  /*63d0*/  @P5 STG.E.U16 desc[UR36][R28.64+0x12], R14 ;  /* 0x0000120e1c005986 */ /* 0x0003e8000c101524 */
[----:B-1----:R1:W5:Y:S04]  /*63e0*/  LDL.LU.64 R28, [R1+0x2a0] ;  /* 0x0002a000011c7983 */ /* 0x0023680000300a00 */
[----:B------:R-:W3:Y:S01]  /*63f0*/  LDL.64 R14, [R1+0x248] ;  /* 0x00024800010e7983 */ /* 0x000ee20000100a00 */
[----:B--2---:R-:W-:Y:S01]  /*6400*/  IMAD.WIDE.U32 R26, R22, 0x78, R26 ;  /* 0x00000078161a7825 */ /* 0x004fe200078e001a */
[----:B------:R-:W-:-:S03]  /*6410*/  ISETP.GT.AND P4, PT, R0, 0x100, P0 ;  /* 0x000001000000780c */ /* 0x000fc60000784270 */
[----:B------:R-:W-:Y:S01]  /*6420*/  IMAD.IADD R12, R24, 0x1, R27 ;  /* 0x00000001180c7824 */ /* 0x000fe200078e021b */
[----:B---3--:R-:W-:-:S05]  /*6430*/  IADD3 R15, P5, R14, R26, RZ ;  /* 0x0000001a0e0f7210 */ /* 0x008fca0007fbe0ff */
[----:B------:R-:W-:Y:S01]  /*6440*/  IMAD.X R20, R12, 0x1, R237, P5 ;  /* 0x000000010c147824 */ /* 0x000fe200028e06ed */
[----:B------:R-:W-:-:S04]  /*6450*/  LEA R14, P5, R15, R10, 0x1 ;  /* 0x0000000a0f0e7211 */ /* 0x000fc800078a08ff */
[----:B------:R-:W-:-:S05]  /*6460*/  LEA.HI.X R15, R15, R11, R20, 0x1, P5 ;  /* 0x0000000b0f0f7211 */ /* 0x000fca00028f0c14 */
[----:B------:R-:W2:Y:S01]  /*6470*/  @P4 LDG.E.LTC128B.U16 R23, desc[UR36][R14.64] ;  /* 0x000000240e174981 */ /* 0x000ea2000c1e1520 */
[----:B------:R-:W-:-:S03]  /*6480*/  USHF.L.U64.HI UR4, UR10, 0x9, UR11 ;  /* 0x000000090a047899 */ /* 0x000fc6000801020b */
[----:B------:R3:W-:Y:S01]  /*6490*/  STL.64 [R1+0x208], R26 ;  /* 0x0002081a01007387 */ /* 0x0007e20000100a00 */
[----:B------:R-:W-:-:S03]  /*64a0*/  IMAD.WIDE.U32 R18, R22, 0x78, R18 ;  /* 0x0000007816127825 */ /* 0x000fc600078e0012 */
[----:B---3--:R1:W5:Y:S04]  /*64b0*/  LDL.LU.64 R26, [R1+0x298] ;  /* 0x00029800011a7983 */ /* 0x0083680000300a00 */
[----:B------:R3:W-:Y:S01]  /*64c0*/  STL [R1+0x210], R12 ;  /* 0x0002100c01007387 */ /* 0x0007e20000100800 */
[----:B--2---:R-:W-:-:S04]  /*64d0*/  IMAD.U32 R14, R23, 0x10000, RZ ;  /* 0x00010000170e7824 */ /* 0x004fc800078e00ff */
[----:B------:R-:W-:-:S04]  /*64e0*/  FMUL R14, R14, R16 ;  /* 0x000000100e0e7220 */ /* 0x000fc80000400000 */
[----:B------:R-:W-:Y:S01]  /*64f0*/  FFMA R20, R13, R2, R14 ;  /* 0x000000020d147223 */ /* 0x000fe2000000000e */
[----:B------:R-:W-:-:S05]  /*6500*/  IMAD.U32 R14, RZ, RZ, UR10 ;  /* 0x0000000aff0e7e24 */ /* 0x000fca000f8e00ff */
[----:B------:R-:W-:Y:S02]  /*6510*/  LEA R14, P5, R14, R8, 0x9 ;  /* 0x000000080e0e7211 */ /* 0x000fe400078a48ff */
[----:B------:R-:W-:Y:S02]  /*6520*/  F2FP.BF16.F32.PACK_AB R20, RZ, R20 ;  /* 0x00000014ff14723e */ /* 0x000fe400000010ff */
[----:B------:R-:W-:-:S05]  /*6530*/  IADD3.X R15, R9, UR4, RZ, P5, !PT ;  /* 0x00000004090f7c10 */ /* 0x000fca000affe4ff */
[----:B------:R2:W-:Y:S01]  /*6540*/  @P4 STG.E.U16 desc[UR36][R14.64], R20 ;  /* 0x000000140e004986 */ /* 0x0005e2000c101524 */
[----:B---3--:R-:W-:-:S03]  /*6550*/  IADD3 R12, P4, R4, R18, RZ ;  /* 0x00000012040c7210 */ /* 0x008fc60007f9e0ff */
[----:B--2---:R-:W2:Y:S01]  /*6560*/  LDL R20, [R1+0x250] ;  /* 0x0002500001147983 */ /* 0x004ea20000100800 */
[----:B------:R-:W-:-:S03]  /*6570*/  IADD3.X R13, R5, R24, R19, P4, !PT ;  /* 0x00000018050d7210 */ /* 0x000fc600027fe413 */
[----:B------:R1:W5:Y:S01]  /*6580*/  LDL.LU R24, [R1+0x290] ;  /* 0x0002900001187983 */ /* 0x0003620000300800 */
[----:B------:R-:W-:-:S03]  /*6590*/  IMAD.WIDE.U32 R18, R17, R22, R12 ;  /* 0x0000001611127225 */ /* 0x000fc600078e000c */
[----:B------:R3:W-:Y:S01]  /*65a0*/  STL.64 [R1+0x238], R12 ;  /* 0x0002380c01007387 */ /* 0x0007e20000100a00 */
[----:B------:R-:W-:-:S04]  /*65b0*/  IADD3 R18, P4, R6, R18, RZ ;  /* 0x0000001206127210 */ /* 0x000fc80007f9e0ff */
[----:B------:R-:W-:Y:S01]  /*65c0*/  IADD3.X R19, R7, R3, R19, P4, !PT ;  /* 0x0000000307137210 */ /* 0x000fe200027fe413 */
[----:B---3--:R1:W5:Y:S04]  /*65d0*/  LDL.LU.64 R12, [R1+0x288] ;  /* 0x00028800010c7983 */ /* 0x0083680000300a00 */
[----:B------:R1:W5:Y:S01]  /*65e0*/  LDL.LU R3, [R1+0x280] ;  /* 0x0002800001037983 */ /* 0x0003620000300800 */
[----:B------:R-:W-:Y:S01]  /*65f0*/  BSSY B1, `(.L_x_57) ;  /* 0x0000008000017945 */ /* 0x000fe20003800000 */
[----:B--2---:R-:W-:-:S04]  /*6600*/  IMAD.WIDE.U32 R18, R20, UR56, R18 ;  /* 0x0000003814127c25 */ /* 0x004fc8000f8e0012 */
[----:B------:R-:W-:Y:S01]  /*6610*/  IMAD.IADD R19, R21, 0x1, R19 ;  /* 0x0000000115137824 */ /* 0x000fe200078e0213 */
[----:B------:R-:W-:-:S04]  /*6620*/  LEA R20, P4, R18, R10, 0x1 ;  /* 0x0000000a12147211 */ /* 0x000fc800078808ff */
[----:B------:R-:W-:Y:S02]  /*6630*/  LEA.HI.X R21, R18, R11, R19, 0x1, P4 ;  /* 0x0000000b12157211 */ /* 0x000fe400020f0c13 */
[----:B------:R-:W-:-:S13]  /*6640*/  ISETP.GT.AND P4, PT, R0, 0x100, P3 ;  /* 0x000001000000780c */ /* 0x000fda0001f84270 */
[----:B-1----:R-:W-:Y:S05]  /*6650*/  @!P4 BRA `(.L_x_58) ;  /* 0x000000000004c947 */ /* 0x002fea0003800000 */
[----:B------:R1:W5:Y:S02]  /*6660*/  LDG.E.LTC128B.U16 R23, desc[UR36][R20.64+0x2] ;  /* 0x0000022414177981 */ /* 0x000364000c1e1520 */
.L_x_58:
[----:B------:R-:W-:Y:S05]  /*6670*/  BSYNC B1 ;  /* 0x0000000000017941 */ /* 0x000fea0003800000 */
.L_x_57:
[----:B------:R-:W2:Y:S01]  /*6680*/  LDL.LU R19, [R1+0x1e4] ;  /* 0x0001e40001137983 */ /* 0x000ea20000300800 */
[----:B-----5:R-:W-:-:S03]  /*6690*/  IMAD.U32 R18, R23, 0x10000, RZ ;  /* 0x0001000017127824 */ /* 0x020fc600078e00ff */
[----:B------:R3:W-:Y:S01]  /*66a0*/  STL.64 [R1+0x288], R6 ;  /* 0x0002880601007387 */ /* 0x0007e20000100a00 */
[----:B------:R-:W-:-:S03]  /*66b0*/  FMUL R18, R18, R16 ;  /* 0x0000001012127220 */ /* 0x000fc60000400000 */
[----:B---3--:R-:W3:Y:S04]  /*66c0*/  LDL.LU.64 R6, [R1+0x208] ;  /* 0x0002080001067983 */ /* 0x008ee80000300a00 */
[----:B------:R4:W-:Y:S04]  /*66d0*/  STL [R1+0x280], R3 ;  /* 0x0002800301007387 */ /* 0x0009e80000100800 */
[----:B----4-:R-:W4:Y:S01]  /*66e0*/  LDL.LU R3, [R1+0x210] ;  /* 0x0002100001037983 */ /* 0x010f220000300800 */
[----:B--2---:R-:W-:-:S05]  /*66f0*/  FFMA R18, R19, R2, R18 ;  /* 0x0000000213127223 */ /* 0x004fca0000000012 */
[----:B------:R-:W-:-:S05]  /*6700*/  F2FP.BF16.F32.PACK_AB R18, RZ, R18 ;  /* 0x00000012ff12723e */ /* 0x000fca00000010ff */
[----:B------:R2:W-:Y:S04]  /*6710*/  @P4 STG.E.U16 desc[UR36][R14.64+0x2], R18 ;  /* 0x000002120e004986 */ /* 0x0005e8000c101524 */
[----:B--2---:R-:W2:Y:S01]  /*6720*/  LDL.64 R18, [R1+0x248] ;  /* 0x0002480001127983 */ /* 0x004ea20000100a00 */
[----:B---3--:R-:W-:-:S05]  /*6730*/  IADD3 R6, P4, R4, R6, RZ ;  /* 0x0000000604067210 */ /* 0x008fca0007f9e0ff */
[----:B----4-:R-:W-:Y:S01]  /*6740*/  IMAD.X R7, R3, 0x1, R5, P4 ;  /* 0x0000000103077824 */ /* 0x010fe200020e0605 */
[----:B------:R-:W-:-:S04]  /*6750*/  ISETP.GT.AND P4, PT, R0, 0x108, P0 ;  /* 0x000001080000780c */ /* 0x000fc80000784270 */
[----:B------:R3:W-:Y:S01]  /*6760*/  STL.64 [R1+0x1e0], R6 ;  /* 0x0001e00601007387 */ /* 0x0007e20000100a00 */
[----:B--2---:R-:W-:-:S05]  /*6770*/  IADD3 R19, P5, R6, R18, RZ ;  /* 0x0000001206137210 */ /* 0x004fca0007fbe0ff */
[----:B------:R-:W-:Y:S01]  /*6780*/  IMAD.X R3, R7, 0x1, R237, P5 ;  /* 0x0000000107037824 */ /* 0x000fe200028e06ed */
[C---:B------:R-:W-:Y:S01]  /*6790*/  LEA R18, P5, R19.reuse, R10, 0x1 ;  /* 0x0000000a13127211 */ /* 0x040fe200078a08ff */
[----:B---3--:R2:W5:Y:S03]  /*67a0*/  LDL.LU.64 R6, [R1+0x288] ;  /* 0x0002880001067983 */ /* 0x0085660000300a00 */
[----:B------:R-:W-:Y:S02]  /*67b0*/  LEA.HI.X R19, R19, R11, R3, 0x1, P5 ;  /* 0x0000000b13137211 */ /* 0x000fe400028f0c03 */
[----:B------:R2:W5:Y:S01]  /*67c0*/  LDL.LU R3, [R1+0x280] ;  /* 0x0002800001037983 */ /* 0x0005620000300800 */
[----:B------:R-:W-:Y:S04]  /*67d0*/  BSSY B1, `(.L_x_59) ;  /* 0x0000003000017945 */ /* 0x000fe80003800000 */
[----:B------:R-:W-:Y:S05]  /*67e0*/  @!P4 BRA `(.L_x_60) ;  /* 0x000000000004c947 */ /* 0x000fea0003800000 */
[----:B------:R3:W5:Y:S02]  /*67f0*/  LDG.E.LTC128B.U16 R23, desc[UR36][R18.64] ;  /* 0x0000002412177981 */ /* 0x000764000c1e1520 */
.L_x_60:
[----:B------:R-:W-:Y:S05]  /*6800*/  BSYNC B1 ;  /* 0x0000000000017941 */ /* 0x000fea0003800000 */
.L_x_59:
[----:B---3--:R-:W3:Y:S04]  /*6810*/  LDL R19, [R1+0x254] ;  /* 0x0002540001137983 */ /* 0x008ee80000100800 */
[----:B------:R1:W-:Y:S04]  /*6820*/  STL.64 [R1+0x290], R20 ;  /* 0x0002901401007387 */ /* 0x0003e80000100a00 */
[----:B-1----:R-:W4:Y:S04]  /*6830*/  LDL.LU R20, [R1+0x1e8] ;  /* 0x0001e80001147983 */ /* 0x002f280000300800 */
[----:B------:R1:W-:Y:S04]  /*6840*/  STL.64 [R1+0x288], R12 ;  /* 0x0002880c01007387 */ /* 0x0003e80000100a00 */
[----:B-1----:R-:W2:Y:S01]  /*6850*/  LDL.LU.64 R12, [R1+0x270] ;  /* 0x00027000010c7983 */ /* 0x002ea20000300a00 */
[----:B-----5:R-:W-:-:S02]  /*6860*/  IMAD.U32 R18, R23, 0x10000, RZ ;  /* 0x0001000017127824 */ /* 0x020fc400078e00ff */
[----:B------:R-:W-:Y:S01]  /*6870*/  IMAD.U32 R21, RZ, RZ, UR10 ;  /* 0x0000000aff157e24 */ /* 0x000fe2000f8e00ff */
[----:B------:R1:W-:Y:S01]  /*6880*/  STL.64 [R1+0x280], R8 ;  /* 0x0002800801007387 */ /* 0x0003e20000100a00 */
[----:B------:R-:W-:Y:S02]  /*6890*/  FMUL R18, R18, R16 ;  /* 0x0000001012127220 */ /* 0x000fe40000400000 */
[----:B------:R-:W-:Y:S01]  /*68a0*/  IMAD.SHL.U32 R21, R21, 0x10, RZ ;  /* 0x0000001015157824 */ /* 0x000fe200078e00ff */
[----:B-1----:R-:W2:Y:S04]  /*68b0*/  LDL R8, [R1+0x260] ;  /* 0x0002600001087983 */ /* 0x002ea80000100800 */
[----:B------:R-:W2:Y:S01]  /*68c0*/  LDL R9, [R1+0x250] ;  /* 0x0002500001097983 */ /* 0x000ea20000100800 */
[----:B----4-:R-:W-:Y:S01]  /*68d0*/  FFMA R18, R20, R2, R18 ;  /* 0x0000000214127223 */ /* 0x010fe20000000012 */
[----:B------:R-:W-:-:S04]  /*68e0*/  IADD3 R20, P5, R14, R21, RZ ;  /* 0x000000150e147210 */ /* 0x000fc80007fbe0ff */
[----:B------:R-:W-:Y:S01]  /*68f0*/  F2FP.BF16.F32.PACK_AB R18, RZ, R18 ;  /* 0x00000012ff12723e */ /* 0x000fe200000010ff */
[----:B---3--:R-:W-:-:S05]  /*6900*/  IMAD.X R21, R15, 0x1, R19, P5 ;  /* 0x000000010f157824 */ /* 0x008fca00028e0613 */
[----:B------:R-:W-:Y:S04]  /*6910*/  STL.64 [R1+0x218], R20 ;  /* 0x0002181401007387 */ /* 0x000fe80000100a00 */
[----:B------:R1:W-:Y:S04]  /*6920*/  @P4 STG.E.U16 desc[UR36][R20.64], R18 ;  /* 0x0000001214004986 */ /* 0x0003e8000c101524 */
[----:B-1----:R1:W5:Y:S01]  /*6930*/  LDL.LU.64 R20, [R1+0x290] ;  /* 0x0002900001147983 */ /* 0x0023620000300a00 */
[----:B--2---:R-:W-:-:S03]  /*6940*/  IMAD.WIDE.U32 R18, R22, 0x78, R12 ;  /* 0x0000007816127825 */ /* 0x004fc600078e000c */
[----:B------:R-:W2:Y:S01]  /*6950*/  LDL R13, [R1+0x278] ;  /* 0x00027800010d7983 */ /* 0x000ea20000100800 */
[----:B------:R-:W-:-:S04]  /*6960*/  IADD3 R12, P4, R4, R18, RZ ;  /* 0x00000012040c7210 */ /* 0x000fc80007f9e0ff */
[----:B--2---:R-:W-:-:S03]  /*6970*/  IADD3.X R13, R5, R13, R19, P4, !PT ;  /* 0x0000000d050d7210 */ /* 0x004fc600027fe413 */
[----:B------:R-:W-:-:S03]  /*6980*/  IMAD.WIDE.U32 R18, R17, R22, R12 ;  /* 0x0000001611127225 */ /* 0x000fc600078e000c */
[----:B------:R-:W-:-:S04]  /*6990*/  IADD3 R18, P4, R6, R18, RZ ;  /* 0x0000001206127210 */ /* 0x000fc80007f9e0ff */
[----:B------:R-:W-:Y:S01]  /*69a0*/  IADD3.X R19, R7, R8, R19, P4, !PT ;  /* 0x0000000807137210 */ /* 0x000fe200027fe413 */
[----:B------:R2:W-:Y:S02]  /*69b0*/  STL.64 [R1+0x210], R12 ;  /* 0x0002100c01007387 */ /* 0x0005e40000100a00 */
[----:B------:R-:W-:Y:S02]  /*69c0*/  IMAD.WIDE.U32 R8, R9, UR56, R18 ;  /* 0x0000003809087c25 */ /* 0x000fe4000f8e0012 */
[----:B--2---:R1:W5:Y:S04]  /*69d0*/  LDL.LU.64 R12, [R1+0x288] ;  /* 0x00028800010c7983 */ /* 0x0043680000300a00 */
[----:B------:R-:W2:Y:S01]  /*69e0*/  LDL R19, [R1+0x25c] ;  /* 0x00025c0001137983 */ /* 0x000ea20000100800 */
[----:B------:R-:W-:-:S02]  /*69f0*/  LEA R18, P4, R8, R10, 0x1 ;  /* 0x0000000a08127211 */ /* 0x000fc400078808ff */
[----:B------:R-:W-:Y:S01]  /*6a00*/  ISETP.GT.AND P5, PT, R0, 0x108, P3 ;  /* 0x000001080000780c */ /* 0x000fe20001fa4270 */
[----:B--2---:R-:W-:-:S05]  /*6a10*/  IMAD.IADD R19, R19, 0x1, R9 ;  /* 0x0000000113137824 */ /* 0x004fca00078e0209 */
[----:B------:R-:W-:Y:S02]  /*6a20*/  LEA.HI.X R19, R8, R11, R19, 0x1, P4 ;  /* 0x0000000b08137211 */ /* 0x000fe400020f0c13 */
[----:B------:R1:W5:Y:S01]  /*6a30*/  LDL.LU.64 R8, [R1+0x280] ;  /* 0x0002800001087983 */ /* 0x0003620000300a00 */
[----:B------:R-:W-:Y:S04]  /*6a40*/  BSSY B1, `(.L_x_61) ;  /* 0x0000003000017945 */ /* 0x000fe80003800000 */
[----:B------:R-:W-:Y:S05]  /*6a50*/  @!P5 BRA `(.L_x_62) ;  /* 0x000000000004d947 */ /* 0x000fea0003800000 */
[----:B------:R2:W5:Y:S02]  /*6a60*/  LDG.E.LTC128B.U16 R23, desc[UR36][R18.64+0x2] ;  /* 0x0000022412177981 */ /* 0x000564000c1e1520 */
.L_x_62:
[----:B------:R-:W-:Y:S05]  /*6a70*/  BSYNC B1 ;  /* 0x0000000000017941 */ /* 0x000fea0003800000 */
.L_x_61:
[----:B-----5:R3:W-:Y:S04]  /*6a80*/  STL [R1+0x298], R8 ;  /* 0x0002980801007387 */ /* 0x0207e80000100800 */
[----:B---3--:R-:W3:Y:S04]  /*6a90*/  LDL.LU R8, [R1+0x1ec] ;  /* 0x0001ec0001087983 */ /* 0x008ee80000300800 */
[----:B------:R-:W-:Y:S04]  /*6aa0*/  STL [R1+0x294], R7 ;  /* 0x0002940701007387 */ /* 0x000fe80000100800 */
[----:B------:R-:W-:Y:S04]  /*6ab0*/  STL [R1+0x290], R6 ;  /* 0x0002900601007387 */ /* 0x000fe80000100800 */
[----:B------:R4:W-:Y:S04]  /*6ac0*/  STL.64 [R1+0x288], R4 ;  /* 0x0002880401007387 */ /* 0x0009e80000100a00 */
[----:B------:R0:W-:Y:S01]  /*6ad0*/  STL [R1+0x280], R3 ;  /* 0x0002800301007387 */ /* 0x0001e20000100800 */
[----:B----4-:R-:W-:-:S02]  /*6ae0*/  IMAD.U32 R5, RZ, RZ, UR10 ;  /* 0x0000000aff057e24 */ /* 0x010fc4000f8e00ff */
[----:B------:R-:W-:Y:S02]  /*6af0*/  IMAD.U32 R4, R23, 0x10000, RZ ;  /* 0x0001000017047824 */ /* 0x000fe400078e00ff */
[----:B------:R-:W-:Y:S02]  /*6b00*/  IMAD.SHL.U32 R5, R5, 0x10, RZ ;  /* 0x0000001005057824 */ /* 0x000fe400078e00ff */
[----:B------:R-:W-:-:S04]  /*6b10*/  FMUL R4, R4, R16 ;  /* 0x0000001004047220 */ /* 0x000fc80000400000 */
[----:B---3--:R-:W-:Y:S01]  /*6b20*/  FFMA R8, R8, R2, R4 ;  /* 0x0000000208087223 */ /* 0x008fe20000000004 */
[----:B------:R-:W-:Y:S02]  /*6b30*/  IADD3 R4, P4, R14, R5, RZ ;  /* 0x000000050e047210 */ /* 0x000fe40007f9e0ff */
[----:B------:R-:W3:Y:S02]  /*6b40*/  LDL R5, [R1+0x254] ;  /* 0x0002540001057983 */ /* 0x000ee40000100800 */
[----:B------:R-:W-:Y:S02]  /*6b50*/  F2FP.BF16.F32.PACK_AB R7, RZ, R8 ;  /* 0x00000008ff07723e */ /* 0x000fe400000010ff */
[----:B------:R4:W5:Y:S02]  /*6b60*/  LDL.LU R8, [R1+0x298] ;  /* 0x0002980001087983 */ /* 0x0009640000300800 */
[----:B------:R-:W-:Y:S02]  /*6b70*/  PRMT R6, R7, 0x7610, R6 ;  /* 0x0000761007067816 */ /* 0x000fe40000000006 */
[----:B------:R4:W5:Y:S02]  /*6b80*/  LDL.LU R7, [R1+0x294] ;  /* 0x0002940001077983 */ /* 0x0009640000300800 */
[----:B0-----:R-:W-:-:S02]  /*6b90*/  PRMT R3, R6, 0x7610, R3 ;  /* 0x0000761006037816 */ /* 0x001fc40000000003 */
[----:B------:R4:W5:Y:S01]  /*6ba0*/  LDL.LU R6, [R1+0x290] ;  /* 0x0002900001067983 */ /* 0x0009620000300800 */
[----:B---3--:R-:W-:Y:S01]  /*6bb0*/  IMAD.X R5, R15, 0x1, R5, P4 ;  /* 0x000000010f057824 */ /* 0x008fe200020e0605 */
[----:B------:R-:W-:-:S04]  /*6bc0*/  ISETP.GT.AND P4, PT, R0, 0x100, P2 ;  /* 0x000001000000780c */ /* 0x000fc80001784270 */
[----:B------:R-:W-:Y:S04]  /*6bd0*/  STL.64 [R1+0x1e8], R4 ;  /* 0x0001e80401007387 */ /* 0x000fe80000100a00 */
[----:B------:R0:W-:Y:S04]  /*6be0*/  @P5 STG.E.U16 desc[UR36][R4.64+0x2], R3 ;  /* 0x0000020304005986 */ /* 0x0001e8000c101524 */
[----:B0-----:R4:W5:Y:S04]  /*6bf0*/  LDL.LU.64 R4, [R1+0x288] ;  /* 0x0002880001047983 */ /* 0x0019680000300a00 */
[----:B------:R4:W5:Y:S01]  /*6c00*/  LDL.LU R3, [R1+0x280] ;  /* 0x0002800001037983 */ /* 0x0009620000300800 */
[----:B------:R-:W-:Y:S04]  /*6c10*/  BSSY B1, `(.L_x_63) ;  /* 0x0000003000017945 */ /* 0x000fe80003800000 */
[----:B------:R-:W-:Y:S05]  /*6c20*/  @!P4 BRA `(.L_x_64) ;  /* 0x000000000004c947 */ /* 0x000fea0003800000 */
[----:B------:R0:W5:Y:S02]  /*6c30*/  LDG.E.LTC128B.U16 R23, desc[UR36][R20.64+0x10] ;  /* 0x0000102414177981 */ /* 0x000164000c1e1520 */
.L_x_64:
[----:B------:R-:W-:Y:S05]  /*6c40*/  BSYNC B1 ;  /* 0x0000000000017941 */ /* 0x000fea0003800000 */
.L_x_63:
[----:B-----5:R-:W-:Y:S04]  /*6c50*/  STL [R1+0x290], R7 ;  /* 0x0002900701007387 */ /* 0x020fe80000100800 */
[----:B------:R3:W-:Y:S04]  /*6c60*/  STL [R1+0x28c], R6 ;  /* 0x00028c0601007387 */ /* 0x0007e80000100800 */
[----:B---3--:R-:W3:Y:S01]  /*6c70*/  LDL.LU R6, [R1+0x1f0] ;  /* 0x0001f00001067983 */ /* 0x008ee20000300800 */
[----:B------:R-:W-:-:S03]  /*6c80*/  IMAD.U32 R7, R23, 0x10000, RZ ;  /* 0x0001000017077824 */ /* 0x000fc600078e00ff */
[----:B------:R1:W-:Y:S01]  /*6c90*/  STL [R1+0x288], R5 ;  /* 0x0002880501007387 */ /* 0x0003e20000100800 */
[----:B------:R-:W-:-:S03]  /*6ca0*/  FMUL R7, R7, R16 ;  /* 0x0000001007077220 */ /* 0x000fc60000400000 */
[----:B------:R2:W-:Y:S04]  /*6cb0*/  STL [R1+0x284], R4 ;  /* 0x0002840401007387 */ /* 0x0005e80000100800 */
[----:B------:R4:W-:Y:S01]  /*6cc0*/  STL [R1+0x280], R3 ;  /* 0x0002800301007387 */ /* 0x0009e20000100800 */
[----:B---3--:R-:W-:-:S03]  /*6cd0*/  FFMA R6, R6, R2, R7 ;  /* 0x0000000206067223 */ /* 0x008fc60000000007 */
[----:B------:R3:W5:Y:S02]  /*6ce0*/  LDL.LU R7, [R1+0x290] ;  /* 0x0002900001077983 */ /* 0x0007640000300800 */
[----:B-1----:R-:W-:Y:S02]  /*6cf0*/  F2FP.BF16.F32.PACK_AB R5, RZ, R6 ;  /* 0x00000006ff05723e */ /* 0x002fe400000010ff */
[----:B------:R3:W5:Y:S02]  /*6d00*/  LDL.LU R6, [R1+0x28c] ;  /* 0x00028c0001067983 */ /* 0x0007640000300800 */
[----:B--2---:R-:W-:Y:S02]  /*6d10*/  PRMT R4, R5, 0x7610, R4 ;  /* 0x0000761005047816 */ /* 0x004fe40000000004 */
[----:B------:R3:W5:Y:S01]  /*6d20*/  LDL.LU R5, [R1+0x288] ;  /* 0x0002880001057983 */ /* 0x0007620000300800 */
[----:B------:R-:W-:Y:S02]  /*6d30*/  ISETP.GT.AND P5, PT, R0, 0x100, P1 ;  /* 0x000001000000780c */ /* 0x000fe40000fa4270 */
[----:B----4-:R-:W-:-:S02]  /*6d40*/  PRMT R3, R4, 0x7610, R3 ;  /* 0x0000761004037816 */ /* 0x010fc40000000003 */
[----:B------:R3:W5:Y:S04]  /*6d50*/  LDL.LU R4, [R1+0x284] ;  /* 0x0002840001047983 */ /* 0x0007680000300800 */
[----:B------:R1:W-:Y:S04]  /*6d60*/  @P4 STG.E.U16 desc[UR36][R14.64+0x10], R3 ;  /* 0x000010030e004986 */ /* 0x0003e8000c101524 */
[----:B-1----:R3:W5:Y:S01]  /*6d70*/  LDL.LU R3, [R1+0x280] ;  /* 0x0002800001037983 */ /* 0x0027620000300800 */
[----:B------:R-:W-:Y:S04]  /*6d80*/  BSSY B1, `(.L_x_65) ;  /* 0x0000003000017945 */ /* 0x000fe80003800000 */
[----:B------:R-:W-:Y:S05]  /*6d90*/  @!P5 BRA `(.L_x_66) ;  /* 0x000000000004d947 */ /* 0x000fea0003800000 */
[----:B------:R1:W5:Y:S02]  /*6da0*/  LDG.E.LTC128B.U16 R23, desc[UR36][R20.64+0x12] ;  /* 0x0000122414177981 */ /* 0x000364000c1e1520 */
.L_x_66:
[----:B------:R-:W-:Y:S05]  /*6db0*/  BSYNC B1 ;  /* 0x0000000000017941 */ /* 0x000fea0003800000 */
.L_x_65:
[----:B-----5:R-:W-:Y:S04]  /*6dc0*/  STL [R1+0x290], R7 ;  /* 0x0002900701007387 */ /* 0x020fe80000100800 */
[----:B------:R2:W-:Y:S04]  /*6dd0*/  STL [R1+0x28c], R6 ;  /* 0x00028c0601007387 */ /* 0x0005e80000100800 */
[----:B--2---:R-:W2:Y:S01]  /*6de0*/  LDL.LU R6, [R1+0x1f4] ;  /* 0x0001f40001067983 */ /* 0x004ea20000300800 */
[----:B------:R-:W-:-:S03]  /*6df0*/  IMAD.U32 R7, R23, 0x10000, RZ ;  /* 0x0001000017077824 */ /* 0x000fc600078e00ff */
[----:B------:R4:W-:Y:S01]  /*6e00*/  STL [R1+0x288], R5 ;  /* 0x0002880501007387 */ /* 0x0009e20000100800 */
[----:B------:R-:W-:-:S03]  /*6e10*/  FMUL R7, R7, R16 ;  /* 0x0000001007077220 */ /* 0x000fc60000400000 */
[----:B------:R0:W-:Y:S04]  /*6e20*/  STL [R1+0x284], R4 ;  /* 0x0002840401007387 */ /* 0x0001e80000100800 */
[----:B------:R3:W-:Y:S01]  /*6e30*/  STL [R1+0x280], R3 ;  /* 0x0002800301007387 */ /* 0x0007e20000100800 */
[----:B--2---:R-:W-:-:S03]  /*6e40*/  FFMA R6, R6, R2, R7 ;  /* 0x0000000206067223 */ /* 0x004fc60000000007 */
[----:B------:R2:W5:Y:S02]  /*6e50*/  LDL.LU R7, [R1+0x290] ;  /* 0x0002900001077983 */ /* 0x0005640000300800 */
[----:B----4-:R-:W-:Y:S02]  /*6e60*/  F2FP.BF16.F32.PACK_AB R5, RZ, R6 ;  /* 0x00000006ff05723e */ /* 0x010fe400000010ff */
[----:B------:R2:W5:Y:S02]  /*6e70*/  LDL.LU R6, [R1+0x28c] ;  /* 0x00028c0001067983 */ /* 0x0005640000300800 */
[----:B0-----:R-:W-:Y:S02]  /*6e80*/  PRMT R4, R5, 0x7610, R4 ;  /* 0x0000761005047816 */ /* 0x001fe40000000004 */
[----:B------:R2:W5:Y:S01]  /*6e90*/  LDL.LU R5, [R1+0x288] ;  /* 0x0002880001057983 */ /* 0x0005620000300800 */
[----:B------:R-:W-:Y:S02]  /*6ea0*/  ISETP.GT.AND P4, PT, R0, 0x108, P2 ;  /* 0x000001080000780c */ /* 0x000fe40001784270 */
[----:B---3--:R-:W-:-:S02]  /*6eb0*/  PRMT R3, R4, 0x7610, R3 ;  /* 0x0000761004037816 */ /* 0x008fc40000000003 */
[----:B------:R2:W5:Y:S04]  /*6ec0*/  LDL.LU R4, [R1+0x284] ;  /* 0x0002840001047983 */ /* 0x0005680000300800 */
[----:B------:R0:W-:Y:S04]  /*6ed0*/  @P5 STG.E.U16 desc[UR36][R14.64+0x12], R3 ;  /* 0x000012030e005986 */ /* 0x0001e8000c101524 */
[----:B0-----:R2:W5:Y:S01]  /*6ee0*/  LDL.LU R3, [R1+0x280] ;  /* 0x0002800001037983 */ /* 0x0015620000300800 */
[----:B------:R-:W-:Y:S01]  /*6ef0*/  BSSY B1, `(.L_x_67) ;  /* 0x0000004000017945 */ /* 0x000fe20003800000 */
[----:B------:R-:W-:-:S03]  /*6f00*/  PRMT R14, R23, 0x7610, R14 ;  /* 0x00007610170e7816 */ /* 0x000fc6000000000e */
[----:B------:R-:W-:Y:S05]  /*6f10*/  @!P4 BRA `(.L_x_68) ;  /* 0x000000000004c947 */ /* 0x000fea0003800000 */
[----:B------:R0:W5:Y:S02]  /*6f20*/  LDG.E.LTC128B.U16 R14, desc[UR36][R18.64+0x10] ;  /* 0x00001024120e7981 */ /* 0x000164000c1e1520 */
.L_x_68:
[----:B------:R-:W-:Y:S05]  /*6f30*/  BSYNC B1 ;  /* 0x0000000000017941 */ /* 0x000fea0003800000 */
.L_x_67:
[----:B-----5:R3:W-:Y:S04]  /*6f40*/  STL [R1+0x288], R3 ;  /* 0x0002880301007387 */ /* 0x0207e80000100800 */
[----:B---3--:R-:W3:Y:S04]  /*6f50*/  LDL.LU R3, [R1+0x1f8] ;  /* 0x0001f80001037983 */ /* 0x008ee80000300800 */
[----:B------:R4:W-:Y:S04]  /*6f60*/  STL.64 [R1+0x280], R4 ;  /* 0x0002800401007387 */ /* 0x0009e80000100a00 */
[----:B----4-:R-:W4:Y:S01]  /*6f70*/  LDL.LU.64 R4, [R1+0x218] ;  /* 0x0002180001047983 */ /* 0x010f220000300a00 */
[----:B------:R-:W-:-:S04]  /*6f80*/  IMAD.U32 R15, R14, 0x10000, RZ ;  /* 0x000100000e0f7824 */ /* 0x000fc800078e00ff */
[----:B------:R-:W-:-:S04]  /*6f90*/  FMUL R15, R15, R16 ;  /* 0x000000100f0f7220 */ /* 0x000fc80000400000 */
[----:B---3--:R-:W-:Y:S02]  /*6fa0*/  FFMA R15, R3, R2, R15 ;  /* 0x00000002030f7223 */ /* 0x008fe4000000000f */
[----:B------:R3:W5:Y:S01]  /*6fb0*/  LDL.LU R3, [R1+0x288] ;  /* 0x0002880001037983 */ /* 0x0007620000300800 */
[----:B------:R-:W-:Y:S02]  /*6fc0*/  ISETP.GT.AND P5, PT, R0, 0x108, P1 ;  /* 0x000001080000780c */ /* 0x000fe40000fa4270 */
[----:B------:R-:W-:-:S05]  /*6fd0*/  F2FP.BF16.F32.PACK_AB R15, RZ, R15 ;  /* 0x0000000fff0f723e */ /* 0x000fca00000010ff */
[----:B----4-:R4:W-:Y:S04]  /*6fe0*/  @P4 STG.E.U16 desc[UR36][R4.64+0x10], R15 ;  /* 0x0000100f04004986 */ /* 0x0109e8000c101524 */
[----:B----4-:R3:W5:Y:S01]  /*6ff0*/  LDL.LU.64 R4, [R1+0x280] ;  /* 0x0002800001047983 */ /* 0x0107620000300a00 */
[----:B------:R-:W-:Y:S01]  /*7000*/  BSSY B1, `(.L_x_69) ;  /* 0x0000004000017945 */ /* 0x000fe20003800000 */
[----:B------:R-:W-:-:S03]  /*7010*/  PRMT R23, R14, 0x7610, R23 ;  /* 0x000076100e177816 */ /* 0x000fc60000000017 */
[----:B------:R-:W-:Y:S05]  /*7020*/  @!P5 BRA `(.L_x_70) ;  /* 0x000000000004d947 */ /* 0x000fea0003800000 */
[----:B------:R4:W5:Y:S02]  /*7030*/  LDG.E.LTC128B.U16 R23, desc[UR36][R18.64+0x12] ;  /* 0x0000122412177981 */ /* 0x000964000c1e1520 */
.L_x_70:
[----:B------:R-:W-:Y:S05]  /*7040*/  BSYNC B1 ;  /* 0x0000000000017941 */ /* 0x000fea0003800000 */
.L_x_69:
[----:B------:R-:W2:Y:S04]  /*7050*/  LDL.LU R15, [R1+0x1fc] ;  /* 0x0001fc00010f7983 */ /* 0x000ea80000300800 */
[----:B------:R0:W-:Y:S04]  /*7060*/  STL.64 [R1+0x2b8], R30 ;  /* 0x0002b81e01007387 */ /* 0x0001e80000100a00 */
[----:B0-----:R-:W3:Y:S04]  /*7070*/  LDL.LU R31, [R1+0x1c0] ;  /* 0x0001c000011f7983 */ /* 0x001ee80000300800 */
[----:B------:R-:W-:Y:S04]  /*7080*/  STL.64 [R1+0x2b0], R28 ;  /* 0x0002b01c01007387 */ /* 0x000fe80000100a00 */
[----:B------:R0:W-:Y:S04]  /*7090*/  STL.64 [R1+0x2a8], R26 ;  /* 0x0002a81a01007387 */ /* 0x0001e80000100a00 */
[----:B0-----:R-:W3:Y:S04]  /*70a0*/  LDL.LU.64 R26, [R1+0x1e8] ;  /* 0x0001e800011a7983 */ /* 0x001ee80000300a00 */
[----:B------:R0:W-:Y:S04]  /*70b0*/  STL.64 [R1+0x2a0], R24 ;  /* 0x0002a01801007387 */ /* 0x0001e80000100a00 */
[----:B0-----:R-:W3:Y:S04]  /*70c0*/  LDL.LU.64 R24, [R1+0x1e0] ;  /* 0x0001e00001187983 */ /* 0x001ee80000300a00 */
[----:B------:R1:W-:Y:S04]  /*70d0*/  STL.64 [R1+0x298], R20 ;  /* 0x0002981401007387 */ /* 0x0003e80000100a00 */
[----:B-1----:R-:W3:Y:S04]  /*70e0*/  LDL.LU.64 R20, [R1+0x248] ;  /* 0x0002480001147983 */ /* 0x002ee80000300a00 */
[----:B------:R-:W-:Y:S04]  /*70f0*/  STL [R1+0x290], R18 ;  /* 0x0002901201007387 */ /* 0x000fe80000100800 */
[----:B------:R-:W-:Y:S04]  /*7100*/  STL.64 [R1+0x288], R12 ;  /* 0x0002880c01007387 */ /* 0x000fe80000100a00 */
[----:B-----5:R0:W-:Y:S04]  /*7110*/  STL [R1+0x280], R3 ;  /* 0x0002800301007387 */ /* 0x0201e80000100800 */
[----:B0-----:R-:W3:Y:S01]  /*7120*/  LDL.LU R3, [R1+0x278] ;  /* 0x0002780001037983 */ /* 0x001ee20000300800 */
[----:B------:R-:W-:Y:S01]  /*7130*/  IMAD.U32 R14, R23, 0x10000, RZ ;  /* 0x00010000170e7824 */ /* 0x000fe200078e00ff */
[----:B------:R-:W-:-:S02]  /*7140*/  ISETP.GT.AND P4, PT, R0, 0x180, P0 ;  /* 0x000001800000780c */ /* 0x000fc40000784270 */
[----:B------:R-:W-:Y:S01]  /*7150*/  PRMT R29, R23, 0x7610, R29 ;  /* 0x00007610171d7816 */ /* 0x000fe2000000001d */
[----:B------:R-:W-:Y:S01]  /*7160*/  FMUL R14, R14, R16 ;  /* 0x000000100e0e7220 */ /* 0x000fe20000400000 */
[----:B----4-:R-:W4:Y:S03]  /*7170*/  LDL R18, [R1+0x25c] ;  /* 0x00025c0001127983 */ /* 0x010f260000100800 */
[----:B--2---:R-:W-:-:S05]  /*7180*/  FFMA R14, R15, R2, R14 ;  /* 0x000000020f0e7223 */ /* 0x004fca000000000e */
[----:B------:R-:W-:-:S04]  /*7190*/  F2FP.BF16.F32.PACK_AB R14, RZ, R14 ;  /* 0x0000000eff0e723e */ /* 0x000fc800000010ff */
[----:B------:R-:W-:Y:S01]  /*71a0*/  PRMT R236, R14, 0x7610, R236 ;  /* 0x000076100eec7816 */ /* 0x000fe200000000ec */
[----:B---3--:R-:W-:Y:S02]  /*71b0*/  @P5 IMAD.MOV.U32 R14, RZ, RZ, R26 ;  /* 0x000000ffff0e5224 */ /* 0x008fe400078e001a */
[----:B------:R-:W-:Y:S01]  /*71c0*/  @P5 IMAD.MOV.U32 R15, RZ, RZ, R27 ;  /* 0x000000ffff0f5224 */ /* 0x000fe200078e001b */
[----:B------:R-:W2:Y:S04]  /*71d0*/  LDL R26, [R1+0x260] ;  /* 0x00026000011a7983 */ /* 0x000ea80000100800 */
[----:B------:R0:W-:Y:S04]  /*71e0*/  @P5 STG.E.U16 desc[UR36][R14.64+0x12], R236 ;  /* 0x000012ec0e005986 */ /* 0x0001e8000c101524 */
[----:B------:R-:W3:Y:S04]  /*71f0*/  LDL R27, [R1+0x250] ;  /* 0x00025000011b7983 */ /* 0x000ee80000100800 */
[----:B------:R-:W4:Y:S01]  /*7200*/  LDL.LU.64 R12, [R1+0x210] ;  /* 0x00021000010c7983 */ /* 0x000f220000300a00 */
[----:B------:R-:W-:-:S03]  /*7210*/  IMAD.WIDE.U32 R24, R22, 0x78, R24 ;  /* 0x0000007816187825 */ /* 0x000fc600078e0018 */
[----:B0-----:R-:W-:Y:S01]  /*7220*/  IADD3 R15, P5, R20, R24, RZ ;  /* 0x00000018140f7210 */ /* 0x001fe20007fbe0ff */
[----:B------:R-:W-:-:S04]  /*7230*/  IMAD.IADD R236, R3, 0x1, R25 ;  /* 0x0000000103ec7824 */ /* 0x000fc800078e0219 */
[----:B------:R-:W-:Y:S01]  /*7240*/  IMAD.X R30, R236, 0x1, R237, P5 ;  /* 0x00000001ec1e7824 */ /* 0x000fe200028e06ed */
[----:B------:R-:W-:-:S04]  /*7250*/  LEA R14, P5, R15, R10, 0x1 ;  /* 0x0000000a0f0e7211 */ /* 0x000fc800078a08ff */
[----:B------:R-:W-:-:S05]  /*7260*/  LEA.HI.X R15, R15, R11, R30, 0x1, P5 ;  /* 0x0000000b0f0f7211 */ /* 0x000fca00028f0c1e */
[----:B------:R0:W2:Y:S02]  /*7270*/  @P4 LDG.E.LTC128B.U16 R29, desc[UR36][R14.64] ;  /* 0x000000240e1d4981 */ /* 0x0000a4000c1e1520 */
[----:B0-----:R-:W-:Y:S02]  /*7280*/  IMAD.U32 R15, RZ, RZ, UR10 ;  /* 0x0000000aff0f7e24 */ /* 0x001fe4000f8e00ff */
[----:B--2---:R-:W-:-:S04]  /*7290*/  IMAD.U32 R14, R29, 0x10000, RZ ;  /* 0x000100001d0e7824 */ /* 0x004fc800078e00ff */
[----:B------:R-:W-:-:S04]  /*72a0*/  FMUL R14, R14, R16 ;  /* 0x000000100e0e7220 */ /* 0x000fc80000400000 */
[----:B------:R-:W-:-:S05]  /*72b0*/  FFMA R14, R31, R2, R14 ;  /* 0x000000021f0e7223 */ /* 0x000fca000000000e */
[----:B------:R-:W-:Y:S01]  /*72c0*/  F2FP.BF16.F32.PACK_AB R14, RZ, R14 ;  /* 0x0000000eff0e723e */ /* 0x000fe200000010ff */
[----:B------:R0:W-:Y:S01]  /*72d0*/  STL [R1+0x1f8], R29 ;  /* 0x0001f81d01007387 */ /* 0x0001e20000100800 */
[----:B------:R-:W-:Y:S02]  /*72e0*/  IMAD.WIDE.U32 R30, R15, 0x300, R8 ;  /* 0x000003000f1e7825 */ /* 0x000fe400078e0008 */
[----:B------:R-:W-:Y:S02]  /*72f0*/  PRMT R23, R14, 0x7610, R23 ;  /* 0x000076100e177816 */ /* 0x000fe40000000017 */
[----:B------:R-:W2:Y:S01]  /*7300*/  LDL.LU.64 R14, [R1+0x238] ;  /* 0x00023800010e7983 */ /* 0x000ea20000300a00 */
[----:B------:R-:W-:Y:S01]  /*7310*/  UIMAD UR4, UR11, 0x300, URZ ;  /* 0x000003000b0478a4 */ /* 0x000fe2000f8e023f */
[----:B------:R-:W-:-:S05]  /*7320*/  @P4 IMAD.MOV.U32 R28, RZ, RZ, R30 ;  /* 0x000000ffff1c4224 */ /* 0x000fca00078e001e */
[----:B0-----:R-:W-:-:S05]  /*7330*/  VIADD R29, R31, UR4 ;  /* 0x000000041f1d7c36 */ /* 0x001fca0008000000 */
[----:B------:R-:W-:Y:S04]  /*7340*/  @P4 STG.E.U16 desc[UR36][R28.64], R23 ;  /* 0x000000171c004986 */ /* 0x000fe8000c101524 */
[----:B------:R0:W-:Y:S04]  /*7350*/  STL.64 [R1+0x1e8], R30 ;  /* 0x0001e81e01007387 */ /* 0x0001e80000100a00 */
[----:B0-----:R0:W5:Y:S04]  /*7360*/  LDL.LU.64 R30, [R1+0x2b8] ;  /* 0x0002b800011e7983 */ /* 0x0011680000300a00 */
[----:B------:R1:W-:Y:S04]  /*7370*/  STL.64 [R1+0x1e0], R28 ;  /* 0x0001e01c01007387 */ /* 0x0003e80000100a00 */
[----:B-1----:R0:W5:Y:S04]  /*7380*/  LDL.LU.64 R28, [R1+0x2b0] ;  /* 0x0002b000011c7983 */ /* 0x0021680000300a00 */
[----:B------:R0:W5:Y:S01]  /*7390*/  LDL R23, [R1+0x1f8] ;  /* 0x0001f80001177983 */ /* 0x0001620000100800 */
[----:B--2---:R-:W-:-:S03]  /*73a0*/  IMAD.WIDE.U32 R14, R22, 0x78, R14 ;  /* 0x00000078160e7825 */ /* 0x004fc600078e000e */
[----:B------:R-:W-:-:S04]  /*73b0*/  IADD3 R14, P4, R4, R14, RZ ;  /* 0x0000000e040e7210 */ /* 0x000fc80007f9e0ff */
[----:B------:R-:W-:-:S03]  /*73c0*/  IADD3.X R15, R5, R3, R15, P4, !PT ;  /* 0x00000003050f7210 */ /* 0x000fc600027fe40f */
[----:B------:R-:W-:-:S03]  /*73d0*/  IMAD.WIDE.U32 R14, R17, R22, R14 ;  /* 0x00000016110e7225 */ /* 0x000fc600078e000e */
[----:B------:R-:W-:-:S04]  /*73e0*/  IADD3 R14, P4, R6, R14, RZ ;  /* 0x0000000e060e7210 */ /* 0x000fc80007f9e0ff */
[----:B------:R-:W-:-:S03]  /*73f0*/  IADD3.X R15, R7, R26, R15, P4, !PT ;  /* 0x0000001a070f7210 */ /* 0x000fc600027fe40f */
[----:B---3--:R-:W-:-:S04]  /*7400*/  IMAD.WIDE.U32 R26, R27, UR56, R14 ;  /* 0x000000381b1a7c25 */ /* 0x008fc8000f8e000e */
[----:B----4-:R-:W-:Y:S01]  /*7410*/  IMAD.IADD R15, R18, 0x1, R27 ;  /* 0x00000001120f7824 */ /* 0x010fe200078e021b */
[----:B------:R-:W-:-:S04]  /*7420*/  LEA R14, P4, R26, R10, 0x1 ;  /* 0x0000000a1a0e7211 */ /* 0x000fc800078808ff */
[----:B------:R-:W-:Y:S02]  /*7430*/  LEA.HI.X R15, R26, R11, R15, 0x1, P4 ;  /* 0x0000000b1a0f7211 */ /* 0x000fe400020f0c0f */
[----:B------:R-:W-:Y:S01]  /*7440*/  IADD3 R18, P4, P5, R20, R24, R4 ;  /* 0x0000001814127210 */ /* 0x000fe20007d9e004 */
[----:B------:R0:W5:Y:S04]  /*7450*/  LDL.LU.64 R26, [R1+0x2a8] ;  /* 0x0002a800011a7983 */ /* 0x0001680000300a00 */
[----:B------:R0:W5:Y:S04]  /*7460*/  LDL.LU.64 R24, [R1+0x2a0] ;  /* 0x0002a00001187983 */ /* 0x0001680000300a00 */
[----:B------:R0:W5:Y:S04]  /*7470*/  LDL.LU.64 R20, [R1+0x298] ;  /* 0x0002980001147983 */ /* 0x0001680000300a00 */
[----:B------:R1:W-:Y:S02]  /*7480*/  STL [R1+0x1c0], R18 ;  /* 0x0001c01201007387 */ /* 0x0003e40000100800 */
[----:B-1----:R-:W-:Y:S01]  /*7490*/  IADD3.X R18, R237, R236, R5, P4, P5 ;  /* 0x000000eced127210 */ /* 0x002fe200027ea405 */
[----:B------:R-:W-:-:S03]  /*74a0*/  IMAD.WIDE.U32 R236, R22, 0x78, R12 ;  /* 0x0000007816ec7825 */ /* 0x000fc600078e000c */
[----:B------:R-:W-:Y:S01]  /*74b0*/  IADD3 R4, P5, R4, R236, RZ ;  /* 0x000000ec04047210 */ /* 0x000fe20007fbe0ff */
[----:B------:R1:W-:Y:S03]  /*74c0*/  STL [R1+0x1f0], R18 ;  /* 0x0001f01201007387 */ /* 0x0003e60000100800 */
[----:B------:R-:W-:Y:S01]  /*74d0*/  IADD3.X R5, R5, R3, R237, P5, !PT ;  /* 0x0000000305057210 */ /* 0x000fe20002ffe4ed */
[----:B-1----:R0:W5:Y:S04]  /*74e0*/  LDL.LU R18, [R1+0x290] ;  /* 0x0002900001127983 */ /* 0x0021680000300800 */
[----:B------:R0:W5:Y:S04]  /*74f0*/  LDL.LU.64 R12, [R1+0x288] ;  /* 0x00028800010c7983 */ /* 0x0001680000300a00 */
[----:B------:R0:W5:Y:S01]  /*7500*/  LDL.LU R3, [R1+0x280] ;  /* 0x0002800001037983 */ /* 0x0001620000300800 */
[----:B------:R-:W-:Y:S01]  /*7510*/  ISETP.GT.AND P4, PT, R0, 0x180, P3 ;  /* 0x000001800000780c */ /* 0x000fe20001f84270 */
[----:B------:R-:W-:-:S12]  /*7520*/  BSSY B1, `(.L_x_71) ;  /* 0x0000004000017945 */ /* 0x000fd80003800000 */
[----:B0-----:R-:W-:Y:S05]  /*7530*/  @!P4 BRA `(.L_x_72) ;  /* 0x000000000008c947 */ /* 0x001fea0003800000 */
[----:B-----5:R-:W2:Y:S04]  /*7540*/  LDG.E.LTC128B.U16 R23, desc[UR36][R14.64+0x2] ;  /* 0x000002240e177981 */ /* 0x020ea8000c1e1520 */
[----:B--2---:R0:W-:Y:S02]  /*7550*/  STL [R1+0x1f8], R23 ;  /* 0x0001f81701007387 */ /* 0x0041e40000100800 */
.L_x_72:
[----:B------:R-:W-:Y:S05]  /*7560*/  BSYNC B1 ;  /* 0x0000000000017941 */ /* 0x000fea0003800000 */
.L_x_71:
[----:B-----5:R1:W-:Y:S04]  /*7570*/  STL [R1+0x290], R13 ;  /* 0x0002900d01007387 */ /* 0x0203e80000100800 */
[----:B-1----:R-:W2:Y:S01]  /*7580*/  LDL.LU R13, [R1+0x1c4] ;  /* 0x0001c400010d7983 */ /* 0x002ea20000300800 */
[----:B0-----:R-:W-:-:S03]  /*7590*/  IMAD.U32 R23, R23, 0x10000, RZ ;  /* 0x0001000017177824 */ /* 0x001fc600078e00ff */
[----:B------:R0:W-:Y:S01]  /*75a0*/  STL [R1+0x28c], R12 ;  /* 0x00028c0c01007387 */ /* 0x0001e20000100800 */
[----:B------:R-:W-:-:S03]  /*75b0*/  FMUL R23, R23, R16 ;  /* 0x0000001017177220 */ /* 0x000fc60000400000 */
[----:B0-----:R-:W3:Y:S04]  /*75c0*/  LDL.LU R12, [R1+0x1c0] ;  /* 0x0001c000010c7983 */ /* 0x001ee80000300800 */
[----:B------:R0:W-:Y:S04]  /*75d0*/  STL [R1+0x288], R3 ;  /* 0x0002880301007387 */ /* 0x0001e80000100800 */
[----:B0-----:R-:W4:Y:S04]  /*75e0*/  LDL.LU R3, [R1+0x260] ;  /* 0x0002600001037983 */ /* 0x001f280000300800 */
[----:B------:R0:W-:Y:S04]  /*75f0*/  STL.64 [R1+0x280], R8 ;  /* 0x0002800801007387 */ /* 0x0001e80000100a00 */
[----:B0-----:R-:W4:Y:S01]  /*7600*/  LDL.64 R8, [R1+0x1e0] ;  /* 0x0001e00001087983 */ /* 0x001f220000100a00 */
[----:B--2---:R-:W-:Y:S01]  /*7610*/  FFMA R237, R13, R2, R23 ;  /* 0x000000020ded7223 */ /* 0x004fe20000000017 */
[----:B------:R-:W-:-:S02]  /*7620*/  IMAD.WIDE.U32 R22, R17, R22, R4 ;  /* 0x0000001611167225 */ /* 0x000fc400078e0004 */
[----:B------:R0:W5:Y:S04]  /*7630*/  LDL.LU R13, [R1+0x290] ;  /* 0x00029000010d7983 */ /* 0x0001680000300800 */
[----:B------:R-:W2:Y:S01]  /*7640*/  LDL.LU R5, [R1+0x1f0] ;  /* 0x0001f00001057983 */ /* 0x000ea20000300800 */
[----:B------:R-:W-:Y:S02]  /*7650*/  F2FP.BF16.F32.PACK_AB R4, RZ, R237 ;  /* 0x000000edff04723e */ /* 0x000fe400000010ff */
[----:B---3--:R-:W-:Y:S02]  /*7660*/  LEA R236, P5, R12, R10, 0x1 ;  /* 0x0000000a0cec7211 */ /* 0x008fe400078a08ff */
[----:B------:R-:W-:Y:S02]  /*7670*/  PRMT R17, R4, 0x7610, R17 ;  /* 0x0000761004117816 */ /* 0x000fe40000000011 */
[----:B--2---:R-:W-:-:S02]  /*7680*/  LEA.HI.X R237, R12, R11, R5, 0x1, P5 ;  /* 0x0000000b0ced7211 */ /* 0x004fc400028f0c05 */
[----:B------:R0:W5:Y:S04]  /*7690*/  LDL.LU R12, [R1+0x28c] ;  /* 0x00028c00010c7983 */ /* 0x0001680000300800 */
[----:B------:R-:W2:Y:S01]  /*76a0*/  LDL.64 R4, [R1+0x1e8] ;  /* 0x0001e80001047983 */ /* 0x000ea20000100a00 */
[----:B------:R-:W-:-:S04]  /*76b0*/  IADD3 R6, P5, R6, R22, RZ ;  /* 0x0000001606067210 */ /* 0x000fc80007fbe0ff */
[----:B----4-:R-:W-:Y:S02]  /*76c0*/  IADD3.X R7, R7, R3, R23, P5, !PT ;  /* 0x0000000307077210 */ /* 0x010fe40002ffe417 */
[----:B------:R0:W5:Y:S04]  /*76d0*/  LDL.LU R3, [R1+0x288] ;  /* 0x0002880001037983 */ /* 0x0001680000300800 */
[----:B------:R-:W3:Y:S01]  /*76e0*/  LDL.LU R23, [R1+0x1f8] ;  /* 0x0001f80001177983 */ /* 0x000ee20000300800 */
[----:B------:R-:W-:Y:S01]  /*76f0*/  ISETP.GT.AND P0, PT, R0, 0x188, P0 ;  /* 0x000001880000780c */ /* 0x000fe20000704270 */
[----:B--2---:R-:W-:Y:S02]  /*7700*/  @P4 IMAD.MOV.U32 R5, RZ, RZ, R9 ;  /* 0x000000ffff054224 */ /* 0x004fe400078e0009 */
[----:B------:R0:W5:Y:S01]  /*7710*/  LDL.LU.64 R8, [R1+0x280] ;  /* 0x0002800001087983 */ /* 0x0001620000300a00 */
[----:B------:R-:W-:Y:S03]  /*7720*/  BSSY B1, `(.L_x_73) ;  /* 0x0000005000017945 */ /* 0x000fe60003800000 */
[----:B------:R3:W-:Y:S02]  /*7730*/  @P4 STG.E.U16 desc[UR36][R4.64+0x2], R17 ;  /* 0x0000021104004986 */ /* 0x0007e4000c101524 */
[----:B---3--:R-:W-:-:S04]  /*7740*/  PRMT R17, R23, 0x7610, R17 ;  /* 0x0000761017117816 */ /* 0x008fc80000000011 */
[----:B0-----:R-:W-:Y:S05]  /*7750*/  @!P0 BRA `(.L_x_74) ;  /* 0x0000000000048947 */ /* 0x001fea0003800000 */
[----:B------:R0:W5:Y:S02]  /*7760*/  LDG.E.LTC128B.U16 R17, desc[UR36][R236.64] ;  /* 0x00000024ec117981 */ /* 0x000164000c1e1520 */
.L_x_74:
[----:B------:R-:W-:Y:S05]  /*7770*/  BSYNC B1 ;  /* 0x0000000000017941 */ /* 0x000fea0003800000 */
.L_x_73:
[----:B------:R-:W2:Y:S04]  /*7780*/  LDL.LU R23, [R1+0x250] ;  /* 0x0002500001177983 */ /* 0x000ea80000300800 */
[----:B------:R-:W3:Y:S04]  /*7790*/  LDL.LU R22, [R1+0x1c8] ;  /* 0x0001c80001167983 */ /* 0x000ee80000300800 */
[----:B------:R-:W4:Y:S04]  /*77a0*/  LDL.LU R5, [R1+0x25c] ;  /* 0x00025c0001057983 */ /* 0x000f280000300800 */
[----:B-----5:R1:W-:Y:S04]  /*77b0*/  STL.64 [R1+0x280], R8 ;  /* 0x0002800801007387 */ /* 0x0203e80000100a00 */
[----:B-1----:R-:W4:Y:S01]  /*77c0*/  LDL.64 R8, [R1+0x1e8] ;  /* 0x0001e80001087983 */ /* 0x002f220000100a00 */
[----:B------:R-:W-:-:S04]  /*77d0*/  IMAD.U32 R4, R17, 0x10000, RZ ;  /* 0x0001000011047824 */ /* 0x000fc800078e00ff */
[----:B------:R-:W-:Y:S01]  /*77e0*/  FMUL R4, R4, R16 ;  /* 0x0000001004047220 */ /* 0x000fe20000400000 */
[----:B--2---:R-:W-:-:S04]  /*77f0*/  IMAD.WIDE.U32 R6, R23, UR56, R6 ;  /* 0x0000003817067c25 */ /* 0x004fc8000f8e0006 */
[----:B------:R-:W-:Y:S02]  /*7800*/  IMAD.U32 R23, RZ, RZ, UR10 ;  /* 0x0000000aff177e24 */ /* 0x000fe4000f8e00ff */
[----:B---3--:R-:W-:Y:S01]  /*7810*/  FFMA R22, R22, R2, R4 ;  /* 0x0000000216167223 */ /* 0x008fe20000000004 */
[----:B------:R-:W-:Y:S01]  /*7820*/  LEA R10, P5, R6, R10, 0x1 ;  /* 0x0000000a060a7211 */ /* 0x000fe200078a08ff */
[----:B------:R-:W-:Y:S02]  /*7830*/  IMAD.SHL.U32 R23, R23, 0x10, RZ ;  /* 0x0000001017177824 */ /* 0x000fe400078e00ff */
[----:B----4-:R-:W-:Y:S01]  /*7840*/  IMAD.IADD R5, R5, 0x1, R7 ;  /* 0x0000000105057824 */ /* 0x010fe200078e0207 */
[----:B------:R-:W-:-:S04]  /*7850*/  F2FP.BF16.F32.PACK_AB R7, RZ, R22 ;  /* 0x00000016ff07723e */ /* 0x000fc800000010ff */
[----:B------:R-:W-:Y:S02]  /*7860*/  LEA.HI.X R11, R6, R11, R5, 0x1, P5 ;  /* 0x0000000b060b7211 */ /* 0x000fe400028f0c05 */
[----:B------:R-:W-:Y:S02]  /*7870*/  IADD3 R4, P4, R23, R8, RZ ;  /* 0x0000000817047210 */ /* 0x000fe40007f9e0ff */
[----:B------:R1:W5:Y:S04]  /*7880*/  LDL.LU.64 R8, [R1+0x280] ;  /* 0x0002800001087983 */ /* 0x0003680000300a00 */
[----:B------:R-:W2:Y:S04]  /*7890*/  LDL.64 R22, [R1+0x1e0] ;  /* 0x0001e00001167983 */ /* 0x000ea80000100a00 */
[----:B------:R-:W2:Y:S01]  /*78a0*/  LDL R5, [R1+0x254] ;  /* 0x0002540001057983 */ /* 0x000ea20000100800 */
[----:B------:R-:W-:Y:S01]  /*78b0*/  ISETP.GT.AND P3, PT, R0, 0x188, P3 ;  /* 0x000001880000780c */ /* 0x000fe20001f64270 */
[----:B------:R-:W-:Y:S01]  /*78c0*/  BSSY B1, `(.L_x_75) ;  /* 0x0000006000017945 */ /* 0x000fe20003800000 */
[----:B------:R-:W-:Y:S01]  /*78d0*/  PRMT R6, R17, 0x7610, R6 ;  /* 0x0000761011067816 */ /* 0x000fe20000000006 */
[----:B--2---:R-:W-:-:S05]  /*78e0*/  IMAD.X R5, R23, 0x1, R5, P4 ;  /* 0x0000000117057824 */ /* 0x004fca00020e0605 */
[----:B------:R1:W-:Y:S05]  /*78f0*/  @P0 STG.E.U16 desc[UR36][R4.64], R7 ;  /* 0x0000000704000986 */ /* 0x0003ea000c101524 */
[----:B------:R-:W-:Y:S05]  /*7900*/  @!P3 BRA `(.L_x_76) ;  /* 0x000000000004b947 */ /* 0x000fea0003800000 */
[----:B------:R2:W5:Y:S02]  /*7910*/  LDG.E.LTC128B.U16 R6, desc[UR36][R10.64+0x2] ;  /* 0x000002240a067981 */ /* 0x000564000c1e1520 */
.L_x_76:
[----:B------:R-:W-:Y:S05]  /*7920*/  BSYNC B1 ;  /* 0x0000000000017941 */ /* 0x000fea0003800000 */
.L_x_75:
[----:B------:R-:W3:Y:S01]  /*7930*/  LDL.LU R17, [R1+0x1cc] ;  /* 0x0001cc0001117983 */ /* 0x000ee20000300800 */
[----:B-1---5:R-:W-:Y:S01]  /*7940*/  IMAD.U32 R7, R6, 0x10000, RZ ;  /* 0x0001000006077824 */ /* 0x022fe200078e00ff */
[----:B------:R-:W-:Y:S01]  /*7950*/  ISETP.GT.AND P0, PT, R0, 0x180, P2 ;  /* 0x000001800000780c */ /* 0x000fe20001704270 */
[----:B------:R-:W-:Y:S02]  /*7960*/  BSSY B1, `(.L_x_77) ;  /* 0x0000007000017945 */ /* 0x000fe40003800000 */
[----:B------:R-:W-:-:S04]  /*7970*/  FMUL R7, R7, R16 ;  /* 0x0000001007077220 */ /* 0x000fc80000400000 */
[----:B---3--:R-:W-:-:S05]  /*7980*/  FFMA R7, R17, R2, R7 ;  /* 0x0000000211077223 */ /* 0x008fca0000000007 */
[----:B------:R-:W-:-:S05]  /*7990*/  F2FP.BF16.F32.PACK_AB R7, RZ, R7 ;  /* 0x00000007ff07723e */ /* 0x000fca00000010ff */
[----:B------:R1:W-:Y:S01]  /*79a0*/  @P3 STG.E.U16 desc[UR36][R4.64+0x2], R7 ;  /* 0x0000020704003986 */ /* 0x0003e2000c101524 */
[----:B------:R-:W-:Y:S05]  /*79b0*/  @!P0 BRA `(.L_x_78) ;  /* 0x0000000000048947 */ /* 0x000fea0003800000 */
[----:B------:R3:W5:Y:S02]  /*79c0*/  LDG.E.LTC128B.U16 R6, desc[UR36][R14.64+0x10] ;  /* 0x000010240e067981 */ /* 0x000764000c1e1520 */
.L_x_78:
[----:B------:R-:W-:Y:S05]  /*79d0*/  BSYNC B1 ;  /* 0x0000000000017941 */ /* 0x000fea0003800000 */
.L_x_77:
[----:B------:R-:W4:Y:S04]  /*79e0*/  LDL.LU R17, [R1+0x1d0] ;  /* 0x0001d00001117983 */ /* 0x000f280000300800 */
[----:B------:R1:W-:Y:S04]  /*79f0*/  STL.64 [R1+0x280], R4 ;  /* 0x0002800401007387 */ /* 0x0003e80000100a00 */
[----:B------:R-:W2:Y:S04]  /*7a00*/  LDL.64 R22, [R1+0x1e8] ;  /* 0x0001e80001167983 */ /* 0x000ea80000100a00 */
[----:B-1----:R-:W2:Y:S01]  /*7a10*/  LDL.64 R4, [R1+0x1e0] ;  /* 0x0001e00001047983 */ /* 0x002ea20000100a00 */
[----:B-----5:R-:W-:-:S04]  /*7a20*/  IMAD.U32 R7, R6, 0x10000, RZ ;  /* 0x0001000006077824 */ /* 0x020fc800078e00ff */
[----:B------:R-:W-:Y:S01]  /*7a30*/  FMUL R7, R7, R16 ;  /* 0x0000001007077220 */ /* 0x000fe20000400000 */
[----:B------:R-:W-:Y:S01]  /*7a40*/  ISETP.GT.AND P3, PT, R0, 0x180, P1 ;  /* 0x000001800000780c */ /* 0x000fe20000f64270 */
[----:B--2---:R-:W-:Y:S02]  /*7a50*/  @P0 IMAD.MOV.U32 R23, RZ, RZ, R5 ;  /* 0x000000ffff170224 */ /* 0x004fe400078e0005 */
[----:B------:R1:W5:Y:S01]  /*7a60*/  LDL.LU.64 R4, [R1+0x280] ;  /* 0x0002800001047983 */ /* 0x0003620000300a00 */
[----:B----4-:R-:W-:-:S05]  /*7a70*/  FFMA R7, R17, R2, R7 ;  /* 0x0000000211077223 */ /* 0x010fca0000000007 */
[----:B------:R-:W-:-:S05]  /*7a80*/  F2FP.BF16.F32.PACK_AB R7, RZ, R7 ;  /* 0x00000007ff07723e */ /* 0x000fca00000010ff */
[----:B------:R1:W-:Y:S01]  /*7a90*/  @P0 STG.E.U16 desc[UR36][R22.64+0x10], R7 ;  /* 0x0000100716000986 */ /* 0x0003e2000c101524 */
[----:B------:R-:W-:Y:S04]  /*7aa0*/  BSSY B1, `(.L_x_79) ;  /* 0x0000003000017945 */ /* 0x000fe80003800000 */
[----:B------:R-:W-:Y:S05]  /*7ab0*/  @!P3 BRA `(.L_x_80) ;  /* 0x000000000004b947 */ /* 0x000fea0003800000 */
[----:B------:R2:W5:Y:S02]  /*7ac0*/  LDG.E.LTC128B.U16 R6, desc[UR36][R14.64+0x12] ;  /* 0x000012240e067981 */ /* 0x000564000c1e1520 */
.L_x_80:
[----:B------:R-:W-:Y:S05]  /*7ad0*/  BSYNC B1 ;  /* 0x0000000000017941 */ /* 0x000fea0003800000 */
.L_x_79:
[----:B------:R-:W4:Y:S04]  /*7ae0*/  LDL.LU R17, [R1+0x1d4] ;  /* 0x0001d40001117983 */ /* 0x000f280000300800 */
[----:B-----5:R0:W-:Y:S04]  /*7af0*/  STL.64 [R1+0x280], R4 ;  /* 0x0002800401007387 */ /* 0x0201e80000100a00 */
[----:B0-----:R-:W3:Y:S04]  /*7b00*/  LDL.LU.64 R4, [R1+0x1e0] ;  /* 0x0001e00001047983 */ /* 0x001ee80000300a00 */
[----:B-1----:R-:W3:Y:S01]  /*7b10*/  LDL.LU.64 R22, [R1+0x1e8] ;  /* 0x0001e80001167983 */ /* 0x002ee20000300a00 */
[----:B------:R-:W-:Y:S01]  /*7b20*/  IMAD.U32 R7, R6, 0x10000, RZ ;  /* 0x0001000006077824 */ /* 0x000fe200078e00ff */
[----:B------:R-:W-:-:S03]  /*7b30*/  ISETP.GT.AND P2, PT, R0, 0x188, P2 ;  /* 0x000001880000780c */ /* 0x000fc60001744270 */
[----:B------:R-:W-:Y:S01]  /*7b40*/  FMUL R7, R7, R16 ;  /* 0x0000001007077220 */ /* 0x000fe20000400000 */
[----:B------:R-:W-:Y:S03]  /*7b50*/  BSSY B1, `(.L_x_81) ;  /* 0x0000008000017945 */ /* 0x000fe60003800000 */
[----:B----4-:R-:W-:-:S05]  /*7b60*/  FFMA R7, R17, R2, R7 ;  /* 0x0000000211077223 */ /* 0x010fca0000000007 */
[----:B------:R-:W-:Y:S01]  /*7b70*/  F2FP.BF16.F32.PACK_AB R7, RZ, R7 ;  /* 0x00000007ff07723e */ /* 0x000fe200000010ff */
[----:B---3--:R-:W-:Y:S02]  /*7b80*/  @P3 IMAD.MOV.U32 R23, RZ, RZ, R5 ;  /* 0x000000ffff173224 */ /* 0x008fe400078e0005 */
[----:B------:R0:W5:Y:S04]  /*7b90*/  LDL.LU.64 R4, [R1+0x280] ;  /* 0x0002800001047983 */ /* 0x0001680000300a00 */
[----:B------:R0:W-:Y:S01]  /*7ba0*/  @P3 STG.E.U16 desc[UR36][R22.64+0x12], R7 ;  /* 0x0000120716003986 */ /* 0x0001e2000c101524 */
[----:B------:R-:W-:Y:S05]  /*7bb0*/  @!P2 BRA `(.L_x_82) ;  /* 0x000000000004a947 */ /* 0x000fea0003800000 */
[----:B------:R1:W5:Y:S02]  /*7bc0*/  LDG.E.LTC128B.U16 R6, desc[UR36][R10.64+0x10] ;  /* 0x000010240a067981 */ /* 0x000364000c1e1520 */
.L_x_82:
[----:B------:R-:W-:Y:S05]  /*7bd0*/  BSYNC B1 ;  /* 0x0000000000017941 */ /* 0x000fea0003800000 */
.L_x_81:
[----:B------:R-:W3:Y:S01]  /*7be0*/  LDL.LU R17, [R1+0x1d8] ;  /* 0x0001d80001117983 */ /* 0x000ee20000300800 */
[----:B0----5:R-:W-:Y:S01]  /*7bf0*/  IMAD.U32 R7, R6, 0x10000, RZ ;  /* 0x0001000006077824 */ /* 0x021fe200078e00ff */
        /* <DEDUP_REMOVED lines=8> */
.L_x_84:
[----:B------:R-:W-:Y:S05]  /*7c80*/  BSYNC B1 ;  /* 0x0000000000017941 */ /* 0x000fea0003800000 */
.L_x_83:
[----:B------:R-:W4:Y:S04]  /*7c90*/  LDL.LU R17, [R1+0x1dc] ;  /* 0x0001dc0001117983 */ /* 0x000f280000300800 */
[----:B------:R1:W5:Y:S02]  /*7ca0*/  LDL.64 R22, [R1+0x240] ;  /* 0x0002400001167983 */ /* 0x0003640000100a00 */
[----:B0----5:R-:W-:Y:S01]  /*7cb0*/  IMAD.U32 R7, R6, 0x10000, RZ ;  /* 0x0001000006077824 */ /* 0x021fe200078e00ff */
[----:B------:R-:W-:Y:S01]  /*7cc0*/  ISETP.GT.AND P3, PT, R3, 0x10, PT ;  /* 0x000000100300780c */ /* 0x000fe20003f64270 */
[----:B------:R-:W-:Y:S02]  /*7cd0*/  BSSY B1, `(.L_x_85) ;  /* 0x0000008000017945 */ /* 0x000fe40003800000 */
[----:B------:R-:W-:Y:S01]  /*7ce0*/  FMUL R7, R7, R16 ;  /* 0x0000001007077220 */ /* 0x000fe20000400000 */
[----:B------:R-:W-:-:S03]  /*7cf0*/  ISETP.GT.AND P0, PT, R0, RZ, P3 ;  /* 0x000000ff0000720c */ /* 0x000fc60001f04270 */
[----:B----4-:R-:W-:-:S05]  /*7d00*/  FFMA R7, R17, R2, R7 ;  /* 0x0000000211077223 */ /* 0x010fca0000000007 */
[----:B------:R-:W-:-:S05]  /*7d10*/  F2FP.BF16.F32.PACK_AB R7, RZ, R7 ;  /* 0x00000007ff07723e */ /* 0x000fca00000010ff */
[----:B------:R1:W-:Y:S01]  /*7d20*/  @P1 STG.E.U16 desc[UR36][R4.64+0x12], R7 ;  /* 0x0000120704001986 */ /* 0x0003e2000c101524 */
[----:B------:R-:W-:Y:S05]  /*7d30*/  @!P0 BRA `(.L_x_86) ;  /* 0x0000000000048947 */ /* 0x000fea0003800000 */
[----:B------:R0:W5:Y:S02]  /*7d40*/  LDG.E.LTC128B.U16 R6, desc[UR36][R22.64+0x20] ;  /* 0x0000202416067981 */ /* 0x000164000c1e1520 */
.L_x_86:
[----:B------:R-:W-:Y:S05]  /*7d50*/  BSYNC B1 ;  /* 0x0000000000017941 */ /* 0x000fea0003800000 */
.L_x_85:
[----:B-1----:R-:W4:Y:S01]  /*7d60*/  LDL.LU R5, [R1+0x1a0] ;  /* 0x0001a00001057983 */ /* 0x002f220000300800 */
[----:B-----5:R-:W-:Y:S01]  /*7d70*/  IMAD.U32 R4, R6, 0x10000, RZ ;  /* 0x0001000006047824 */ /* 0x020fe200078e00ff */
        /* <DEDUP_REMOVED lines=9> */
.L_x_88:
[----:B------:R-:W-:Y:S05]  /*7e10*/  BSYNC B1 ;  /* 0x0000000000017941 */ /* 0x000fea0003800000 */
.L_x_87:
[----:B------:R-:W2:Y:S01]  /*7e20*/  LDL.LU R5, [R1+0x1a4] ;  /* 0x0001a40001057983 */ /* 0x000ea20000300800 */
[----:B-1---5:R-:W-:Y:S01]  /*7e30*/  IMAD.U32 R4, R6, 0x10000, RZ ;  /* 0x0001000006047824 */ /* 0x022fe200078e00ff */
[----:B------:R-:W-:Y:S01]  /*7e40*/  ISETP.GT.AND P0, PT, R0, 0x8, P3 ;  /* 0x000000080000780c */ /* 0x000fe20001f04270 */
[----:B------:R-:W-:Y:S02]  /*7e50*/  BSSY B1, `(.L_x_89) ;  /* 0x0000008000017945 */ /* 0x000fe40003800000 */
[----:B------:R-:W-:-:S04]  /*7e60*/  FMUL R4, R4, R16 ;  /* 0x0000001004047220 */ /* 0x000fc80000400000 */
[----:B--2---:R-:W-:-:S05]  /*7e70*/  FFMA R4, R5, R2, R4 ;  /* 0x0000000205047223 */ /* 0x004fca0000000004 */
[----:B------:R-:W-:-:S05]  /*7e80*/  F2FP.BF16.F32.PACK_AB R4, RZ, R4 ;  /* 0x00000004ff04723e */ /* 0x000fca00000010ff */
[----:B------:R1:W-:Y:S01]  /*7e90*/  @P1 STG.E.U16 desc[UR36][R8.64+0x22], R4 ;  /* 0x0000220408001986 */ /* 0x0003e2000c101524 */
[----:B------:R-:W-:Y:S05]  /*7ea0*/  @!P0 BRA `(.L_x_90) ;  /* 0x0000000000088947 */ /* 0x000fea0003800000 */
[----:B0---4-:R-:W2:Y:S04]  /*7eb0*/  LDL.64 R22, [R1+0x220] ;  /* 0x0002200001167983 */ /* 0x011ea80000100a00 */
[----:B--2---:R2:W5:Y:S02]  /*7ec0*/  LDG.E.LTC128B.U16 R6, desc[UR36][R22.64+0x20] ;  /* 0x0000202416067981 */ /* 0x004564000c1e1520 */
.L_x_90:
[----:B------:R-:W-:Y:S05]  /*7ed0*/  BSYNC B1 ;  /* 0x0000000000017941 */ /* 0x000fea0003800000 */
.L_x_89:
[----:B------:R-:W3:Y:S04]  /*7ee0*/  LDL.LU R5, [R1+0x1a8] ;  /* 0x0001a80001057983 */ /* 0x000ee80000300800 */
[----:B0-2-4-:R-:W2:Y:S01]  /*7ef0*/  LDL.64 R22, [R1+0x228] ;  /* 0x0002280001167983 */ /* 0x015ea20000100a00 */
[----:B-1---5:R-:W-:Y:S01]  /*7f00*/  IMAD.U32 R4, R6, 0x10000, RZ ;  /* 0x0001000006047824 */ /* 0x022fe200078e00ff */
[----:B------:R-:W-:Y:S01]  /*7f10*/  ISETP.GT.AND P4, PT, R0, 0x8, P2 ;  /* 0x000000080000780c */ /* 0x000fe20001784270 */
[----:B------:R-:W-:Y:S02]  /*7f20*/  BSSY B1, `(.L_x_91) ;  /* 0x0000008000017945 */ /* 0x000fe40003800000 */
[----:B------:R-:W-:-:S04]  /*7f30*/  FMUL R4, R4, R16 ;  /* 0x0000001004047220 */ /* 0x000fc80000400000 */
[----:B---3--:R-:W-:-:S05]  /*7f40*/  FFMA R4, R5, R2, R4 ;  /* 0x0000000205047223 */ /* 0x008fca0000000004 */
[----:B------:R-:W-:-:S05]  /*7f50*/  F2FP.BF16.F32.PACK_AB R4, RZ, R4 ;  /* 0x00000004ff04723e */ /* 0x000fca00000010ff */
[----:B--2---:R0:W-:Y:S01]  /*7f60*/  @P0 STG.E.U16 desc[UR36][R22.64+0x20], R4 ;  /* 0x0000200416000986 */ /* 0x0041e2000c101524 */
[----:B------:R-:W-:Y:S05]  /*7f70*/  @!P4 BRA `(.L_x_92) ;  /* 0x000000000008c947 */ /* 0x000fea0003800000 */
[----:B0-----:R-:W2:Y:S04]  /*7f80*/  LDL.64 R4, [R1+0x220] ;  /* 0x0002200001047983 */ /* 0x001ea80000100a00 */
[----:B--2---:R1:W5:Y:S02]  /*7f90*/  LDG.E.LTC128B.U16 R6, desc[UR36][R4.64+0x22] ;  /* 0x0000222404067981 */ /* 0x004364000c1e1520 */
.L_x_92:
[----:B------:R-:W-:Y:S05]  /*7fa0*/  BSYNC B1 ;  /* 0x0000000000017941 */ /* 0x000fea0003800000 */
.L_x_91:
[----:B-1----:R-:W2:Y:S01]  /*7fb0*/  LDL.LU R5, [R1+0x1ac] ;  /* 0x0001ac0001057983 */ /* 0x002ea20000300800 */
[----:B0----5:R-:W-:Y:S01]  /*7fc0*/  IMAD.U32 R4, R6, 0x10000, RZ ;  /* 0x0001000006047824 */ /* 0x021fe200078e00ff */
[----:B------:R-:W-:Y:S01]  /*7fd0*/  ISETP.GT.AND P1, PT, R3, 0x18, PT ;  /* 0x000000180300780c */ /* 0x000fe20003f24270 */
[----:B------:R-:W-:Y:S02]  /*7fe0*/  BSSY B1, `(.L_x_93) ;  /* 0x0000009000017945 */ /* 0x000fe40003800000 */
[----:B------:R-:W-:Y:S01]  /*7ff0*/  FMUL R4, R4, R16 ;  /* 0x0000001004047220 */ /* 0x000fe20000400000 */
[----:B------:R-:W-:-:S03]  /*8000*/  ISETP.GT.AND P5, PT, R0, RZ, P1 ;  /* 0x000000ff0000720c */ /* 0x000fc60000fa4270 */
[----:B--2---:R-:W-:-:S05]  /*8010*/  FFMA R4, R5, R2, R4 ;  /* 0x0000000205047223 */ /* 0x004fca0000000004 */
[----:B------:R-:W-:-:S05]  /*8020*/  F2FP.BF16.F32.PACK_AB R4, RZ, R4 ;  /* 0x00000004ff04723e */ /* 0x000fca00000010ff */
[----:B------:R0:W-:Y:S01]  /*8030*/  @P4 STG.E.U16 desc[UR36][R22.64+0x22], R4 ;  /* 0x0000220416004986 */ /* 0x0001e2000c101524 */
[----:B------:R-:W-:Y:S05]  /*8040*/  @!P5 BRA `(.L_x_94) ;  /* 0x000000000008d947 */ /* 0x000fea0003800000 */
[----:B0-----:R-:W2:Y:S04]  /*8050*/  LDL.64 R4, [R1+0x240] ;  /* 0x0002400001047983 */ /* 0x001ea80000100a00 */
[----:B--2---:R1:W5:Y:S02]  /*8060*/  LDG.E.LTC128B.U16 R6, desc[UR36][R4.64+0x30] ;  /* 0x0000302404067981 */ /* 0x004364000c1e1520 */
.L_x_94:
[----:B------:R-:W-:Y:S05]  /*8070*/  BSYNC B1 ;  /* 0x0000000000017941 */ /* 0x000fea0003800000 */
.L_x_93:
        /* <DEDUP_REMOVED lines=12> */
.L_x_96:
[----:B------:R-:W-:Y:S05]  /*8140*/  BSYNC B1 ;  /* 0x0000000000017941 */ /* 0x000fea0003800000 */
.L_x_95:
[----:B-1----:R-:W2:Y:S01]  /*8150*/  LDL.LU R5, [R1+0x1b4] ;  /* 0x0001b40001057983 */ /* 0x002ea20000300800 */
[----:B0----5:R-:W-:Y:S01]  /*8160*/  IMAD.U32 R4, R6, 0x10000, RZ ;  /* 0x0001000006047824 */ /* 0x021fe200078e00ff */
[----:B------:R-:W-:Y:S01]  /*8170*/  ISETP.GT.AND P5, PT, R0, 0x8, P1 ;  /* 0x000000080000780c */ /* 0x000fe20000fa4270 */
[----:B------:R-:W-:Y:S02]  /*8180*/  BSSY B1, `(.L_x_97) ;  /* 0x0000008000017945 */ /* 0x000fe40003800000 */
[----:B------:R-:W-:-:S04]  /*8190*/  FMUL R4, R4, R16 ;  /* 0x0000001004047220 */ /* 0x000fc80000400000 */
[----:B--2---:R-:W-:-:S05]  /*81a0*/  FFMA R4, R5, R2, R4 ;  /* 0x0000000205047223 */ /* 0x004fca0000000004 */
[----:B------:R-:W-:-:S05]  /*81b0*/  F2FP.BF16.F32.PACK_AB R4, RZ, R4 ;  /* 0x00000004ff04723e */ /* 0x000fca00000010ff */
[----:B------:R0:W-:Y:S01]  /*81c0*/  @P4 STG.E.U16 desc[UR36][R8.64+0x32], R4 ;  /* 0x0000320408004986 */ /* 0x0001e2000c101524 */
[----:B------:R-:W-:Y:S05]  /*81d0*/  @!P5 BRA `(.L_x_98) ;  /* 0x000000000008d947 */ /* 0x000fea0003800000 */
[----:B0-----:R-:W2:Y:S04]  /*81e0*/  LDL.64 R4, [R1+0x220] ;  /* 0x0002200001047983 */ /* 0x001ea80000100a00 */
[----:B--2---:R1:W5:Y:S02]  /*81f0*/  LDG.E.LTC128B.U16 R6, desc[UR36][R4.64+0x30] ;  /* 0x0000302404067981 */ /* 0x004364000c1e1520 */
.L_x_98:
[----:B------:R-:W-:Y:S05]  /*8200*/  BSYNC B1 ;  /* 0x0000000000017941 */ /* 0x000fea0003800000 */
.L_x_97:
        /* <DEDUP_REMOVED lines=11> */
.L_x_100:
[----:B------:R-:W-:Y:S05]  /*82c0*/  BSYNC B1 ;  /* 0x0000000000017941 */ /* 0x000fea0003800000 */
.L_x_99:
        /* <DEDUP_REMOVED lines=10> */
.L_x_102:
[----:B------:R-:W-:Y:S05]  /*8370*/  BSYNC B1 ;  /* 0x0000000000017941 */ /* 0x000fea0003800000 */
.L_x_101:
[----:B------:R-:W2:Y:S01]  /*8380*/  LDL.LU R5, [R1+0x180] ;  /* 0x0001800001057983 */ /* 0x000ea20000300800 */
        /* <DEDUP_REMOVED lines=9> */
.L_x_104:
[----:B------:R-:W-:Y:S05]  /*8420*/  BSYNC B1 ;  /* 0x0000000000017941 */ /* 0x000fea0003800000 */
.L_x_103:
        /* <DEDUP_REMOVED lines=10> */
.L_x_106:
[----:B------:R-:W-:Y:S05]  /*84d0*/  BSYNC B1 ;  /* 0x0000000000017941 */ /* 0x000fea0003800000 */
.L_x_105:
[----:B------:R-:W4:Y:S04]  /*84e0*/  LDL.LU R5, [R1+0x188] ;  /* 0x0001880001057983 */ /* 0x000f280000300800 */
[----:B------:R-:W2:Y:S01]  /*84f0*/  LDL.64 R22, [R1+0x200] ;  /* 0x0002000001167983 */ /* 0x000ea20000100a00 */
[----:B0----5:R-:W-:Y:S01]  /*8500*/  IMAD.U32 R4, R6, 0x10000, RZ ;  /* 0x0001000006047824 */ /* 0x021fe200078e00ff */
[----:B------:R-:W-:Y:S01]  /*8510*/  ISETP.GT.AND P4, PT, R0, 0x88, P2 ;  /* 0x000000880000780c */ /* 0x000fe20001784270 */
[----:B------:R-:W-:Y:S02]  /*8520*/  BSSY B1, `(.L_x_107) ;  /* 0x0000007000017945 */ /* 0x000fe40003800000 */
[----:B------:R-:W-:-:S04]  /*8530*/  FMUL R4, R4, R16 ;  /* 0x0000001004047220 */ /* 0x000fc80000400000 */
[----:B----4-:R-:W-:-:S05]  /*8540*/  FFMA R4, R5, R2, R4 ;  /* 0x0000000205047223 */ /* 0x010fca0000000004 */
[----:B------:R-:W-:-:S05]  /*8550*/  F2FP.BF16.F32.PACK_AB R4, RZ, R4 ;  /* 0x00000004ff04723e */ /* 0x000fca00000010ff */
[----:B--2---:R0:W-:Y:S01]  /*8560*/  @P5 STG.E.U16 desc[UR36][R22.64+0x20], R4 ;  /* 0x0000200416005986 */ /* 0x0041e2000c101524 */
[----:B------:R-:W-:Y:S05]  /*8570*/  @!P4 BRA `(.L_x_108) ;  /* 0x000000000004c947 */ /* 0x000fea0003800000 */
[----:B------:R2:W5:Y:S02]  /*8580*/  LDG.E.LTC128B.U16 R6, desc[UR36][R232.64+0x22] ;  /* 0x00002224e8067981 */ /* 0x000564000c1e1520 */
.L_x_108:
[----:B------:R-:W-:Y:S05]  /*8590*/  BSYNC B1 ;  /* 0x0000000000017941 */ /* 0x000fea0003800000 */
.L_x_107:
[----:B------:R-:W4:Y:S01]  /*85a0*/  LDL.LU R5, [R1+0x18c] ;  /* 0x00018c0001057983 */ /* 0x000f220000300800 */
[----:B0----5:R-:W-:Y:S01]  /*85b0*/  IMAD.U32 R4, R6, 0x10000, RZ ;  /* 0x0001000006047824 */ /* 0x021fe200078e00ff */
        /* <DEDUP_REMOVED lines=8> */
.L_x_110:
[----:B------:R-:W-:Y:S05]  /*8640*/  BSYNC B1 ;  /* 0x0000000000017941 */ /* 0x000fea0003800000 */
.L_x_109:
        /* <DEDUP_REMOVED lines=10> */
.L_x_112:
[----:B------:R-:W-:Y:S05]  /*86f0*/  BSYNC B1 ;  /* 0x0000000000017941 */ /* 0x000fea0003800000 */
.L_x_111:
        /* <DEDUP_REMOVED lines=10> */
.L_x_114:
[----:B------:R-:W-:Y:S05]  /*87a0*/  BSYNC B1 ;  /* 0x0000000000017941 */ /* 0x000fea0003800000 */
.L_x_113:
        /* <DEDUP_REMOVED lines=10> */
.L_x_116:
[----:B------:R-:W-:Y:S05]  /*8850*/  BSYNC B1 ;  /* 0x0000000000017941 */ /* 0x000fea0003800000 */
.L_x_115:
[----:B------:R-:W3:Y:S01]  /*8860*/  LDL.LU R5, [R1+0x19c] ;  /* 0x00019c0001057983 */ /* 0x000ee20000300800 */
[----:B0----5:R-:W-:Y:S01]  /*8870*/  IMAD.U32 R4, R6, 0x10000, RZ ;  /* 0x0001000006047824 */ /* 0x021fe200078e00ff */
[----:B------:R-:W-:Y:S01]  /*8880*/  ISETP.GT.AND P5, PT, R0, 0x100, P3 ;  /* 0x000001000000780c */ /* 0x000fe20001fa4270 */
[----:B------:R-:W-:Y:S01]  /*8890*/  IMAD.U32 R17, RZ, RZ, UR11 ;  /* 0x0000000bff117e24 */ /* 0x000fe2000f8e00ff */
[----:B------:R0:W-:Y:S01]  /*88a0*/  STL.64 [R1+0x280], R8 ;  /* 0x0002800801007387 */ /* 0x0001e20000100a00 */
[----:B------:R-:W-:-:S03]  /*88b0*/  FMUL R4, R4, R16 ;  /* 0x0000001004047220 */ /* 0x000fc60000400000 */
[----:B0-----:R-:W4:Y:S01]  /*88c0*/  LDL.LU.64 R8, [R1+0x230] ;  /* 0x0002300001087983 */ /* 0x001f220000300a00 */
[----:B---3--:R-:W-:-:S05]  /*88d0*/  FFMA R4, R5, R2, R4 ;  /* 0x0000000205047223 */ /* 0x008fca0000000004 */
[----:B------:R-:W-:-:S05]  /*88e0*/  F2FP.BF16.F32.PACK_AB R4, RZ, R4 ;  /* 0x00000004ff04723e */ /* 0x000fca00000010ff */
[----:B------:R0:W-:Y:S04]  /*88f0*/  @P4 STG.E.U16 desc[UR36][R22.64+0x32], R4 ;  /* 0x0000320416004986 */ /* 0x0001e8000c101524 */
[----:B------:R-:W3:Y:S01]  /*8900*/  @P5 LDG.E.LTC128B.U16 R6, desc[UR36][R20.64+0x20] ;  /* 0x0000202414065981 */ /* 0x000ee2000c1e1520 */
[----:B------:R-:W-:-:S04]  /*8910*/  IMAD.U32 R5, RZ, RZ, UR10 ;  /* 0x0000000aff057e24 */ /* 0x000fc8000f8e00ff */
[----:B------:R-:W-:Y:S02]  /*8920*/  IMAD.SHL.U32 R5, R5, 0x100, RZ ;  /* 0x0000010005057824 */ /* 0x000fe400078e00ff */
[----:B0-----:R-:W-:-:S05]  /*8930*/  IMAD.U32 R22, RZ, RZ, UR10 ;  /* 0x0000000aff167e24 */ /* 0x001fca000f8e00ff */
[----:B------:R-:W-:Y:S02]  /*8940*/  SHF.L.U64.HI R23, R22, 0x8, R17 ;  /* 0x0000000816177819 */ /* 0x000fe40000010211 */
[----:B------:R-:W2:Y:S01]  /*8950*/  LDL.LU R17, [R1+0x160] ;  /* 0x0001600001117983 */ /* 0x000ea20000300800 */
[----:B------:R-:W-:Y:S01]  /*8960*/  BSSY B1, `(.L_x_117) ;  /* 0x000000d000017945 */ /* 0x000fe20003800000 */
[----:B---3--:R-:W-:-:S04]  /*8970*/  IMAD.U32 R4, R6, 0x10000, RZ ;  /* 0x0001000006047824 */ /* 0x008fc800078e00ff */
[----:B------:R-:W-:Y:S01]  /*8980*/  FMUL R7, R4, R16 ;  /* 0x0000001004077220 */ /* 0x000fe20000400000 */
[----:B----4-:R-:W-:Y:S02]  /*8990*/  IADD3 R4, P4, R5, R8, RZ ;  /* 0x0000000805047210 */ /* 0x010fe40007f9e0ff */
[----:B------:R0:W5:Y:S03]  /*89a0*/  LDL.LU.64 R8, [R1+0x280] ;  /* 0x0002800001087983 */ /* 0x0001660000300a00 */
[----:B------:R-:W-:Y:S02]  /*89b0*/  IMAD.X R5, R23, 0x1, R13, P4 ;  /* 0x0000000117057824 */ /* 0x000fe400020e060d */
[----:B--2---:R-:W-:-:S05]  /*89c0*/  FFMA R7, R17, R2, R7 ;  /* 0x0000000211077223 */ /* 0x004fca0000000007 */
[----:B------:R-:W-:Y:S01]  /*89d0*/  F2FP.BF16.F32.PACK_AB R7, RZ, R7 ;  /* 0x00000007ff07723e */ /* 0x000fe200000010ff */
[----:B------:R0:W-:Y:S04]  /*89e0*/  STL [R1+0x184], R23 ;  /* 0x0001841701007387 */ /* 0x0001e80000100800 */
[----:B------:R0:W-:Y:S01]  /*89f0*/  @P5 STG.E.U16 desc[UR36][R4.64+0x20], R7 ;  /* 0x0000200704005986 */ /* 0x0001e2000c101524 */
[----:B------:R-:W-:-:S13]  /*8a00*/  ISETP.GT.AND P4, PT, R0, 0x100, P2 ;  /* 0x000001000000780c */ /* 0x000fda0001784270 */
[----:B0-----:R-:W-:Y:S05]  /*8a10*/  @!P4 BRA `(.L_x_118) ;  /* 0x000000000004c947 */ /* 0x001fea0003800000 */
[----:B------:R0:W5:Y:S02]  /*8a20*/  LDG.E.LTC128B.U16 R6, desc[UR36][R20.64+0x22] ;  /* 0x0000222414067981 */ /* 0x000164000c1e1520 */
.L_x_118:
[----:B------:R-:W-:Y:S05]  /*8a30*/  BSYNC B1 ;  /* 0x0000000000017941 */ /* 0x000fea0003800000 */
.L_x_117:
[----:B------:R-:W2:Y:S01]  /*8a40*/  LDL.LU R22, [R1+0x164] ;  /* 0x0001640001167983 */ /* 0x000ea20000300800 */
[----:B-----5:R-:W-:Y:S01]  /*8a50*/  IMAD.U32 R7, R6, 0x10000, RZ ;  /* 0x0001000006077824 */ /* 0x020fe200078e00ff */
[----:B------:R-:W-:Y:S02]  /*8a60*/  ISETP.GT.AND P5, PT, R0, 0x108, P3 ;  /* 0x000001080000780c */ /* 0x000fe40001fa4270 */
[----:B------:R-:W3:Y:S01]  /*8a70*/  LDL.LU R23, [R1+0x168] ;  /* 0x0001680001177983 */ /* 0x000ee20000300800 */
[----:B------:R-:W-:-:S03]  /*8a80*/  FMUL R7, R7, R16 ;  /* 0x0000001007077220 */ /* 0x000fc60000400000 */
[----:B------:R-:W4:Y:S01]  /*8a90*/  LDL R17, [R1+0x254] ;  /* 0x0002540001117983 */ /* 0x000f220000100800 */
[----:B--2---:R-:W-:Y:S01]  /*8aa0*/  FFMA R7, R22, R2, R7 ;  /* 0x0000000216077223 */ /* 0x004fe20000000007 */
[----:B------:R-:W-:-:S04]  /*8ab0*/  IMAD.U32 R22, RZ, RZ, UR10 ;  /* 0x0000000aff167e24 */ /* 0x000fc8000f8e00ff */
[----:B------:R-:W-:Y:S01]  /*8ac0*/  F2FP.BF16.F32.PACK_AB R7, RZ, R7 ;  /* 0x00000007ff07723e */ /* 0x000fe200000010ff */
[----:B------:R-:W-:-:S04]  /*8ad0*/  IMAD.SHL.U32 R22, R22, 0x10, RZ ;  /* 0x0000001016167824 */ /* 0x000fc800078e00ff */
[----:B------:R2:W-:Y:S04]  /*8ae0*/  @P4 STG.E.U16 desc[UR36][R4.64+0x22], R7 ;  /* 0x0000220704004986 */ /* 0x0005e8000c101524 */
[----:B------:R-:W2:Y:S01]  /*8af0*/  @P5 LDG.E.LTC128B.U16 R6, desc[UR36][R18.64+0x20] ;  /* 0x0000202412065981 */ /* 0x000ea2000c1e1520 */
[----:B------:R-:W-:-:S05]  /*8b00*/  IADD3 R236, P4, R22, R4, RZ ;  /* 0x0000000416ec7210 */ /* 0x000fca0007f9e0ff */
[----:B----4-:R-:W-:Y:S01]  /*8b10*/  IMAD.X R237, R17, 0x1, R5, P4 ;  /* 0x0000000111ed7824 */ /* 0x010fe200020e0605 */
[----:B------:R-:W-:Y:S01]  /*8b20*/  ISETP.GT.AND P4, PT, R0, 0x108, P2 ;  /* 0x000001080000780c */ /* 0x000fe20001784270 */
[----:B--2---:R-:W-:-:S04]  /*8b30*/  IMAD.U32 R7, R6, 0x10000, RZ ;  /* 0x0001000006077824 */ /* 0x004fc800078e00ff */
[----:B------:R-:W-:-:S04]  /*8b40*/  FMUL R7, R7, R16 ;  /* 0x0000001007077220 */ /* 0x000fc80000400000 */
[----:B---3--:R-:W-:Y:S02]  /*8b50*/  FFMA R7, R23, R2, R7 ;  /* 0x0000000217077223 */ /* 0x008fe40000000007 */
[----:B------:R-:W2:Y:S03]  /*8b60*/  LDL.LU R23, [R1+0x16c] ;  /* 0x00016c0001177983 */ /* 0x000ea60000300800 */
[----:B------:R-:W-:-:S05]  /*8b70*/  F2FP.BF16.F32.PACK_AB R7, RZ, R7 ;  /* 0x00000007ff07723e */ /* 0x000fca00000010ff */
[----:B------:R3:W-:Y:S04]  /*8b80*/  @P5 STG.E.U16 desc[UR36][R236.64+0x20], R7 ;  /* 0x00002007ec005986 */ /* 0x0007e8000c101524 */
[----:B------:R-:W3:Y:S01]  /*8b90*/  @P4 LDG.E.LTC128B.U16 R6, desc[UR36][R18.64+0x22] ;  /* 0x0000222412064981 */ /* 0x000ee2000c1e1520 */
[----:B------:R-:W-:Y:S01]  /*8ba0*/  IADD3 R22, P5, R4, R22, RZ ;  /* 0x0000001604167210 */ /* 0x000fe20007fbe0ff */
[----:B------:R-:W-:Y:S01]  /*8bb0*/  BSSY B1, `(.L_x_119) ;  /* 0x000000a000017945 */ /* 0x000fe20003800000 */
[----:B---3--:R-:W-:-:S04]  /*8bc0*/  IMAD.U32 R7, R6, 0x10000, RZ ;  /* 0x0001000006077824 */ /* 0x008fc800078e00ff */
[----:B------:R-:W-:-:S04]  /*8bd0*/  FMUL R7, R7, R16 ;  /* 0x0000001007077220 */ /* 0x000fc80000400000 */
[----:B--2---:R-:W-:Y:S01]  /*8be0*/  FFMA R7, R23, R2, R7 ;  /* 0x0000000217077223 */ /* 0x004fe20000000007 */
[----:B------:R-:W-:-:S04]  /*8bf0*/  IMAD.X R23, R5, 0x1, R17, P5 ;  /* 0x0000000105177824 */ /* 0x000fc800028e0611 */
[----:B------:R-:W-:-:S05]  /*8c00*/  F2FP.BF16.F32.PACK_AB R7, RZ, R7 ;  /* 0x00000007ff07723e */ /* 0x000fca00000010ff */
[----:B------:R2:W-:Y:S01]  /*8c10*/  @P4 STG.E.U16 desc[UR36][R22.64+0x22], R7 ;  /* 0x0000220716004986 */ /* 0x0005e2000c101524 */
[----:B------:R-:W-:-:S13]  /*8c20*/  ISETP.GT.AND P5, PT, R0, 0x100, P1 ;  /* 0x000001000000780c */ /* 0x000fda0000fa4270 */
[----:B--2---:R-:W-:Y:S05]  /*8c30*/  @!P5 BRA `(.L_x_120) ;  /* 0x000000000004d947 */ /* 0x004fea0003800000 */
[----:B------:R2:W5:Y:S02]  /*8c40*/  LDG.E.LTC128B.U16 R6, desc[UR36][R20.64+0x30] ;  /* 0x0000302414067981 */ /* 0x000564000c1e1520 */
.L_x_120:
[----:B------:R-:W-:Y:S05]  /*8c50*/  BSYNC B1 ;  /* 0x0000000000017941 */ /* 0x000fea0003800000 */
.L_x_119:
[----:B------:R-:W3:Y:S01]  /*8c60*/  LDL.LU R17, [R1+0x170] ;  /* 0x0001700001117983 */ /* 0x000ee20000300800 */
[----:B-----5:R-:W-:Y:S01]  /*8c70*/  IMAD.U32 R7, R6, 0x10000, RZ ;  /* 0x0001000006077824 */ /* 0x020fe200078e00ff */
        /* <DEDUP_REMOVED lines=8> */
.L_x_122:
[----:B------:R-:W-:Y:S05]  /*8d00*/  BSYNC B1 ;  /* 0x0000000000017941 */ /* 0x000fea0003800000 */
.L_x_121:
        /* <DEDUP_REMOVED lines=10> */
.L_x_124:
[----:B------:R-:W-:Y:S05]  /*8db0*/  BSYNC B1 ;  /* 0x0000000000017941 */ /* 0x000fea0003800000 */
.L_x_123:
[----:B------:R-:W4:Y:S01]  /*8dc0*/  LDL.LU R17, [R1+0x178] ;  /* 0x0001780001117983 */ /* 0x000f220000300800 */
[----:B--2--5:R-:W-:Y:S01]  /*8dd0*/  IMAD.U32 R7, R6, 0x10000, RZ ;  /* 0x0001000006077824 */ /* 0x024fe200078e00ff */
        /* <DEDUP_REMOVED lines=8> */
.L_x_126:
[----:B------:R-:W-:Y:S05]  /*8e60*/  BSYNC B1 ;  /* 0x0000000000017941 */ /* 0x000fea0003800000 */
.L_x_125:
[----:B------:R-:W3:Y:S01]  /*8e70*/  LDL.LU R22, [R1+0x17c] ;  /* 0x00017c0001167983 */ /* 0x000ee20000300800 */
[----:B--2--5:R-:W-:Y:S01]  /*8e80*/  IMAD.U32 R7, R6, 0x10000, RZ ;  /* 0x0001000006077824 */ /* 0x024fe200078e00ff */
[----:B------:R-:W-:Y:S01]  /*8e90*/  ISETP.GT.AND P5, PT, R0, 0x180, P3 ;  /* 0x000001800000780c */ /* 0x000fe20001fa4270 */
[----:B------:R-:W-:Y:S01]  /*8ea0*/  BSSY B1, `(.L_x_127) ;  /* 0x0000008000017945 */ /* 0x000fe20003800000 */
[----:B------:R-:W-:Y:S01]  /*8eb0*/  PRMT R17, R6, 0x7610, R17 ;  /* 0x0000761006117816 */ /* 0x000fe20000000011 */
[----:B------:R-:W-:-:S04]  /*8ec0*/  FMUL R7, R7, R16 ;  /* 0x0000001007077220 */ /* 0x000fc80000400000 */
[----:B---3--:R-:W-:-:S05]  /*8ed0*/  FFMA R7, R22, R2, R7 ;  /* 0x0000000216077223 */ /* 0x008fca0000000007 */
[----:B------:R-:W-:-:S05]  /*8ee0*/  F2FP.BF16.F32.PACK_AB R7, RZ, R7 ;  /* 0x00000007ff07723e */ /* 0x000fca00000010ff */
[----:B------:R2:W-:Y:S01]  /*8ef0*/  @P4 STG.E.U16 desc[UR36][R236.64+0x32], R7 ;  /* 0x00003207ec004986 */ /* 0x0005e2000c101524 */
[----:B------:R-:W-:Y:S05]  /*8f00*/  @!P5 BRA `(.L_x_128) ;  /* 0x000000000004d947 */ /* 0x000fea0003800000 */
[----:B------:R3:W5:Y:S02]  /*8f10*/  LDG.E.LTC128B.U16 R17, desc[UR36][R14.64+0x20] ;  /* 0x000020240e117981 */ /* 0x000764000c1e1520 */
.L_x_128:
[----:B------:R-:W-:Y:S05]  /*8f20*/  BSYNC B1 ;  /* 0x0000000000017941 */ /* 0x000fea0003800000 */
.L_x_127:
[----:B--2---:R-:W-:Y:S01]  /*8f30*/  IMAD.U32 R7, RZ, RZ, UR10 ;  /* 0x0000000aff077e24 */ /* 0x004fe2000f8e00ff */
[----:B------:R-:W2:Y:S01]  /*8f40*/  LDL R23, [R1+0x184] ;  /* 0x0001840001177983 */ /* 0x000ea20000100800 */
[----:B-----5:R-:W-:Y:S02]  /*8f50*/  IMAD.U32 R6, R17, 0x10000, RZ ;  /* 0x0001000011067824 */ /* 0x020fe400078e00ff */
[----:B------:R-:W-:Y:S02]  /*8f60*/  IMAD.SHL.U32 R7, R7, 0x100, RZ ;  /* 0x0000010007077824 */ /* 0x000fe400078e00ff */
[----:B------:R-:W-:-:S03]  /*8f70*/  FMUL R22, R6, R16 ;  /* 0x0000001006167220 */ /* 0x000fc60000400000 */
[----:B------:R-:W-:Y:S02]  /*8f80*/  IADD3 R6, P4, R7, R4, RZ ;  /* 0x0000000407067210 */ /* 0x000fe40007f9e0ff */
[----:B------:R-:W4:Y:S01]  /*8f90*/  LDL.LU R7, [R1+0x140] ;  /* 0x0001400001077983 */ /* 0x000f220000300800 */
[----:B------:R-:W-:Y:S01]  /*8fa0*/  BSSY B1, `(.L_x_129) ;  /* 0x0000008000017945 */ /* 0x000fe20003800000 */
[----:B----4-:R-:W-:Y:S01]  /*8fb0*/  FFMA R22, R7, R2, R22 ;  /* 0x0000000207167223 */ /* 0x010fe20000000016 */
[----:B--2---:R-:W-:-:S04]  /*8fc0*/  IMAD.X R7, R23, 0x1, R5, P4 ;  /* 0x0000000117077824 */ /* 0x004fc800020e0605 */
[----:B------:R-:W-:-:S05]  /*8fd0*/  F2FP.BF16.F32.PACK_AB R22, RZ, R22 ;  /* 0x00000016ff16723e */ /* 0x000fca00000010ff */
[----:B------:R2:W-:Y:S01]  /*8fe0*/  @P5 STG.E.U16 desc[UR36][R6.64+0x20], R22 ;  /* 0x0000201606005986 */ /* 0x0005e2000c101524 */
[----:B------:R-:W-:-:S13]  /*8ff0*/  ISETP.GT.AND P4, PT, R0, 0x180, P2 ;  /* 0x000001800000780c */ /* 0x000fda0001784270 */
[----:B--2---:R-:W-:Y:S05]  /*9000*/  @!P4 BRA `(.L_x_130) ;  /* 0x000000000004c947 */ /* 0x004fea0003800000 */
[----:B------:R2:W5:Y:S02]  /*9010*/  LDG.E.LTC128B.U16 R17, desc[UR36][R14.64+0x22] ;  /* 0x000022240e117981 */ /* 0x000564000c1e1520 */
.L_x_130:
[----:B------:R-:W-:Y:S05]  /*9020*/  BSYNC B1 ;  /* 0x0000000000017941 */ /* 0x000fea0003800000 */
.L_x_129:
        /* <DEDUP_REMOVED lines=10> */
.L_x_132:
[----:B------:R-:W-:Y:S05]  /*90d0*/  BSYNC B1 ;  /* 0x0000000000017941 */ /* 0x000fea0003800000 */
.L_x_131:
[----:B------:R-:W2:Y:S01]  /*90e0*/  LDL.LU R23, [R1+0x148] ;  /* 0x0001480001177983 */ /* 0x000ea20000300800 */
[----:B----45:R-:W-:-:S03]  /*90f0*/  IMAD.U32 R22, R17, 0x10000, RZ ;  /* 0x0001000011167824 */ /* 0x030fc600078e00ff */
[----:B------:R4:W-:Y:S01]  /*9100*/  STL [R1+0x284], R4 ;  /* 0x0002840401007387 */ /* 0x0009e20000100800 */
[----:B------:R-:W-:-:S03]  /*9110*/  FMUL R22, R22, R16 ;  /* 0x0000001016167220 */ /* 0x000fc60000400000 */
[----:B------:R1:W-:Y:S01]  /*9120*/  STL [R1+0x280], R3 ;  /* 0x0002800301007387 */ /* 0x0003e20000100800 */
[----:B--2---:R-:W-:Y:S01]  /*9130*/  FFMA R23, R23, R2, R22 ;  /* 0x0000000217177223 */ /* 0x004fe20000000016 */
[----:B------:R-:W-:-:S04]  /*9140*/  IMAD.U32 R22, RZ, RZ, UR10 ;  /* 0x0000000aff167e24 */ /* 0x000fc8000f8e00ff */
[----:B------:R-:W-:Y:S01]  /*9150*/  F2FP.BF16.F32.PACK_AB R23, RZ, R23 ;  /* 0x00000017ff17723e */ /* 0x000fe200000010ff */
[----:B------:R-:W-:-:S03]  /*9160*/  IMAD.SHL.U32 R22, R22, 0x10, RZ ;  /* 0x0000001016167824 */ /* 0x000fc600078e00ff */
[----:B----4-:R-:W-:Y:S02]  /*9170*/  PRMT R4, R23, 0x7610, R4 ;  /* 0x0000761017047816 */ /* 0x010fe40000000004 */
[----:B------:R-:W2:Y:S01]  /*9180*/  LDL R23, [R1+0x254] ;  /* 0x0002540001177983 */ /* 0x000ea20000100800 */
[----:B------:R-:W-:Y:S02]  /*9190*/  IADD3 R22, P4, R22, R6, RZ ;  /* 0x0000000616167210 */ /* 0x000fe40007f9e0ff */
[----:B-1----:R-:W-:Y:S02]  /*91a0*/  PRMT R3, R4, 0x7610, R3 ;  /* 0x0000761004037816 */ /* 0x002fe40000000003 */
[----:B------:R1:W5:Y:S01]  /*91b0*/  LDL.LU R4, [R1+0x284] ;  /* 0x0002840001047983 */ /* 0x0003620000300800 */
[----:B------:R-:W-:Y:S01]  /*91c0*/  ISETP.GT.AND P2, PT, R0, 0x188, P2 ;  /* 0x000001880000780c */ /* 0x000fe20001744270 */
[----:B--2---:R-:W-:-:S05]  /*91d0*/  IMAD.X R23, R23, 0x1, R7, P4 ;  /* 0x0000000117177824 */ /* 0x004fca00020e0607 */
[----:B------:R2:W-:Y:S04]  /*91e0*/  @P3 STG.E.U16 desc[UR36][R22.64+0x20], R3 ;  /* 0x0000200316003986 */ /* 0x0005e8000c101524 */
[----:B--2---:R1:W5:Y:S01]  /*91f0*/  LDL.LU R3, [R1+0x280] ;  /* 0x0002800001037983 */ /* 0x0043620000300800 */
[----:B------:R-:W-:Y:S04]  /*9200*/  BSSY B1, `(.L_x_133) ;  /* 0x0000003000017945 */ /* 0x000fe80003800000 */
[----:B------:R-:W-:Y:S05]  /*9210*/  @!P2 BRA `(.L_x_134) ;  /* 0x000000000004a947 */ /* 0x000fea0003800000 */
[----:B------:R2:W5:Y:S02]  /*9220*/  LDG.E.LTC128B.U16 R17, desc[UR36][R10.64+0x22] ;  /* 0x000022240a117981 */ /* 0x000564000c1e1520 */
.L_x_134:
[----:B------:R-:W-:Y:S05]  /*9230*/  BSYNC B1 ;  /* 0x0000000000017941 */ /* 0x000fea0003800000 */
.L_x_133:
[----:B------:R-:W-:Y:S04]  /*9240*/  STL [R1+0x2a0], R12 ;  /* 0x0002a00c01007387 */ /* 0x000fe80000100800 */
[----:B------:R0:W-:Y:S04]  /*9250*/  STL [R1+0x29c], R11 ;  /* 0x00029c0b01007387 */ /* 0x0001e80000100800 */
[----:B0-2---:R-:W2:Y:S04]  /*9260*/  LDL.LU R11, [R1+0x14c] ;  /* 0x00014c00010b7983 */ /* 0x005ea80000300800 */
[----:B------:R-:W-:Y:S01]  /*9270*/  STL [R1+0x298], R10 ;  /* 0x0002980a01007387 */ /* 0x000fe20000100800 */
[----:B-----5:R-:W-:-:S03]  /*9280*/  IMAD.U32 R12, R17, 0x10000, RZ ;  /* 0x00010000110c7824 */ /* 0x020fc600078e00ff */
[----:B------:R0:W-:Y:S01]  /*9290*/  STL [R1+0x294], R9 ;  /* 0x0002940901007387 */ /* 0x0001e20000100800 */
[----:B------:R-:W-:-:S03]  /*92a0*/  FMUL R12, R12, R16 ;  /* 0x000000100c0c7220 */ /* 0x000fc60000400000 */
[----:B0-----:R-:W4:Y:S04]  /*92b0*/  LDL.LU R9, [R1+0x184] ;  /* 0x0001840001097983 */ /* 0x001f280000300800 */
[----:B------:R-:W-:Y:S04]  /*92c0*/  STL [R1+0x290], R8 ;  /* 0x0002900801007387 */ /* 0x000fe80000100800 */
[----:B------:R0:W-:Y:S04]  /*92d0*/  STL.64 [R1+0x288], R6 ;  /* 0x0002880601007387 */ /* 0x0001e80000100a00 */
[----:B------:R1:W-:Y:S01]  /*92e0*/  STL [R1+0x280], R3 ;  /* 0x0002800301007387 */ /* 0x0003e20000100800 */
[----:B0-----:R-:W-:-:S02]  /*92f0*/  IMAD.U32 R7, RZ, RZ, UR10 ;  /* 0x0000000aff077e24 */ /* 0x001fc4000f8e00ff */
[----:B------:R-:W-:Y:S02]  /*9300*/  IMAD.U32 R6, RZ, RZ, UR10 ;  /* 0x0000000aff067e24 */ /* 0x000fe4000f8e00ff */
[----:B------:R-:W-:Y:S02]  /*9310*/  IMAD.SHL.U32 R7, R7, 0x10, RZ ;  /* 0x0000001007077824 */ /* 0x000fe400078e00ff */
[----:B------:R-:W-:-:S05]  /*9320*/  IMAD.SHL.U32 R6, R6, 0x100, RZ ;  /* 0x0000010006067824 */ /* 0x000fca00078e00ff */
[----:B------:R-:W-:Y:S01]  /*9330*/  IADD3 R6, P4, P5, R7, R4, R6 ;  /* 0x0000000407067210 */ /* 0x000fe20007d9e006 */
[----:B--2---:R-:W-:Y:S02]  /*9340*/  FFMA R11, R11, R2, R12 ;  /* 0x000000020b0b7223 */ /* 0x004fe4000000000c */
[----:B------:R0:W5:Y:S04]  /*9350*/  LDL.LU R12, [R1+0x2a0] ;  /* 0x0002a000010c7983 */ /* 0x0001680000300800 */
[----:B------:R-:W4:Y:S01]  /*9360*/  LDL.LU R7, [R1+0x254] ;  /* 0x0002540001077983 */ /* 0x000f220000300800 */
[----:B------:R-:W-:-:S03]  /*9370*/  F2FP.BF16.F32.PACK_AB R10, RZ, R11 ;  /* 0x0000000bff0a723e */ /* 0x000fc600000010ff */
[----:B------:R0:W5:Y:S01]  /*9380*/  LDL.LU R11, [R1+0x29c] ;  /* 0x00029c00010b7983 */ /* 0x0001620000300800 */
[----:B------:R-:W-:-:S03]  /*9390*/  PRMT R8, R10, 0x7610, R8 ;  /* 0x000076100a087816 */ /* 0x000fc60000000008 */
[----:B------:R0:W5:Y:S01]  /*93a0*/  LDL.LU R10, [R1+0x298] ;  /* 0x00029800010a7983 */ /* 0x0001620000300800 */
[----:B-1----:R-:W-:Y:S02]  /*93b0*/  PRMT R3, R8, 0x7610, R3 ;  /* 0x0000761008037816 */ /* 0x002fe40000000003 */
[----:B------:R-:W-:Y:S02]  /*93c0*/  ISETP.GT.AND P3, PT, R0, 0x180, P1 ;  /* 0x000001800000780c */ /* 0x000fe40000f64270 */
[----:B----4-:R-:W-:Y:S02]  /*93d0*/  IADD3.X R7, R7, R5, R9, P4, P5 ;  /* 0x0000000507077210 */ /* 0x010fe400027ea409 */
[----:B------:R0:W5:Y:S04]  /*93e0*/  LDL.LU R9, [R1+0x294] ;  /* 0x0002940001097983 */ /* 0x0001680000300800 */
[----:B------:R0:W5:Y:S04]  /*93f0*/  LDL.LU R8, [R1+0x290] ;  /* 0x0002900001087983 */ /* 0x0001680000300800 */
[----:B------:R1:W-:Y:S04]  /*9400*/  @P2 STG.E.U16 desc[UR36][R6.64+0x22], R3 ;  /* 0x0000220306002986 */ /* 0x0003e8000c101524 */
[----:B-1----:R0:W5:Y:S04]  /*9410*/  LDL.LU.64 R6, [R1+0x288] ;  /* 0x0002880001067983 */ /* 0x0021680000300a00 */
[----:B------:R0:W5:Y:S01]  /*9420*/  LDL.LU R3, [R1+0x280] ;  /* 0x0002800001037983 */ /* 0x0001620000300800 */
[----:B------:R-:W-:Y:S04]  /*9430*/  BSSY B1, `(.L_x_135) ;  /* 0x0000003000017945 */ /* 0x000fe80003800000 */
[----:B------:R-:W-:Y:S05]  /*9440*/  @!P3 BRA `(.L_x_136) ;  /* 0x000000000004b947 */ /* 0x000fea0003800000 */
[----:B------:R1:W5:Y:S02]  /*9450*/  LDG.E.LTC128B.U16 R17, desc[UR36][R14.64+0x30] ;  /* 0x000030240e117981 */ /* 0x000364000c1e1520 */
.L_x_136:
[----:B------:R-:W-:Y:S05]  /*9460*/  BSYNC B1 ;  /* 0x0000000000017941 */ /* 0x000fea0003800000 */
.L_x_135:
        /* <DEDUP_REMOVED lines=19> */
[----:B------:R-:W-:Y:S04]  /*95a0*/  BSSY B1, `(.L_x_137) ;  /* 0x0000003000017945 */ /* 0x000fe80003800000 */
[----:B------:R-:W-:Y:S05]  /*95b0*/  @!P2 BRA `(.L_x_138) ;  /* 0x000000000004a947 */ /* 0x000fea0003800000 */
[----:B------:R0:W5:Y:S02]  /*95c0*/  LDG.E.LTC128B.U16 R17, desc[UR36][R14.64+0x32] ;  /* 0x000032240e117981 */ /* 0x000164000c1e1520 */
.L_x_138:
[----:B------:R-:W-:Y:S05]  /*95d0*/  BSYNC B1 ;  /* 0x0000000000017941 */ /* 0x000fea0003800000 */
.L_x_137:
        /* <DEDUP_REMOVED lines=10> */
[----:B----4-:R-:W-:Y:S02]  /*9680*/  F2FP.BF16.F32.PACK_AB R5, RZ, R8 ;  /* 0x00000008ff05723e */ /* 0x010fe400000010ff */
[----:B------:R3:W5:Y:S02]  /*9690*/  LDL.LU R8, [R1+0x28c] ;  /* 0x00028c0001087983 */ /* 0x0007640000300800 */
[----:B-1----:R-:W-:Y:S02]  /*96a0*/  PRMT R4, R5, 0x7610, R4 ;  /* 0x0000761005047816 */ /* 0x002fe40000000004 */
[----:B------:R3:W5:Y:S01]  /*96b0*/  LDL.LU R5, [R1+0x288] ;  /* 0x0002880001057983 */ /* 0x0007620000300800 */
[----:B------:R-:W-:Y:S02]  /*96c0*/  ISETP.GT.AND P1, PT, R0, 0x188, P1 ;  /* 0x000001880000780c */ /* 0x000fe40000f24270 */
[----:B--2---:R-:W-:-:S02]  /*96d0*/  PRMT R3, R4, 0x7610, R3 ;  /* 0x0000761004037816 */ /* 0x004fc40000000003 */
[----:B------:R3:W5:Y:S04]  /*96e0*/  LDL.LU R4, [R1+0x284] ;  /* 0x0002840001047983 */ /* 0x0007680000300800 */
[----:B------:R1:W-:Y:S04]  /*96f0*/  @P2 STG.E.U16 desc[UR36][R6.64+0x32], R3 ;  /* 0x0000320306002986 */ /* 0x0003e8000c101524 */
[----:B-1----:R3:W5:Y:S01]  /*9700*/  LDL.LU R3, [R1+0x280] ;  /* 0x0002800001037983 */ /* 0x0027620000300800 */
[----:B------:R-:W-:Y:S04]  /*9710*/  BSSY B1, `(.L_x_139) ;  /* 0x0000003000017945 */ /* 0x000fe80003800000 */
[----:B------:R-:W-:Y:S05]  /*9720*/  @!P1 BRA `(.L_x_140) ;  /* 0x0000000000049947 */ /* 0x000fea0003800000 */
[----:B------:R1:W5:Y:S02]  /*9730*/  LDG.E.LTC128B.U16 R17, desc[UR36][R10.64+0x30] ;  /* 0x000030240a117981 */ /* 0x000364000c1e1520 */
.L_x_140:
[----:B------:R-:W-:Y:S05]  /*9740*/  BSYNC B1 ;  /* 0x0000000000017941 */ /* 0x000fea0003800000 */
.L_x_139:
[----:B------:R-:W-:Y:S04]  /*9750*/  STL [R1+0x290], R7 ;  /* 0x0002900701007387 */ /* 0x000fe80000100800 */
[----:B------:R2:W-:Y:S04]  /*9760*/  STL [R1+0x28c], R6 ;  /* 0x00028c0601007387 */ /* 0x0005e80000100800 */
[----:B--2---:R-:W2:Y:S01]  /*9770*/  LDL.LU R6, [R1+0x158] ;  /* 0x0001580001067983 */ /* 0x004ea20000300800 */
[----:B-----5:R-:W-:-:S03]  /*9780*/  IMAD.U32 R7, R17, 0x10000, RZ ;  /* 0x0001000011077824 */ /* 0x020fc600078e00ff */
        /* <DEDUP_REMOVED lines=18> */
.L_x_142:
[----:B------:R-:W-:Y:S05]  /*98b0*/  BSYNC B1 ;  /* 0x0000000000017941 */ /* 0x000fea0003800000 */
.L_x_141:
[----:B------:R-:W-:Y:S04]  /*98c0*/  STL [R1+0x290], R8 ;  /* 0x0002900801007387 */ /* 0x000fe80000100800 */
[----:B-----5:R3:W-:Y:S04]  /*98d0*/  STL [R1+0x28c], R7 ;  /* 0x00028c0701007387 */ /* 0x0207e80000100800 */
[----:B---3--:R-:W3:Y:S01]  /*98e0*/  LDL.LU R7, [R1+0x15c] ;  /* 0x00015c0001077983 */ /* 0x008ee20000300800 */
[----:B------:R-:W-:-:S03]  /*98f0*/  IMAD.U32 R8, R17, 0x10000, RZ ;  /* 0x0001000011087824 */ /* 0x000fc600078e00ff */
[----:B------:R4:W-:Y:S01]  /*9900*/  STL [R1+0x288], R6 ;  /* 0x0002880601007387 */ /* 0x0009e20000100800 */
[----:B------:R-:W-:-:S03]  /*9910*/  FMUL R8, R8, R16 ;  /* 0x0000001008087220 */ /* 0x000fc60000400000 */
[----:B------:R1:W-:Y:S04]  /*9920*/  STL [R1+0x284], R5 ;  /* 0x0002840501007387 */ /* 0x0003e80000100800 */
[----:B------:R2:W-:Y:S01]  /*9930*/  STL [R1+0x280], R4 ;  /* 0x0002800401007387 */ /* 0x0005e20000100800 */
[----:B---3--:R-:W-:-:S03]  /*9940*/  FFMA R7, R7, R2, R8 ;  /* 0x0000000207077223 */ /* 0x008fc60000000008 */
[----:B------:R3:W5:Y:S01]  /*9950*/  LDL.LU R8, [R1+0x290] ;  /* 0x0002900001087983 */ /* 0x0007620000300800 */
[----:B------:R-:W-:Y:S02]  /*9960*/  ISETP.GT.AND P3, PT, R3, 0x20, PT ;  /* 0x000000200300780c */ /* 0x000fe40003f64270 */
[----:B----4-:R-:W-:Y:S02]  /*9970*/  F2FP.BF16.F32.PACK_AB R6, RZ, R7 ;  /* 0x00000007ff06723e */ /* 0x010fe400000010ff */
[----:B------:R3:W5:Y:S02]  /*9980*/  LDL.LU R7, [R1+0x28c] ;  /* 0x00028c0001077983 */ /* 0x0007640000300800 */
[----:B-1----:R-:W-:Y:S02]  /*9990*/  PRMT R5, R6, 0x7610, R5 ;  /* 0x0000761006057816 */ /* 0x002fe40000000005 */
[----:B------:R3:W5:Y:S01]  /*99a0*/  LDL.LU R6, [R1+0x288] ;  /* 0x0002880001067983 */ /* 0x0007620000300800 */
[----:B------:R-:W-:-:S02]  /*99b0*/  ISETP.GT.AND P1, PT, R0, RZ, P3 ;  /* 0x000000ff0000720c */ /* 0x000fc40001f24270 */
[----:B--2---:R-:W-:Y:S02]  /*99c0*/  PRMT R4, R5, 0x7610, R4 ;  /* 0x0000761005047816 */ /* 0x004fe40000000004 */
[----:B------:R3:W5:Y:S04]  /*99d0*/  LDL.LU R5, [R1+0x284] ;  /* 0x0002840001057983 */ /* 0x0007680000300800 */
[----:B------:R1:W-:Y:S04]  /*99e0*/  @P0 STG.E.U16 desc[UR36][R22.64+0x32], R4 ;  /* 0x0000320416000986 */ /* 0x0003e8000c101524 */
[----:B-1----:R3:W5:Y:S01]  /*99f0*/  LDL.LU R4, [R1+0x280] ;  /* 0x0002800001047983 */ /* 0x0027620000300800 */
[----:B------:R-:W-:Y:S04]  /*9a00*/  BSSY B1, `(.L_x_143) ;  /* 0x0000006000017945 */ /* 0x000fe80003800000 */
[----:B------:R-:W-:Y:S05]  /*9a10*/  @!P1 BRA `(.L_x_144) ;  /* 0x0000000000109947 */ /* 0x000fea0003800000 */
[----:B------:R1:W-:Y:S04]  /*9a20*/  STL.64 [R1+0x280], R2 ;  /* 0x0002800201007387 */ /* 0x0003e80000100a00 */
[----:B-1----:R-:W2:Y:S04]  /*9a30*/  LDL.64 R2, [R1+0x240] ;  /* 0x0002400001027983 */ /* 0x002ea80000100a00 */
[----:B--2---:R1:W5:Y:S04]  /*9a40*/  LDG.E.LTC128B.U16 R17, desc[UR36][R2.64+0x40] ;  /* 0x0000402402117981 */ /* 0x004368000c1e1520 */
[----:B------:R1:W5:Y:S02]  /*9a50*/  LDL.LU.64 R2, [R1+0x280] ;  /* 0x0002800001027983 */ /* 0x0003640000300a00 */
.L_x_144:
[----:B------:R-:W-:Y:S05]  /*9a60*/  BSYNC B1 ;  /* 0x0000000000017941 */ /* 0x000fea0003800000 */
.L_x_143:
[----:B------:R-:W-:Y:S04]  /*9a70*/  STL [R1+0x290], R10 ;  /* 0x0002900a01007387 */ /* 0x000fe80000100800 */
[----:B-----5:R2:W-:Y:S04]  /*9a80*/  STL [R1+0x28c], R7 ;  /* 0x00028c0701007387 */ /* 0x0205e80000100800 */
[----:B--2---:R-:W2:Y:S01]  /*9a90*/  LDL.LU R7, [R1+0x120] ;  /* 0x0001200001077983 */ /* 0x004ea20000300800 */
[----:B0-----:R-:W-:-:S03]  /*9aa0*/  IMAD.U32 R10, R17, 0x10000, RZ ;  /* 0x00010000110a7824 */ /* 0x001fc600078e00ff */
[----:B------:R0:W-:Y:S01]  /*9ab0*/  STL [R1+0x288], R6 ;  /* 0x0002880601007387 */ /* 0x0001e20000100800 */
[----:B------:R-:W-:-:S03]  /*9ac0*/  FMUL R10, R10, R16 ;  /* 0x000000100a0a7220 */ /* 0x000fc60000400000 */
[----:B------:R4:W-:Y:S04]  /*9ad0*/  STL [R1+0x284], R5 ;  /* 0x0002840501007387 */ /* 0x0009e80000100800 */
[----:B------:R3:W-:Y:S01]  /*9ae0*/  STL [R1+0x280], R4 ;  /* 0x0002800401007387 */ /* 0x0007e20000100800 */
[----:B--2---:R-:W-:-:S03]  /*9af0*/  FFMA R7, R7, R2, R10 ;  /* 0x0000000207077223 */ /* 0x004fc6000000000a */
[----:B------:R2:W5:Y:S01]  /*9b00*/  LDL.LU R10, [R1+0x290] ;  /* 0x00029000010a7983 */ /* 0x0005620000300800 */
[----:B------:R-:W-:Y:S02]  /*9b10*/  ISETP.GT.AND P2, PT, R3, 0x21, PT ;  /* 0x000000210300780c */ /* 0x000fe40003f44270 */
[----:B0-----:R-:W-:Y:S02]  /*9b20*/  F2FP.BF16.F32.PACK_AB R6, RZ, R7 ;  /* 0x00000007ff06723e */ /* 0x001fe400000010ff */
[----:B------:R2:W5:Y:S02]  /*9b30*/  LDL.LU R7, [R1+0x28c] ;  /* 0x00028c0001077983 */ /* 0x0005640000300800 */
[----:B----4-:R-:W-:Y:S02]  /*9b40*/  PRMT R5, R6, 0x7610, R5 ;  /* 0x0000761006057816 */ /* 0x010fe40000000005 */
[----:B------:R2:W5:Y:S01]  /*9b50*/  LDL.LU R6, [R1+0x288] ;  /* 0x0002880001067983 */ /* 0x0005620000300800 */
[----:B------:R-:W-:-:S02]  /*9b60*/  ISETP.GT.AND P0, PT, R0, RZ, P2 ;  /* 0x000000ff0000720c */ /* 0x000fc40001704270 */
[----:B---3--:R-:W-:Y:S02]  /*9b70*/  PRMT R4, R5, 0x7610, R4 ;  /* 0x0000761005047816 */ /* 0x008fe40000000004 */
[----:B------:R2:W5:Y:S04]  /*9b80*/  LDL.LU R5, [R1+0x284] ;  /* 0x0002840001057983 */ /* 0x0005680000300800 */
[----:B------:R0:W-:Y:S04]  /*9b90*/  @P1 STG.E.U16 desc[UR36][R8.64+0x40], R4 ;  /* 0x0000400408001986 */ /* 0x0001e8000c101524 */
[----:B0-----:R2:W5:Y:S01]  /*9ba0*/  LDL.LU R4, [R1+0x280] ;  /* 0x0002800001047983 */ /* 0x0015620000300800 */
[----:B------:R-:W-:Y:S04]  /*9bb0*/  BSSY B1, `(.L_x_145) ;  /* 0x0000006000017945 */ /* 0x000fe80003800000 */
[----:B------:R-:W-:Y:S05]  /*9bc0*/  @!P0 BRA `(.L_x_146) ;  /* 0x0000000000108947 */ /* 0x000fea0003800000 */
[----:B------:R1:W-:Y:S04]  /*9bd0*/  STL.64 [R1+0x280], R2 ;  /* 0x0002800201007387 */ /* 0x0003e80000100a00 */
[----:B-1----:R-:W3:Y:S04]  /*9be0*/  LDL.64 R2, [R1+0x240] ;  /* 0x0002400001027983 */ /* 0x002ee80000100a00 */
[----:B---3--:R0:W5:Y:S04]  /*9bf0*/  LDG.E.LTC128B.U16 R17, desc[UR36][R2.64+0x42] ;  /* 0x0000422402117981 */ /* 0x008168000c1e1520 */
[----:B------:R0:W5:Y:S02]  /*9c00*/  LDL.LU.64 R2, [R1+0x280] ;  /* 0x0002800001027983 */ /* 0x0001640000300a00 */
.L_x_146:
[----:B------:R-:W-:Y:S05]  /*9c10*/  BSYNC B1 ;  /* 0x0000000000017941 */ /* 0x000fea0003800000 */
.L_x_145:
        /* <DEDUP_REMOVED lines=15> */
[----:B0-----:R-:W-:-:S02]  /*9d10*/  PRMT R3, R4, 0x7610, R3 ;  /* 0x0000761004037816 */ /* 0x001fc40000000003 */
[----:B------:R3:W5:Y:S04]  /*9d20*/  LDL.LU R4, [R1+0x284] ;  /* 0x0002840001047983 */ /* 0x0007680000300800 */
[----:B------:R0:W-:Y:S04]  /*9d30*/  @P0 STG.E.U16 desc[UR36][R8.64+0x42], R3 ;  /* 0x0000420308000986 */ /* 0x0001e8000c101524 */
[----:B0-----:R3:W5:Y:S01]  /*9d40*/  LDL.LU R3, [R1+0x280] ;  /* 0x0002800001037983 */ /* 0x0017620000300800 */
[----:B------:R-:W-:Y:S04]  /*9d50*/  BSSY B1, `(.L_x_147) ;  /* 0x0000006000017945 */ /* 0x000fe80003800000 */
[----:B------:R-:W-:Y:S05]  /*9d60*/  @!P1 BRA `(.L_x_148) ;  /* 0x0000000000109947 */ /* 0x000fea0003800000 */
[----:B-----5:R0:W-:Y:S04]  /*9d70*/  STL.64 [R1+0x280], R2 ;  /* 0x0002800201007387 */ /* 0x0201e80000100a00 */
[----:B0-----:R-:W4:Y:S04]  /*9d80*/  LDL.64 R2, [R1+0x220] ;  /* 0x0002200001027983 */ /* 0x001f280000100a00 */
[----:B----4-:R0:W5:Y:S04]  /*9d90*/  LDG.E.LTC128B.U16 R17, desc[UR36][R2.64+0x40] ;  /* 0x0000402402117981 */ /* 0x010168000c1e1520 */
[----:B------:R0:W5:Y:S02]  /*9da0*/  LDL.LU.64 R2, [R1+0x280] ;  /* 0x0002800001027983 */ /* 0x0001640000300a00 */
.L_x_148:
[----:B------:R-:W-:Y:S05]  /*9db0*/  BSYNC B1 ;  /* 0x0000000000017941 */ /* 0x000fea0003800000 */
.L_x_147:
[----:B------:R-:W-:Y:S04]  /*9dc0*/  STL [R1+0x29c], R9 ;  /* 0x00029c0901007387 */ /* 0x000fe80000100800 */
[----:B------:R1:W-:Y:S04]  /*9dd0*/  STL [R1+0x298], R8 ;  /* 0x0002980801007387 */ /* 0x0003e80000100800 */
[----:B-1----:R-:W4:Y:S04]  /*9de0*/  LDL.LU R8, [R1+0x128] ;  /* 0x0001280001087983 */ /* 0x002f280000300800 */
[----:B-----5:R-:W-:Y:S04]  /*9df0*/  STL [R1+0x294], R7 ;  /* 0x0002940701007387 */ /* 0x020fe80000100800 */
[----:B------:R-:W-:Y:S04]  /*9e00*/  STL [R1+0x290], R6 ;  /* 0x0002900601007387 */ /* 0x000fe80000100800 */
[----:B------:R1:W-:Y:S04]  /*9e10*/  STL.64 [R1+0x288], R4 ;  /* 0x0002880401007387 */ /* 0x0003e80000100a00 */
[----:B-1----:R-:W2:Y:S01]  /*9e20*/  LDL.64 R4, [R1+0x228] ;  /* 0x0002280001047983 */ /* 0x002ea20000100a00 */
[----:B------:R-:W-:-:S03]  /*9e30*/  IMAD.U32 R9, R17, 0x10000, RZ ;  /* 0x0001000011097824 */ /* 0x000fc600078e00ff */
[----:B------:R0:W-:Y:S01]  /*9e40*/  STL [R1+0x280], R3 ;  /* 0x0002800301007387 */ /* 0x0001e20000100800 */
[----:B------:R-:W-:-:S04]  /*9e50*/  FMUL R9, R9, R16 ;  /* 0x0000001009097220 */ /* 0x000fc80000400000 */
[----:B----4-:R-:W-:Y:S02]  /*9e60*/  FFMA R8, R8, R2, R9 ;  /* 0x0000000208087223 */ /* 0x010fe40000000009 */
[----:B------:R1:W5:Y:S03]  /*9e70*/  LDL.LU R9, [R1+0x29c] ;  /* 0x00029c0001097983 */ /* 0x0003660000300800 */
[----:B------:R-:W-:Y:S02]  /*9e80*/  F2FP.BF16.F32.PACK_AB R7, RZ, R8 ;  /* 0x00000008ff07723e */ /* 0x000fe400000010ff */
[----:B------:R1:W5:Y:S02]  /*9e90*/  LDL.LU R8, [R1+0x298] ;  /* 0x0002980001087983 */ /* 0x0003640000300800 */
[----:B------:R-:W-:Y:S02]  /*9ea0*/  PRMT R6, R7, 0x7610, R6 ;  /* 0x0000761007067816 */ /* 0x000fe40000000006 */
[----:B------:R1:W5:Y:S01]  /*9eb0*/  LDL.LU R7, [R1+0x294] ;  /* 0x0002940001077983 */ /* 0x0003620000300800 */
[----:B------:R-:W-:-:S02]  /*9ec0*/  ISETP.GT.AND P0, PT, R0, 0x8, P2 ;  /* 0x000000080000780c */ /* 0x000fc40001704270 */
[----:B0-----:R-:W-:Y:S02]  /*9ed0*/  PRMT R3, R6, 0x7610, R3 ;  /* 0x0000761006037816 */ /* 0x001fe40000000003 */
[----:B------:R1:W5:Y:S04]  /*9ee0*/  LDL.LU R6, [R1+0x290] ;  /* 0x0002900001067983 */ /* 0x0003680000300800 */
[----:B--2---:R0:W-:Y:S04]  /*9ef0*/  @P1 STG.E.U16 desc[UR36][R4.64+0x40], R3 ;  /* 0x0000400304001986 */ /* 0x0041e8000c101524 */
[----:B0-----:R1:W5:Y:S04]  /*9f00*/  LDL.LU.64 R4, [R1+0x288] ;  /* 0x0002880001047983 */ /* 0x0013680000300a00 */
[----:B------:R1:W5:Y:S01]  /*9f10*/  LDL.LU R3, [R1+0x280] ;  /* 0x0002800001037983 */ /* 0x0003620000300800 */
[----:B------:R-:W-:Y:S04]  /*9f20*/  BSSY B1, `(.L_x_149) ;  /* 0x0000006000017945 */ /* 0x000fe80003800000 */
[----:B------:R-:W-:Y:S05]  /*9f30*/  @!P0 BRA `(.L_x_150) ;  /* 0x0000000000108947 */ /* 0x000fea0003800000 */
[----:B-----5:R0:W-:Y:S04]  /*9f40*/  STL.64 [R1+0x280], R2 ;  /* 0x0002800201007387 */ /* 0x0201e80000100a00 */
[----:B0-----:R-:W2:Y:S04]  /*9f50*/  LDL.64 R2, [R1+0x220] ;  /* 0x0002200001027983 */ /* 0x001ea80000100a00 */
[----:B--2---:R0:W5:Y:S04]  /*9f60*/  LDG.E.LTC128B.U16 R17, desc[UR36][R2.64+0x42] ;  /* 0x0000422402117981 */ /* 0x004168000c1e1520 */
[----:B------:R0:W5:Y:S02]  /*9f70*/  LDL.LU.64 R2, [R1+0x280] ;  /* 0x0002800001027983 */ /* 0x0001640000300a00 */
.L_x_150:
[----:B------:R-:W-:Y:S05]  /*9f80*/  BSYNC B1 ;  /* 0x0000000000017941 */ /* 0x000fea0003800000 */
.L_x_149:
[----:B------:R-:W-:Y:S04]  /*9f90*/  STL [R1+0x29c], R10 ;  /* 0x00029c0a01007387 */ /* 0x000fe80000100800 */
[----:B-----5:R2:W-:Y:S04]  /*9fa0*/  STL [R1+0x298], R9 ;  /* 0x0002980901007387 */ /* 0x0205e80000100800 */
[----:B--2---:R-:W2:Y:S04]  /*9fb0*/  LDL.LU R9, [R1+0x12c] ;  /* 0x00012c0001097983 */ /* 0x004ea80000300800 */
[----:B------:R-:W-:Y:S04]  /*9fc0*/  STL [R1+0x294], R8 ;  /* 0x0002940801007387 */ /* 0x000fe80000100800 */
[----:B------:R-:W-:Y:S04]  /*9fd0*/  STL [R1+0x290], R5 ;  /* 0x0002900501007387 */ /* 0x000fe80000100800 */
[----:B------:R4:W-:Y:S04]  /*9fe0*/  STL.64 [R1+0x288], R6 ;  /* 0x0002880601007387 */ /* 0x0009e80000100a00 */
[----:B----4-:R-:W4:Y:S01]  /*9ff0*/  LDL.64 R6, [R1+0x228] ;  /* 0x0002280001067983 */ /* 0x010f220000100a00 */
[----:B------:R-:W-:-:S03]  /*a000*/  IMAD.U32 R10, R17, 0x10000, RZ ;  /* 0x00010000110a7824 */ /* 0x000fc600078e00ff */
[----:B------:R1:W-:Y:S01]  /*a010*/  STL [R1+0x280], R4 ;  /* 0x0002800401007387 */ /* 0x0003e20000100800 */
[----:B------:R-:W-:-:S04]  /*a020*/  FMUL R10, R10, R16 ;  /* 0x000000100a0a7220 */ /* 0x000fc80000400000 */
[----:B--2---:R-:W-:Y:S02]  /*a030*/  FFMA R9, R9, R2, R10 ;  /* 0x0000000209097223 */ /* 0x004fe4000000000a */
[----:B------:R2:W5:Y:S01]  /*a040*/  LDL.LU R10, [R1+0x29c] ;  /* 0x00029c00010a7983 */ /* 0x0005620000300800 */
[----:B------:R-:W-:Y:S02]  /*a050*/  ISETP.GT.AND P1, PT, R3, 0x28, PT ;  /* 0x000000280300780c */ /* 0x000fe40003f24270 */
[----:B------:R-:W-:Y:S02]  /*a060*/  F2FP.BF16.F32.PACK_AB R8, RZ, R9 ;  /* 0x00000009ff08723e */ /* 0x000fe400000010ff */
[----:B------:R2:W5:Y:S02]  /*a070*/  LDL.LU R9, [R1+0x298] ;  /* 0x0002980001097983 */ /* 0x0005640000300800 */
[----:B------:R-:W-:Y:S02]  /*a080*/  PRMT R5, R8, 0x7610, R5 ;  /* 0x0000761008057816 */ /* 0x000fe40000000005 */
[----:B------:R2:W5:Y:S01]  /*a090*/  LDL.LU R8, [R1+0x294] ;  /* 0x0002940001087983 */ /* 0x0005620000300800 */
[----:B------:R-:W-:-:S02]  /*a0a0*/  ISETP.GT.AND P5, PT, R0, RZ, P1 ;  /* 0x000000ff0000720c */ /* 0x000fc40000fa4270 */
[----:B-1----:R-:W-:Y:S02]  /*a0b0*/  PRMT R4, R5, 0x7610, R4 ;  /* 0x0000761005047816 */ /* 0x002fe40000000004 */
[----:B------:R2:W5:Y:S04]  /*a0c0*/  LDL.LU R5, [R1+0x290] ;  /* 0x0002900001057983 */ /* 0x0005680000300800 */
[----:B----4-:R1:W-:Y:S04]  /*a0d0*/  @P0 STG.E.U16 desc[UR36][R6.64+0x42], R4 ;  /* 0x0000420406000986 */ /* 0x0103e8000c101524 */
[----:B-1----:R2:W5:Y:S04]  /*a0e0*/  LDL.LU.64 R6, [R1+0x288] ;  /* 0x0002880001067983 */ /* 0x0025680000300a00 */
[----:B------:R2:W5:Y:S01]  /*a0f0*/  LDL.LU R4, [R1+0x280] ;  /* 0x0002800001047983 */ /* 0x0005620000300800 */
[----:B------:R-:W-:Y:S04]  /*a100*/  BSSY B1, `(.L_x_151) ;  /* 0x0000006000017945 */ /* 0x000fe80003800000 */
[----:B------:R-:W-:Y:S05]  /*a110*/  @!P5 BRA `(.L_x_152) ;  /* 0x000000000010d947 */ /* 0x000fea0003800000 */
[----:B------:R0:W-:Y:S04]  /*a120*/  STL.64 [R1+0x280], R2 ;  /* 0x0002800201007387 */ /* 0x0001e80000100a00 */
[----:B0-----:R-:W4:Y:S04]  /*a130*/  LDL.64 R2, [R1+0x240] ;  /* 0x0002400001027983 */ /* 0x001f280000100a00 */
[----:B----4-:R1:W5:Y:S04]  /*a140*/  LDG.E.LTC128B.U16 R17, desc[UR36][R2.64+0x50] ;  /* 0x0000502402117981 */ /* 0x010368000c1e1520 */
[----:B------:R1:W5:Y:S02]  /*a150*/  LDL.LU.64 R2, [R1+0x280] ;  /* 0x0002800001027983 */ /* 0x0003640000300a00 */
.L_x_152:
[----:B------:R-:W-:Y:S05]  /*a160*/  BSYNC B1 ;  /* 0x0000000000017941 */ /* 0x000fea0003800000 */
.L_x_151:
[----:B-----5:R-:W-:Y:S04]  /*a170*/  STL [R1+0x290], R10 ;  /* 0x0002900a01007387 */ /* 0x020fe80000100800 */
[----:B------:R4:W-:Y:S04]  /*a180*/  STL [R1+0x28c], R7 ;  /* 0x00028c0701007387 */ /* 0x0009e80000100800 */
[----:B----4-:R-:W4:Y:S01]  /*a190*/  LDL.LU R7, [R1+0x130] ;  /* 0x0001300001077983 */ /* 0x010f220000300800 */
[----:B------:R-:W-:-:S03]  /*a1a0*/  IMAD.U32 R10, R17, 0x10000, RZ ;  /* 0x00010000110a7824 */ /* 0x000fc600078e00ff */
[----:B------:R0:W-:Y:S01]  /*a1b0*/  STL [R1+0x288], R6 ;  /* 0x0002880601007387 */ /* 0x0001e20000100800 */
[----:B------:R-:W-:-:S03]  /*a1c0*/  FMUL R10, R10, R16 ;  /* 0x000000100a0a7220 */ /* 0x000fc60000400000 */
[----:B------:R2:W-:Y:S04]  /*a1d0*/  STL [R1+0x284], R5 ;  /* 0x0002840501007387 */ /* 0x0005e80000100800 */
[----:B------:R3:W-:Y:S01]  /*a1e0*/  STL [R1+0x280], R4 ;  /* 0x0002800401007387 */ /* 0x0007e20000100800 */
[----:B----4-:R-:W-:-:S03]  /*a1f0*/  FFMA R7, R7, R2, R10 ;  /* 0x0000000207077223 */ /* 0x010fc6000000000a */
[----:B------:R4:W5:Y:S01]  /*a200*/  LDL.LU R10, [R1+0x290] ;  /* 0x00029000010a7983 */ /* 0x0009620000300800 */
[----:B------:R-:W-:Y:S02]  /*a210*/  ISETP.GT.AND P0, PT, R3, 0x29, PT ;  /* 0x000000290300780c */ /* 0x000fe40003f04270 */
[----:B0-----:R-:W-:Y:S02]  /*a220*/  F2FP.BF16.F32.PACK_AB R6, RZ, R7 ;  /* 0x00000007ff06723e */ /* 0x001fe400000010ff */
[----:B------:R4:W5:Y:S02]  /*a230*/  LDL.LU R7, [R1+0x28c] ;  /* 0x00028c0001077983 */ /* 0x0009640000300800 */
[----:B--2---:R-:W-:Y:S02]  /*a240*/  PRMT R5, R6, 0x7610, R5 ;  /* 0x0000761006057816 */ /* 0x004fe40000000005 */
        /* <DEDUP_REMOVED lines=9> */
[----:B-1----:R-:W2:Y:S04]  /*a2e0*/  LDL.64 R2, [R1+0x240] ;  /* 0x0002400001027983 */ /* 0x002ea80000100a00 */
[----:B--2---:R0:W5:Y:S04]  /*a2f0*/  LDG.E.LTC128B.U16 R17, desc[UR36][R2.64+0x52] ;  /* 0x0000522402117981 */ /* 0x004168000c1e1520 */
[----:B------:R0:W5:Y:S02]  /*a300*/  LDL.LU.64 R2, [R1+0x280] ;  /* 0x0002800001027983 */ /* 0x0001640000300a00 */
.L_x_154:
[----:B------:R-:W-:Y:S05]  /*a310*/  BSYNC B1 ;  /* 0x0000000000017941 */ /* 0x000fea0003800000 */
.L_x_153:
        /* <DEDUP_REMOVED lines=10> */
[----:B---3--:R-:W-:Y:S02]  /*a3c0*/  F2FP.BF16.F32.PACK_AB R5, RZ, R6 ;  /* 0x00000006ff05723e */ /* 0x008fe400000010ff */
        /* <DEDUP_REMOVED lines=11> */
[----:B0-----:R-:W3:Y:S04]  /*a480*/  LDL.64 R2, [R1+0x220] ;  /* 0x0002200001027983 */ /* 0x001ee80000100a00 */
[----:B---3--:R0:W5:Y:S04]  /*a490*/  LDG.E.LTC128B.U16 R17, desc[UR36][R2.64+0x50] ;  /* 0x0000502402117981 */ /* 0x008168000c1e1520 */
[----:B------:R0:W5:Y:S02]  /*a4a0*/  LDL.LU.64 R2, [R1+0x280] ;  /* 0x0002800001027983 */ /* 0x0001640000300a00 */
.L_x_156:
[----:B------:R-:W-:Y:S05]  /*a4b0*/  BSYNC B1 ;  /* 0x0000000000017941 */ /* 0x000fea0003800000 */
.L_x_155:
[----:B------:R-:W-:Y:S04]  /*a4c0*/  STL [R1+0x29c], R9 ;  /* 0x00029c0901007387 */ /* 0x000fe80000100800 */
[----:B------:R1:W-:Y:S04]  /*a4d0*/  STL [R1+0x298], R8 ;  /* 0x0002980801007387 */ /* 0x0003e80000100800 */
[----:B-1----:R-:W3:Y:S04]  /*a4e0*/  LDL.LU R8, [R1+0x138] ;  /* 0x0001380001087983 */ /* 0x002ee80000300800 */
[----:B-----5:R-:W-:Y:S04]  /*a4f0*/  STL [R1+0x294], R7 ;  /* 0x0002940701007387 */ /* 0x020fe80000100800 */
[----:B------:R-:W-:Y:S04]  /*a500*/  STL [R1+0x290], R6 ;  /* 0x0002900601007387 */ /* 0x000fe80000100800 */
[----:B------:R1:W-:Y:S04]  /*a510*/  STL.64 [R1+0x288], R4 ;  /* 0x0002880401007387 */ /* 0x0003e80000100a00 */
[----:B-1----:R-:W2:Y:S01]  /*a520*/  LDL.64 R4, [R1+0x228] ;  /* 0x0002280001047983 */ /* 0x002ea20000100a00 */
[----:B------:R-:W-:-:S03]  /*a530*/  IMAD.U32 R9, R17, 0x10000, RZ ;  /* 0x0001000011097824 */ /* 0x000fc600078e00ff */
[----:B------:R0:W-:Y:S01]  /*a540*/  STL [R1+0x280], R3 ;  /* 0x0002800301007387 */ /* 0x0001e20000100800 */
[----:B------:R-:W-:-:S04]  /*a550*/  FMUL R9, R9, R16 ;  /* 0x0000001009097220 */ /* 0x000fc80000400000 */
[----:B---3--:R-:W-:Y:S02]  /*a560*/  FFMA R8, R8, R2, R9 ;  /* 0x0000000208087223 */ /* 0x008fe40000000009 */
        /* <DEDUP_REMOVED lines=17> */
.L_x_158:
[----:B------:R-:W-:Y:S05]  /*a680*/  BSYNC B1 ;  /* 0x0000000000017941 */ /* 0x000fea0003800000 */
.L_x_157:
[----:B-----5:R-:W-:Y:S04]  /*a690*/  STL [R1+0x29c], R9 ;  /* 0x00029c0901007387 */ /* 0x020fe80000100800 */
[----:B------:R2:W-:Y:S04]  /*a6a0*/  STL [R1+0x298], R8 ;  /* 0x0002980801007387 */ /* 0x0005e80000100800 */
[----:B--2---:R-:W2:Y:S04]  /*a6b0*/  LDL.LU R8, [R1+0x13c] ;  /* 0x00013c0001087983 */ /* 0x004ea80000300800 */
[----:B------:R-:W-:Y:S04]  /*a6c0*/  STL [R1+0x294], R7 ;  /* 0x0002940701007387 */ /* 0x000fe80000100800 */
[----:B------:R-:W-:Y:S04]  /*a6d0*/  STL [R1+0x290], R6 ;  /* 0x0002900601007387 */ /* 0x000fe80000100800 */
[----:B------:R3:W-:Y:S04]  /*a6e0*/  STL.64 [R1+0x288], R4 ;  /* 0x0002880401007387 */ /* 0x0007e80000100a00 */
[----:B---3--:R-:W3:Y:S01]  /*a6f0*/  LDL.64 R4, [R1+0x228] ;  /* 0x0002280001047983 */ /* 0x008ee20000100a00 */
[----:B------:R-:W-:-:S03]  /*a700*/  IMAD.U32 R9, R17, 0x10000, RZ ;  /* 0x0001000011097824 */ /* 0x000fc600078e00ff */
[----:B------:R0:W-:Y:S01]  /*a710*/  STL [R1+0x280], R3 ;  /* 0x0002800301007387 */ /* 0x0001e20000100800 */
[----:B------:R-:W-:-:S04]  /*a720*/  FMUL R9, R9, R16 ;  /* 0x0000001009097220 */ /* 0x000fc80000400000 */
[----:B--2---:R-:W-:Y:S02]  /*a730*/  FFMA R8, R8, R2, R9 ;  /* 0x0000000208087223 */ /* 0x004fe40000000009 */
        /* <DEDUP_REMOVED lines=8> */
[----:B---3--:R0:W-:Y:S04]  /*a7c0*/  @P4 STG.E.U16 desc[UR36][R4.64+0x52], R3 ;  /* 0x0000520304004986 */ /* 0x0081e8000c101524 */
[----:B0-----:R2:W5:Y:S04]  /*a7d0*/  LDL.LU.64 R4, [R1+0x288] ;  /* 0x0002880001047983 */ /* 0x0015680000300a00 */
[----:B------:R2:W5:Y:S01]  /*a7e0*/  LDL.LU R3, [R1+0x280] ;  /* 0x0002800001037983 */ /* 0x0005620000300800 */
[----:B------:R-:W-:Y:S04]  /*a7f0*/  BSSY B1, `(.L_x_159) ;  /* 0x0000003000017945 */ /* 0x000fe80003800000 */
[----:B------:R-:W-:Y:S05]  /*a800*/  @!P5 BRA `(.L_x_160) ;  /* 0x000000000004d947 */ /* 0x000fea0003800000 */
[----:B------:R0:W5:Y:S02]  /*a810*/  LDG.E.LTC128B.U16 R17, desc[UR36][R234.64+0x40] ;  /* 0x00004024ea117981 */ /* 0x000164000c1e1520 */
.L_x_160:
[----:B------:R-:W-:Y:S05]  /*a820*/  BSYNC B1 ;  /* 0x0000000000017941 */ /* 0x000fea0003800000 */
.L_x_159:
        /* <DEDUP_REMOVED lines=22> */
.L_x_162:
[----:B------:R-:W-:Y:S05]  /*a990*/  BSYNC B1 ;  /* 0x0000000000017941 */ /* 0x000fea0003800000 */
.L_x_161:
        /* <DEDUP_REMOVED lines=22> */
.L_x_164:
[----:B------:R-:W-:Y:S05]  /*ab00*/  BSYNC B1 ;  /* 0x0000000000017941 */ /* 0x000fea0003800000 */
.L_x_163:
[----:B------:R-:W-:Y:S04]  /*ab10*/  STL [R1+0x29c], R9 ;  /* 0x00029c0901007387 */ /* 0x000fe80000100800 */
[----:B------:R3:W-:Y:S04]  /*ab20*/  STL [R1+0x298], R8 ;  /* 0x0002980801007387 */ /* 0x0007e80000100800 */
[----:B---3--:R-:W3:Y:S04]  /*ab30*/  LDL.LU R8, [R1+0x108] ;  /* 0x0001080001087983 */ /* 0x008ee80000300800 */
[----:B-----5:R-:W-:Y:S04]  /*ab40*/  STL [R1+0x294], R7 ;  /* 0x0002940701007387 */ /* 0x020fe80000100800 */
[----:B------:R-:W-:Y:S04]  /*ab50*/  STL [R1+0x290], R6 ;  /* 0x0002900601007387 */ /* 0x000fe80000100800 */
[----:B------:R4:W-:Y:S04]  /*ab60*/  STL.64 [R1+0x288], R4 ;  /* 0x0002880401007387 */ /* 0x0009e80000100a00 */
[----:B----4-:R-:W4:Y:S01]  /*ab70*/  LDL.64 R4, [R1+0x200] ;  /* 0x0002000001047983 */ /* 0x010f220000100a00 */
        /* <DEDUP_REMOVED lines=10> */
[----:B-1----:R-:W-:Y:S02]  /*ac20*/  PRMT R3, R6, 0x7610, R3 ;  /* 0x0000761006037816 */ /* 0x002fe40000000003 */
[----:B------:R3:W5:Y:S04]  /*ac30*/  LDL.LU R6, [R1+0x290] ;  /* 0x0002900001067983 */ /* 0x0007680000300800 */
[----:B----4-:R1:W-:Y:S04]  /*ac40*/  @P5 STG.E.U16 desc[UR36][R4.64+0x40], R3 ;  /* 0x0000400304005986 */ /* 0x0103e8000c101524 */
[----:B-1----:R3:W5:Y:S04]  /*ac50*/  LDL.LU.64 R4, [R1+0x288] ;  /* 0x0002880001047983 */ /* 0x0027680000300a00 */
[----:B------:R3:W5:Y:S01]  /*ac60*/  LDL.LU R3, [R1+0x280] ;  /* 0x0002800001037983 */ /* 0x0007620000300800 */
[----:B------:R-:W-:Y:S04]  /*ac70*/  BSSY B1, `(.L_x_165) ;  /* 0x0000003000017945 */ /* 0x000fe80003800000 */
[----:B------:R-:W-:Y:S05]  /*ac80*/  @!P4 BRA `(.L_x_166) ;  /* 0x000000000004c947 */ /* 0x000fea0003800000 */
[----:B------:R1:W5:Y:S02]  /*ac90*/  LDG.E.LTC128B.U16 R17, desc[UR36][R232.64+0x42] ;  /* 0x00004224e8117981 */ /* 0x000364000c1e1520 */
.L_x_166:
[----:B------:R-:W-:Y:S05]  /*aca0*/  BSYNC B1 ;  /* 0x0000000000017941 */ /* 0x000fea0003800000 */
.L_x_165:
[----:B-----5:R-:W-:Y:S04]  /*acb0*/  STL [R1+0x29c], R9 ;  /* 0x00029c0901007387 */ /* 0x020fe80000100800 */
[----:B------:R4:W-:Y:S04]  /*acc0*/  STL [R1+0x298], R8 ;  /* 0x0002980801007387 */ /* 0x0009e80000100800 */
[----:B----4-:R-:W4:Y:S04]  /*acd0*/  LDL.LU R8, [R1+0x10c] ;  /* 0x00010c0001087983 */ /* 0x010f280000300800 */
[----:B------:R-:W-:Y:S04]  /*ace0*/  STL [R1+0x294], R7 ;  /* 0x0002940701007387 */ /* 0x000fe80000100800 */
[----:B------:R-:W-:Y:S04]  /*acf0*/  STL [R1+0x290], R6 ;  /* 0x0002900601007387 */ /* 0x000fe80000100800 */
[----:B------:R0:W-:Y:S04]  /*ad00*/  STL.64 [R1+0x288], R4 ;  /* 0x0002880401007387 */ /* 0x0001e80000100a00 */
[----:B0-----:R-:W2:Y:S01]  /*ad10*/  LDL.64 R4, [R1+0x200] ;  /* 0x0002000001047983 */ /* 0x001ea20000100a00 */
        /* <DEDUP_REMOVED lines=17> */
[----:B------:R0:W5:Y:S02]  /*ae30*/  LDG.E.LTC128B.U16 R17, desc[UR36][R234.64+0x50] ;  /* 0x00005024ea117981 */ /* 0x000164000c1e1520 */
.L_x_168:
[----:B------:R-:W-:Y:S05]  /*ae40*/  BSYNC B1 ;  /* 0x0000000000017941 */ /* 0x000fea0003800000 */
.L_x_167:
        /* <DEDUP_REMOVED lines=10> */
[----:B-1----:R-:W-:Y:S02]  /*aef0*/  F2FP.BF16.F32.PACK_AB R5, RZ, R6 ;  /* 0x00000006ff05723e */ /* 0x002fe400000010ff */
[----:B------:R2:W5:Y:S02]  /*af00*/  LDL.LU R6, [R1+0x28c] ;  /* 0x00028c0001067983 */ /* 0x0005640000300800 */
[----:B---3--:R-:W-:Y:S02]  /*af10*/  PRMT R4, R5, 0x7610, R4 ;  /* 0x0000761005047816 */ /* 0x008fe40000000004 */
        /* <DEDUP_REMOVED lines=9> */
.L_x_170:
[----:B------:R-:W-:Y:S05]  /*afb0*/  BSYNC B1 ;  /* 0x0000000000017941 */ /* 0x000fea0003800000 */
.L_x_169:
        /* <DEDUP_REMOVED lines=12> */
[----:B0-----:R-:W-:Y:S02]  /*b080*/  PRMT R4, R5, 0x7610, R4 ;  /* 0x0000761005047816 */ /* 0x001fe40000000004 */
[----:B------:R3:W5:Y:S01]  /*b090*/  LDL.LU R5, [R1+0x288] ;  /* 0x0002880001057983 */ /* 0x0007620000300800 */
[----:B------:R-:W-:Y:S02]  /*b0a0*/  ISETP.GT.AND P5, PT, R0, 0x88, P1 ;  /* 0x000000880000780c */ /* 0x000fe40000fa4270 */
[----:B--2---:R-:W-:-:S02]  /*b0b0*/  PRMT R3, R4, 0x7610, R3 ;  /* 0x0000761004037816 */ /* 0x004fc40000000003 */
[----:B------:R3:W5:Y:S04]  /*b0c0*/  LDL.LU R4, [R1+0x284] ;  /* 0x0002840001047983 */ /* 0x0007680000300800 */
[----:B------:R0:W-:Y:S04]  /*b0d0*/  @P4 STG.E.U16 desc[UR36][R12.64+0x52], R3 ;  /* 0x000052030c004986 */ /* 0x0001e8000c101524 */
[----:B0-----:R3:W5:Y:S01]  /*b0e0*/  LDL.LU R3, [R1+0x280] ;  /* 0x0002800001037983 */ /* 0x0017620000300800 */
[----:B------:R-:W-:Y:S04]  /*b0f0*/  BSSY B1, `(.L_x_171) ;  /* 0x0000003000017945 */ /* 0x000fe80003800000 */
[----:B------:R-:W-:Y:S05]  /*b100*/  @!P5 BRA `(.L_x_172) ;  /* 0x000000000004d947 */ /* 0x000fea0003800000 */
[----:B------:R0:W5:Y:S02]  /*b110*/  LDG.E.LTC128B.U16 R17, desc[UR36][R232.64+0x50] ;  /* 0x00005024e8117981 */ /* 0x000164000c1e1520 */
.L_x_172:
[----:B------:R-:W-:Y:S05]  /*b120*/  BSYNC B1 ;  /* 0x0000000000017941 */ /* 0x000fea0003800000 */
.L_x_171:
[----:B------:R-:W-:Y:S04]  /*b130*/  STL [R1+0x29c], R9 ;  /* 0x00029c0901007387 */ /* 0x000fe80000100800 */
[----:B------:R2:W-:Y:S04]  /*b140*/  STL [R1+0x298], R8 ;  /* 0x0002980801007387 */ /* 0x0005e80000100800 */
[----:B--2---:R-:W2:Y:S04]  /*b150*/  LDL.LU R8, [R1+0x118] ;  /* 0x0001180001087983 */ /* 0x004ea80000300800 */
[----:B-----5:R-:W-:Y:S04]  /*b160*/  STL [R1+0x294], R7 ;  /* 0x0002940701007387 */ /* 0x020fe80000100800 */
[----:B------:R-:W-:Y:S04]  /*b170*/  STL [R1+0x290], R6 ;  /* 0x0002900601007387 */ /* 0x000fe80000100800 */
[----:B------:R4:W-:Y:S04]  /*b180*/  STL.64 [R1+0x288], R4 ;  /* 0x0002880401007387 */ /* 0x0009e80000100a00 */
[----:B----4-:R-:W4:Y:S01]  /*b190*/  LDL.64 R4, [R1+0x200] ;  /* 0x0002000001047983 */ /* 0x010f220000100a00 */
        /* <DEDUP_REMOVED lines=18> */
.L_x_174:
[----:B------:R-:W-:Y:S05]  /*b2c0*/  BSYNC B1 ;  /* 0x0000000000017941 */ /* 0x000fea0003800000 */
.L_x_173:
        /* <DEDUP_REMOVED lines=25> */
.L_x_176:
[----:B------:R-:W-:Y:S05]  /*b460*/  BSYNC B1 ;  /* 0x0000000000017941 */ /* 0x000fea0003800000 */
.L_x_175:
        /* <DEDUP_REMOVED lines=22> */
.L_x_178:
[----:B------:R-:W-:Y:S05]  /*b5d0*/  BSYNC B1 ;  /* 0x0000000000017941 */ /* 0x000fea0003800000 */
.L_x_177:
        /* <DEDUP_REMOVED lines=22> */
.L_x_180:
[----:B------:R-:W-:Y:S05]  /*b740*/  BSYNC B1 ;  /* 0x0000000000017941 */ /* 0x000fea0003800000 */
.L_x_179:
        /* <DEDUP_REMOVED lines=12> */
[----:B-1----:R-:W-:Y:S02]  /*b810*/  PRMT R4, R5, 0x7610, R4 ;  /* 0x0000761005047816 */ /* 0x002fe40000000004 */
[----:B------:R2:W5:Y:S01]  /*b820*/  LDL.LU R5, [R1+0x288] ;  /* 0x0002880001057983 */ /* 0x0005620000300800 */
[----:B------:R-:W-:Y:S02]  /*b830*/  ISETP.GT.AND P4, PT, R0, 0x108, P2 ;  /* 0x000001080000780c */ /* 0x000fe40001784270 */
[----:B---3--:R-:W-:-:S02]  /*b840*/  PRMT R3, R4, 0x7610, R3 ;  /* 0x0000761004037816 */ /* 0x008fc40000000003 */
[----:B------:R2:W5:Y:S04]  /*b850*/  LDL.LU R4, [R1+0x284] ;  /* 0x0002840001047983 */ /* 0x0005680000300800 */
[----:B------:R1:W-:Y:S04]  /*b860*/  @P5 STG.E.U16 desc[UR36][R236.64+0x40], R3 ;  /* 0x00004003ec005986 */ /* 0x0003e8000c101524 */
[----:B-1----:R2:W5:Y:S01]  /*b870*/  LDL.LU R3, [R1+0x280] ;  /* 0x0002800001037983 */ /* 0x0025620000300800 */
[----:B------:R-:W-:Y:S04]  /*b880*/  BSSY B1, `(.L_x_181) ;  /* 0x0000003000017945 */ /* 0x000fe80003800000 */
[----:B------:R-:W-:Y:S05]  /*b890*/  @!P4 BRA `(.L_x_182) ;  /* 0x000000000004c947 */ /* 0x000fea0003800000 */
[----:B------:R1:W5:Y:S02]  /*b8a0*/  LDG.E.LTC128B.U16 R17, desc[UR36][R18.64+0x42] ;  /* 0x0000422412117981 */ /* 0x000364000c1e1520 */
.L_x_182:
[----:B------:R-:W-:Y:S05]  /*b8b0*/  BSYNC B1 ;  /* 0x0000000000017941 */ /* 0x000fea0003800000 */
.L_x_181:
        /* <DEDUP_REMOVED lines=22> */
.L_x_184:
[----:B------:R-:W-:Y:S05]  /*ba20*/  BSYNC B1 ;  /* 0x0000000000017941 */ /* 0x000fea0003800000 */
.L_x_183:
        /* <DEDUP_REMOVED lines=22> */
.L_x_186:
[----:B------:R-:W-:Y:S05]  /*bb90*/  BSYNC B1 ;  /* 0x0000000000017941 */ /* 0x000fea0003800000 */
.L_x_185:
        /* <DEDUP_REMOVED lines=22> */
.L_x_188:
[----:B------:R-:W-:Y:S05]  /*bd00*/  BSYNC B1 ;  /* 0x0000000000017941 */ /* 0x000fea0003800000 */
.L_x_187:
        /* <DEDUP_REMOVED lines=22> */
.L_x_190:
[----:B------:R-:W-:Y:S05]  /*be70*/  BSYNC B1 ;  /* 0x0000000000017941 */ /* 0x000fea0003800000 */
.L_x_189:
        /* <DEDUP_REMOVED lines=22> */
.L_x_192:
[----:B------:R-:W-:Y:S05]  /*bfe0*/  BSYNC B1 ;  /* 0x0000000000017941 */ /* 0x000fea0003800000 */
.L_x_191:
        /* <DEDUP_REMOVED lines=22> */
.L_x_194:
[----:B------:R-:W-:Y:S05]  /*c150*/  BSYNC B1 ;  /* 0x0000000000017941 */ /* 0x000fea0003800000 */
.L_x_193:
        /* <DEDUP_REMOVED lines=22> */
.L_x_196:
[----:B------:R-:W-:Y:S05]  /*c2c0*/  BSYNC B1 ;  /* 0x0000000000017941 */ /* 0x000fea0003800000 */
.L_x_195:
        /* <DEDUP_REMOVED lines=22> */
.L_x_198:
[----:B------:R-:W-:Y:S05]  /*c430*/  BSYNC B1 ;  /* 0x0000000000017941 */ /* 0x000fea0003800000 */
.L_x_197:
        /* <DEDUP_REMOVED lines=22> */
.L_x_200:
[----:B------:R-:W-:Y:S05]  /*c5a0*/  BSYNC B1 ;  /* 0x0000000000017941 */ /* 0x000fea0003800000 */
.L_x_199:
        /* <DEDUP_REMOVED lines=22> */
.L_x_202:
[----:B------:R-:W-:Y:S05]  /*c710*/  BSYNC B1 ;  /* 0x0000000000017941 */ /* 0x000fea0003800000 */
.L_x_201:
        /* <DEDUP_REMOVED lines=22> */
.L_x_204:
[----:B------:R-:W-:Y:S05]  /*c880*/  BSYNC B1 ;  /* 0x0000000000017941 */ /* 0x000fea0003800000 */
.L_x_203:
        /* <DEDUP_REMOVED lines=22> */
.L_x_206:
[----:B------:R-:W-:Y:S05]  /*c9f0*/  BSYNC B1 ;  /* 0x0000000000017941 */ /* 0x000fea0003800000 */
.L_x_205:
        /* <DEDUP_REMOVED lines=13> */
[----:B0-----:R-:W-:Y:S02]  /*cad0*/  PRMT R5, R6, 0x7610, R5 ;  /* 0x0000761006057816 */ /* 0x001fe40000000005 */
[----:B------:R3:W5:Y:S01]  /*cae0*/  LDL.LU R6, [R1+0x288] ;  /* 0x0002880001067983 */ /* 0x0007620000300800 */
[----:B------:R-:W-:-:S02]  /*caf0*/  ISETP.GT.AND P1, PT, R0, RZ, P3 ;  /* 0x000000ff0000720c */ /* 0x000fc40001f24270 */
[----:B--2---:R-:W-:Y:S02]  /*cb00*/  PRMT R4, R5, 0x7610, R4 ;  /* 0x0000761005047816 */ /* 0x004fe40000000004 */
[----:B------:R3:W5:Y:S04]  /*cb10*/  LDL.LU R5, [R1+0x284] ;  /* 0x0002840001057983 */ /* 0x0007680000300800 */
[----:B------:R0:W-:Y:S04]  /*cb20*/  @P0 STG.E.U16 desc[UR36][R22.64+0x52], R4 ;  /* 0x0000520416000986 */ /* 0x0001e8000c101524 */
[----:B0-----:R3:W5:Y:S01]  /*cb30*/  LDL.LU R4, [R1+0x280] ;  /* 0x0002800001047983 */ /* 0x0017620000300800 */
[----:B------:R-:W-:Y:S04]  /*cb40*/  BSSY B1, `(.L_x_207) ;  /* 0x0000006000017945 */ /* 0x000fe80003800000 */
[----:B------:R-:W-:Y:S05]  /*cb50*/  @!P1 BRA `(.L_x_208) ;  /* 0x0000000000109947 */ /* 0x000fea0003800000 */
[----:B------:R0:W-:Y:S04]  /*cb60*/  STL.64 [R1+0x280], R2 ;  /* 0x0002800201007387 */ /* 0x0001e80000100a00 */
[----:B0-----:R-:W2:Y:S04]  /*cb70*/  LDL.64 R2, [R1+0x240] ;  /* 0x0002400001027983 */ /* 0x001ea80000100a00 */
[----:B--2---:R0:W5:Y:S04]  /*cb80*/  LDG.E.LTC128B.U16 R17, desc[UR36][R2.64+0x60] ;  /* 0x0000602402117981 */ /* 0x004168000c1e1520 */
[----:B------:R0:W5:Y:S02]  /*cb90*/  LDL.LU.64 R2, [R1+0x280] ;  /* 0x0002800001027983 */ /* 0x0001640000300a00 */
.L_x_208:
[----:B------:R-:W-:Y:S05]  /*cba0*/  BSYNC B1 ;  /* 0x0000000000017941 */ /* 0x000fea0003800000 */
.L_x_207:
[----:B------:R-:W-:Y:S04]  /*cbb0*/  STL [R1+0x290], R10 ;  /* 0x0002900a01007387 */ /* 0x000fe80000100800 */
[----:B-----5:R2:W-:Y:S04]  /*cbc0*/  STL [R1+0x28c], R7 ;  /* 0x00028c0701007387 */ /* 0x0205e80000100800 */
[----:B--2---:R-:W2:Y:S01]  /*cbd0*/  LDL.LU R7, [R1+0xa0] ;  /* 0x0000a00001077983 */ /* 0x004ea20000300800 */
[----:B-1----:R-:W-:-:S03]  /*cbe0*/  IMAD.U32 R10, R17, 0x10000, RZ ;  /* 0x00010000110a7824 */ /* 0x002fc600078e00ff */
[----:B------:R1:W-:Y:S01]  /*cbf0*/  STL [R1+0x288], R6 ;  /* 0x0002880601007387 */ /* 0x0003e20000100800 */
[----:B------:R-:W-:-:S03]  /*cc00*/  FMUL R10, R10, R16 ;  /* 0x000000100a0a7220 */ /* 0x000fc60000400000 */
[----:B------:R4:W-:Y:S04]  /*cc10*/  STL [R1+0x284], R5 ;  /* 0x0002840501007387 */ /* 0x0009e80000100800 */
[----:B------:R3:W-:Y:S01]  /*cc20*/  STL [R1+0x280], R4 ;  /* 0x0002800401007387 */ /* 0x0007e20000100800 */
[----:B--2---:R-:W-:-:S03]  /*cc30*/  FFMA R7, R7, R2, R10 ;  /* 0x0000000207077223 */ /* 0x004fc6000000000a */
[----:B------:R2:W5:Y:S01]  /*cc40*/  LDL.LU R10, [R1+0x290] ;  /* 0x00029000010a7983 */ /* 0x0005620000300800 */
[----:B------:R-:W-:Y:S02]  /*cc50*/  ISETP.GT.AND P2, PT, R3, 0x31, PT ;  /* 0x000000310300780c */ /* 0x000fe40003f44270 */
[----:B-1----:R-:W-:Y:S02]  /*cc60*/  F2FP.BF16.F32.PACK_AB R6, RZ, R7 ;  /* 0x00000007ff06723e */ /* 0x002fe400000010ff */
[----:B------:R2:W5:Y:S02]  /*cc70*/  LDL.LU R7, [R1+0x28c] ;  /* 0x00028c0001077983 */ /* 0x0005640000300800 */
[----:B----4-:R-:W-:Y:S02]  /*cc80*/  PRMT R5, R6, 0x7610, R5 ;  /* 0x0000761006057816 */ /* 0x010fe40000000005 */
[----:B------:R2:W5:Y:S01]  /*cc90*/  LDL.LU R6, [R1+0x288] ;  /* 0x0002880001067983 */ /* 0x0005620000300800 */
[----:B------:R-:W-:-:S02]  /*cca0*/  ISETP.GT.AND P0, PT, R0, RZ, P2 ;  /* 0x000000ff0000720c */ /* 0x000fc40001704270 */
[----:B---3--:R-:W-:Y:S02]  /*ccb0*/  PRMT R4, R5, 0x7610, R4 ;  /* 0x0000761005047816 */ /* 0x008fe40000000004 */
[----:B------:R2:W5:Y:S04]  /*ccc0*/  LDL.LU R5, [R1+0x284] ;  /* 0x0002840001057983 */ /* 0x0005680000300800 */
[----:B------:R1:W-:Y:S04]  /*ccd0*/  @P1 STG.E.U16 desc[UR36][R8.64+0x60], R4 ;  /* 0x0000600408001986 */ /* 0x0003e8000c101524 */
[----:B-1----:R2:W5:Y:S01]  /*cce0*/  LDL.LU R4, [R1+0x280] ;  /* 0x0002800001047983 */ /* 0x0025620000300800 */
[----:B------:R-:W-:Y:S04]  /*ccf0*/  BSSY B1, `(.L_x_209) ;  /* 0x0000006000017945 */ /* 0x000fe80003800000 */
[----:B------:R-:W-:Y:S05]  /*cd00*/  @!P0 BRA `(.L_x_210) ;  /* 0x0000000000108947 */ /* 0x000fea0003800000 */
[----:B------:R0:W-:Y:S04]  /*cd10*/  STL.64 [R1+0x280], R2 ;  /* 0x0002800201007387 */ /* 0x0001e80000100a00 */
[----:B0-----:R-:W3:Y:S04]  /*cd20*/  LDL.64 R2, [R1+0x240] ;  /* 0x0002400001027983 */ /* 0x001ee80000100a00 */
[----:B---3--:R1:W5:Y:S04]  /*cd30*/  LDG.E.LTC128B.U16 R17, desc[UR36][R2.64+0x62] ;  /* 0x0000622402117981 */ /* 0x008368000c1e1520 */
[----:B------:R1:W5:Y:S02]  /*cd40*/  LDL.LU.64 R2, [R1+0x280] ;  /* 0x0002800001027983 */ /* 0x0003640000300a00 */
.L_x_210:
[----:B------:R-:W-:Y:S05]  /*cd50*/  BSYNC B1 ;  /* 0x0000000000017941 */ /* 0x000fea0003800000 */
.L_x_209:
        /* <DEDUP_REMOVED lines=15> */
[----:B-1----:R-:W-:-:S02]  /*ce50*/  PRMT R3, R4, 0x7610, R3 ;  /* 0x0000761004037816 */ /* 0x002fc40000000003 */
        /* <DEDUP_REMOVED lines=9> */
.L_x_212:
[----:B------:R-:W-:Y:S05]  /*cef0*/  BSYNC B1 ;  /* 0x0000000000017941 */ /* 0x000fea0003800000 */
.L_x_211:
        /* <DEDUP_REMOVED lines=28> */
.L_x_214:
[----:B------:R-:W-:Y:S05]  /*d0c0*/  BSYNC B1 ;  /* 0x0000000000017941 */ /* 0x000fea0003800000 */
.L_x_213:
        /* <DEDUP_REMOVED lines=29> */
.L_x_216:
[----:B------:R-:W-:Y:S05]  /*d2a0*/  BSYNC B1 ;  /* 0x0000000000017941 */ /* 0x000fea0003800000 */
.L_x_215:
        /* <DEDUP_REMOVED lines=26> */
.L_x_218:
[----:B------:R-:W-:Y:S05]  /*d450*/  BSYNC B1 ;  /* 0x0000000000017941 */ /* 0x000fea0003800000 */
.L_x_217:
        /* <DEDUP_REMOVED lines=25> */
.L_x_220:
[----:B------:R-:W-:Y:S05]  /*d5f0*/  BSYNC B1 ;  /* 0x0000000000017941 */ /* 0x000fea0003800000 */
.L_x_219:
        /* <DEDUP_REMOVED lines=28> */
.L_x_222:
[----:B------:R-:W-:Y:S05]  /*d7c0*/  BSYNC B1 ;  /* 0x0000000000017941 */ /* 0x000fea0003800000 */
.L_x_221:
        /* <DEDUP_REMOVED lines=25> */
.L_x_224:
[----:B------:R-:W-:Y:S05]  /*d960*/  BSYNC B1 ;  /* 0x0000000000017941 */ /* 0x000fea0003800000 */
.L_x_223:
        /* <DEDUP_REMOVED lines=22> */
.L_x_226:
[----:B------:R-:W-:Y:S05]  /*dad0*/  BSYNC B1 ;  /* 0x0000000000017941 */ /* 0x000fea0003800000 */
.L_x_225:
        /* <DEDUP_REMOVED lines=22> */
.L_x_228:
[----:B------:R-:W-:Y:S05]  /*dc40*/  BSYNC B1 ;  /* 0x0000000000017941 */ /* 0x000fea0003800000 */
.L_x_227:
        /* <DEDUP_REMOVED lines=25> */
.L_x_230:
[----:B------:R-:W-:Y:S05]  /*dde0*/  BSYNC B1 ;  /* 0x0000000000017941 */ /* 0x000fea0003800000 */
.L_x_229:
        /* <DEDUP_REMOVED lines=25> */
.L_x_232:
[----:B------:R-:W-:Y:S05]  /*df80*/  BSYNC B1 ;  /* 0x0000000000017941 */ /* 0x000fea0003800000 */
.L_x_231:
        /* <DEDUP_REMOVED lines=22> */
.L_x_234:
[----:B------:R-:W-:Y:S05]  /*e0f0*/  BSYNC B1 ;  /* 0x0000000000017941 */ /* 0x000fea0003800000 */
.L_x_233:
        /* <DEDUP_REMOVED lines=22> */
.L_x_236:
[----:B------:R-:W-:Y:S05]  /*e260*/  BSYNC B1 ;  /* 0x0000000000017941 */ /* 0x000fea0003800000 */
.L_x_235:
        /* <DEDUP_REMOVED lines=25> */
.L_x_238:
[----:B------:R-:W-:Y:S05]  /*e400*/  BSYNC B1 ;  /* 0x0000000000017941 */ /* 0x000fea0003800000 */
.L_x_237:
        /* <DEDUP_REMOVED lines=25> */
.L_x_240:
[----:B------:R-:W-:Y:S05]  /*e5a0*/  BSYNC B1 ;  /* 0x0000000000017941 */ /* 0x000fea0003800000 */
.L_x_239:
        /* <DEDUP_REMOVED lines=22> */
.L_x_242:
[----:B------:R-:W-:Y:S05]  /*e710*/  BSYNC B1 ;  /* 0x0000000000017941 */ /* 0x000fea0003800000 */
.L_x_241:
        /* <DEDUP_REMOVED lines=22> */
.L_x_244:
[----:B------:R-:W-:Y:S05]  /*e880*/  BSYNC B1 ;  /* 0x0000000000017941 */ /* 0x000fea0003800000 */
.L_x_243:
        /* <DEDUP_REMOVED lines=22> */
.L_x_246:
[----:B------:R-:W-:Y:S05]  /*e9f0*/  BSYNC B1 ;  /* 0x0000000000017941 */ /* 0x000fea0003800000 */
.L_x_245:
        /* <DEDUP_REMOVED lines=22> */
.L_x_248:
[----:B------:R-:W-:Y:S05]  /*eb60*/  BSYNC B1 ;  /* 0x0000000000017941 */ /* 0x000fea0003800000 */
.L_x_247:
        /* <DEDUP_REMOVED lines=22> */
.L_x_250:
[----:B------:R-:W-:Y:S05]  /*ecd0*/  BSYNC B1 ;  /* 0x0000000000017941 */ /* 0x000fea0003800000 */
.L_x_249:
        /* <DEDUP_REMOVED lines=22> */
.L_x_252:
[----:B------:R-:W-:Y:S05]  /*ee40*/  BSYNC B1 ;  /* 0x0000000000017941 */ /* 0x000fea0003800000 */
.L_x_251:
        /* <DEDUP_REMOVED lines=22> */
.L_x_254:
[----:B------:R-:W-:Y:S05]  /*efb0*/  BSYNC B1 ;  /* 0x0000000000017941 */ /* 0x000fea0003800000 */
.L_x_253:
        /* <DEDUP_REMOVED lines=22> */
.L_x_256:
[----:B------:R-:W-:Y:S05]  /*f120*/  BSYNC B1 ;  /* 0x0000000000017941 */ /* 0x000fea0003800000 */
.L_x_255:
        /* <DEDUP_REMOVED lines=22> */
.L_x_258:
[----:B------:R-:W-:Y:S05]  /*f290*/  BSYNC B1 ;  /* 0x0000000000017941 */ /* 0x000fea0003800000 */
.L_x_257:
        /* <DEDUP_REMOVED lines=22> */
.L_x_260:
[----:B------:R-:W-:Y:S05]  /*f400*/  BSYNC B1 ;  /* 0x0000000000017941 */ /* 0x000fea0003800000 */
.L_x_259:
        /* <DEDUP_REMOVED lines=22> */
.L_x_262:
[----:B------:R-:W-:Y:S05]  /*f570*/  BSYNC B1 ;  /* 0x0000000000017941 */ /* 0x000fea0003800000 */
.L_x_261:
        /* <DEDUP_REMOVED lines=22> */
.L_x_264:
[----:B------:R-:W-:Y:S05]  /*f6e0*/  BSYNC B1 ;  /* 0x0000000000017941 */ /* 0x000fea0003800000 */
.L_x_263:
        /* <DEDUP_REMOVED lines=22> */
.L_x_266:
[----:B------:R-:W-:Y:S05]  /*f850*/  BSYNC B1 ;  /* 0x0000000000017941 */ /* 0x000fea0003800000 */
.L_x_265:
        /* <DEDUP_REMOVED lines=22> */
.L_x_268:
[----:B------:R-:W-:Y:S05]  /*f9c0*/  BSYNC B1 ;  /* 0x0000000000017941 */ /* 0x000fea0003800000 */
.L_x_267:
        /* <DEDUP_REMOVED lines=22> */
.L_x_270:
[----:B------:R-:W-:Y:S05]  /*fb30*/  BSYNC B1 ;  /* 0x0000000000017941 */ /* 0x000fea0003800000 */
.L_x_269:
        /* <DEDUP_REMOVED lines=26> */
.L_x_272:
[----:B------:R-:W-:Y:S05]  /*fce0*/  BSYNC B1 ;  /* 0x0000000000017941 */ /* 0x000fea0003800000 */
.L_x_271:
        /* <DEDUP_REMOVED lines=26> */
.L_x_274:
[----:B------:R-:W-:Y:S05]  /*fe90*/  BSYNC B1 ;  /* 0x0000000000017941 */ /* 0x000fea0003800000 */
.L_x_273:
        /* <DEDUP_REMOVED lines=25> */
.L_x_276:
[----:B------:R-:W-:Y:S05]  /*10030*/  BSYNC B1 ;  /* 0x0000000000017941 */ /* 0x000fea0003800000 */
.L_x_275:
        /* <DEDUP_REMOVED lines=28> */
.L_x_278:
[----:B------:R-:W-:Y:S05]  /*10200*/  BSYNC B1 ;  /* 0x0000000000017941 */ /* 0x000fea0003800000 */
.L_x_277:
        /* <DEDUP_REMOVED lines=29> */
.L_x_280:
[----:B------:R-:W-:Y:S05]  /*103e0*/  BSYNC B1 ;  /* 0x0000000000017941 */ /* 0x000fea0003800000 */
.L_x_279:
        /* <DEDUP_REMOVED lines=26> */
.L_x_282:
[----:B------:R-:W-:Y:S05]  /*10590*/  BSYNC B1 ;  /* 0x0000000000017941 */ /* 0x000fea0003800000 */
.L_x_281:
        /* <DEDUP_REMOVED lines=25> */
.L_x_284:
[----:B------:R-:W-:Y:S05]  /*10730*/  BSYNC B1 ;  /* 0x0000000000017941 */ /* 0x000fea0003800000 */
.L_x_283:
        /* <DEDUP_REMOVED lines=28> */
.L_x_286:
[----:B------:R-:W-:Y:S05]  /*10900*/  BSYNC B1 ;  /* 0x0000000000017941 */ /* 0x000fea0003800000 */
.L_x_285:
        /* <DEDUP_REMOVED lines=25> */
.L_x_288:
[----:B------:R-:W-:Y:S05]  /*10aa0*/  BSYNC B1 ;  /* 0x0000000000017941 */ /* 0x000fea0003800000 */
.L_x_287:
[----:B-----5:R-:W-:Y:S04]  /*10ab0*/  STL [R1+0x290], R7 ;  /* 0x0002900701007387 */ /* 0x020fe80000100800 */
[----:B------:R3:W-:Y:S04]  /*10ac0*/  STL [R1+0x28c], R6 ;  /* 0x00028c0601007387 */ /* 0x0007e80000100800 */
[----:B---3--:R-:W3:Y:S01]  /*10ad0*/  LDL.LU R6, [R1] ;  /* 0x0000000001067983 */ /* 0x008ee20000300800 */
        /* <DEDUP_REMOVED lines=19> */
.L_x_290:
[----:B------:R-:W-:Y:S05]  /*10c10*/  BSYNC B1 ;  /* 0x0000000000017941 */ /* 0x000fea0003800000 */
.L_x_289:
        /* <DEDUP_REMOVED lines=22> */
.L_x_292:
[----:B------:R-:W-:Y:S05]  /*10d80*/  BSYNC B1 ;  /* 0x0000000000017941 */ /* 0x000fea0003800000 */
.L_x_291:
        /* <DEDUP_REMOVED lines=25> */
.L_x_294:
[----:B------:R-:W-:Y:S05]  /*10f20*/  BSYNC B1 ;  /* 0x0000000000017941 */ /* 0x000fea0003800000 */
.L_x_293:
        /* <DEDUP_REMOVED lines=25> */
.L_x_296:
[----:B------:R-:W-:Y:S05]  /*110c0*/  BSYNC B1 ;  /* 0x0000000000017941 */ /* 0x000fea0003800000 */
.L_x_295:
        /* <DEDUP_REMOVED lines=22> */
.L_x_298:
[----:B------:R-:W-:Y:S05]  /*11230*/  BSYNC B1 ;  /* 0x0000000000017941 */ /* 0x000fea0003800000 */
.L_x_297:
        /* <DEDUP_REMOVED lines=22> */
.L_x_300:
[----:B------:R-:W-:Y:S05]  /*113a0*/  BSYNC B1 ;  /* 0x0000000000017941 */ /* 0x000fea0003800000 */
.L_x_299:
        /* <DEDUP_REMOVED lines=25> */
.L_x_302:
[----:B------:R-:W-:Y:S05]  /*11540*/  BSYNC B1 ;  /* 0x0000000000017941 */ /* 0x000fea0003800000 */
.L_x_301:
        /* <DEDUP_REMOVED lines=25> */
.L_x_304:
[----:B------:R-:W-:Y:S05]  /*116e0*/  BSYNC B1 ;  /* 0x0000000000017941 */ /* 0x000fea0003800000 */
.L_x_303:
[----:B-----5:R2:W-:Y:S02]  /*116f0*/  STL [R1+0x280], R3 ;  /* 0x0002800301007387 */ /* 0x0205e40000100800 */
[----:B--2---:R-:W-:-:S04]  /*11700*/  IMAD.U32 R3, R17, 0x10000, RZ ;  /* 0x0001000011037824 */ /* 0x004fc800078e00ff */
[----:B------:R-:W-:-:S04]  /*11710*/  FMUL R3, R3, R16 ;  /* 0x0000001003037220 */ /* 0x000fc80000400000 */
[----:B------:R-:W-:Y:S02]  /*11720*/  FFMA R224, R224, R2, R3 ;  /* 0x00000002e0e07223 */ /* 0x000fe40000000003 */
[----:B------:R2:W5:Y:S01]  /*11730*/  LDL.LU R3, [R1+0x280] ;  /* 0x0002800001037983 */ /* 0x0005620000300800 */
[----:B------:R-:W-:Y:S01]  /*11740*/  ISETP.GT.AND P4, PT, R0, 0x100, P2 ;  /* 0x000001000000780c */ /* 0x000fe20001784270 */
[----:B------:R-:W-:Y:S01]  /*11750*/  BSSY B1, `(.L_x_305) ;  /* 0x0000005000017945 */ /* 0x000fe20003800000 */
[----:B------:R-:W-:-:S05]  /*11760*/  F2FP.BF16.F32.PACK_AB R224, RZ, R224 ;  /* 0x000000e0ffe0723e */ /* 0x000fca00000010ff */
[----:B------:R2:W-:Y:S06]  /*11770*/  @P5 STG.E.U16 desc[UR36][R4.64+0x80], R224 ;  /* 0x000080e004005986 */ /* 0x0005ec000c101524 */
[----:B------:R-:W-:Y:S05]  /*11780*/  @!P4 BRA `(.L_x_306) ;  /* 0x000000000004c947 */ /* 0x000fea0003800000 */
[----:B------:R0:W5:Y:S02]  /*11790*/  LDG.E.LTC128B.U16 R17, desc[UR36][R20.64+0x82] ;  /* 0x0000822414117981 */ /* 0x000164000c1e1520 */
.L_x_306:
[----:B------:R-:W-:Y:S05]  /*117a0*/  BSYNC B1 ;  /* 0x0000000000017941 */ /* 0x000fea0003800000 */
.L_x_305:
[----:B--2--5:R-:W-:Y:S01]  /*117b0*/  IMAD.U32 R224, R17, 0x10000, RZ ;  /* 0x0001000011e07824 */ /* 0x024fe200078e00ff */
[----:B------:R-:W-:Y:S01]  /*117c0*/  ISETP.GT.AND P5, PT, R0, 0x108, P3 ;  /* 0x000001080000780c */ /* 0x000fe20001fa4270 */
[----:B------:R-:W-:Y:S02]  /*117d0*/  BSSY B1, `(.L_x_307) ;  /* 0x0000007000017945 */ /* 0x000fe40003800000 */
[----:B------:R-:W-:-:S04]  /*117e0*/  FMUL R224, R224, R16 ;  /* 0x00000010e0e07220 */ /* 0x000fc80000400000 */
[----:B------:R-:W-:-:S05]  /*117f0*/  FFMA R224, R225, R2, R224 ;  /* 0x00000002e1e07223 */ /* 0x000fca00000000e0 */
[----:B------:R-:W-:-:S05]  /*11800*/  F2FP.BF16.F32.PACK_AB R224, RZ, R224 ;  /* 0x000000e0ffe0723e */ /* 0x000fca00000010ff */
[----:B------:R2:W-:Y:S01]  /*11810*/  @P4 STG.E.U16 desc[UR36][R4.64+0x82], R224 ;  /* 0x000082e004004986 */ /* 0x0005e2000c101524 */
[----:B------:R-:W-:Y:S05]  /*11820*/  @!P5 BRA `(.L_x_308) ;  /* 0x000000000004d947 */ /* 0x000fea0003800000 */
[----:B------:R0:W5:Y:S02]  /*11830*/  LDG.E.LTC128B.U16 R17, desc[UR36][R18.64+0x80] ;  /* 0x0000802412117981 */ /* 0x000164000c1e1520 */
.L_x_308:
[----:B------:R-:W-:Y:S05]  /*11840*/  BSYNC B1 ;  /* 0x0000000000017941 */ /* 0x000fea0003800000 */
.L_x_307:
        /* <DEDUP_REMOVED lines=9> */
.L_x_310:
[----:B------:R-:W-:Y:S05]  /*118e0*/  BSYNC B1 ;  /* 0x0000000000017941 */ /* 0x000fea0003800000 */
.L_x_309:
        /* <DEDUP_REMOVED lines=9> */
.L_x_312:
[----:B------:R-:W-:Y:S05]  /*11980*/  BSYNC B1 ;  /* 0x0000000000017941 */ /* 0x000fea0003800000 */
.L_x_311:
        /* <DEDUP_REMOVED lines=9> */
.L_x_314:
[----:B------:R-:W-:Y:S05]  /*11a20*/  BSYNC B1 ;  /* 0x0000000000017941 */ /* 0x000fea0003800000 */
.L_x_313:
        /* <DEDUP_REMOVED lines=9> */
.L_x_316:
[----:B------:R-:W-:Y:S05]  /*11ac0*/  BSYNC B1 ;  /* 0x0000000000017941 */ /* 0x000fea0003800000 */
.L_x_315:
        /* <DEDUP_REMOVED lines=9> */
.L_x_318:
[----:B------:R-:W-:Y:S05]  /*11b60*/  BSYNC B1 ;  /* 0x0000000000017941 */ /* 0x000fea0003800000 */
.L_x_317:
        /* <DEDUP_REMOVED lines=9> */
.L_x_320:
[----:B------:R-:W-:Y:S05]  /*11c00*/  BSYNC B1 ;  /* 0x0000000000017941 */ /* 0x000fea0003800000 */
.L_x_319:
        /* <DEDUP_REMOVED lines=9> */
.L_x_322:
[----:B------:R-:W-:Y:S05]  /*11ca0*/  BSYNC B1 ;  /* 0x0000000000017941 */ /* 0x000fea0003800000 */
.L_x_321:
        /* <DEDUP_REMOVED lines=9> */
.L_x_324:
[----:B------:R-:W-:Y:S05]  /*11d40*/  BSYNC B1 ;  /* 0x0000000000017941 */ /* 0x000fea0003800000 */
.L_x_323:
        /* <DEDUP_REMOVED lines=9> */
.L_x_326:
[----:B------:R-:W-:Y:S05]  /*11de0*/  BSYNC B1 ;  /* 0x0000000000017941 */ /* 0x000fea0003800000 */
.L_x_325:
        /* <DEDUP_REMOVED lines=9> */
.L_x_328:
[----:B------:R-:W-:Y:S05]  /*11e80*/  BSYNC B1 ;  /* 0x0000000000017941 */ /* 0x000fea0003800000 */
.L_x_327:
        /* <DEDUP_REMOVED lines=9> */
.L_x_330:
[----:B------:R-:W-:Y:S05]  /*11f20*/  BSYNC B1 ;  /* 0x0000000000017941 */ /* 0x000fea0003800000 */
.L_x_329:
        /* <DEDUP_REMOVED lines=9> */
.L_x_332:
[----:B------:R-:W-:Y:S05]  /*11fc0*/  BSYNC B1 ;  /* 0x0000000000017941 */ /* 0x000fea0003800000 */
.L_x_331:
[----:B-----5:R-:W-:Y:S01]  /*11fd0*/  IMAD.U32 R217, R17, 0x10000, RZ ;  /* 0x0001000011d97824 */ /* 0x020fe200078e00ff */
        /* <DEDUP_REMOVED lines=8> */
.L_x_334:
[----:B------:R-:W-:Y:S05]  /*12060*/  BSYNC B1 ;  /* 0x0000000000017941 */ /* 0x000fea0003800000 */
.L_x_333:
[----:B------:R1:W5:Y:S02]  /*12070*/  LDL.64 R220, [R1+0x240] ;  /* 0x0002400001dc7983 */ /* 0x0003640000100a00 */
[----:B0----5:R-:W-:Y:S01]  /*12080*/  IMAD.U32 R217, R17, 0x10000, RZ ;  /* 0x0001000011d97824 */ /* 0x021fe200078e00ff */
[----:B------:R-:W-:Y:S01]  /*12090*/  ISETP.GT.AND P3, PT, R3, 0x50, PT ;  /* 0x000000500300780c */ /* 0x000fe20003f64270 */
[----:B------:R-:W-:Y:S02]  /*120a0*/  BSSY B1, `(.L_x_335) ;  /* 0x0000008000017945 */ /* 0x000fe40003800000 */
[----:B--2---:R-:W-:Y:S01]  /*120b0*/  FMUL R216, R217, R16 ;  /* 0x00000010d9d87220 */ /* 0x004fe20000400000 */
[----:B------:R-:W-:-:S03]  /*120c0*/  ISETP.GT.AND P1, PT, R0, RZ, P3 ;  /* 0x000000ff0000720c */ /* 0x000fc60001f24270 */
[----:B------:R-:W-:-:S05]  /*120d0*/  FFMA R216, R223, R2, R216 ;  /* 0x00000002dfd87223 */ /* 0x000fca00000000d8 */
[----:B------:R-:W-:-:S05]  /*120e0*/  F2FP.BF16.F32.PACK_AB R216, RZ, R216 ;  /* 0x000000d8ffd8723e */ /* 0x000fca00000010ff */
[----:B------:R1:W-:Y:S01]  /*120f0*/  @P0 STG.E.U16 desc[UR36][R22.64+0x92], R216 ;  /* 0x000092d816000986 */ /* 0x0003e2000c101524 */
[----:B------:R-:W-:Y:S05]  /*12100*/  @!P1 BRA `(.L_x_336) ;  /* 0x0000000000049947 */ /* 0x000fea0003800000 */
[----:B------:R0:W5:Y:S02]  /*12110*/  LDG.E.LTC128B.U16 R17, desc[UR36][R220.64+0xa0] ;  /* 0x0000a024dc117981 */ /* 0x000164000c1e1520 */
.L_x_336:
[----:B------:R-:W-:Y:S05]  /*12120*/  BSYNC B1 ;  /* 0x0000000000017941 */ /* 0x000fea0003800000 */
.L_x_335:
[----:B-----5:R-:W-:Y:S01]  /*12130*/  IMAD.U32 R217, R17, 0x10000, RZ ;  /* 0x0001000011d97824 */ /* 0x020fe200078e00ff */
[----:B------:R-:W-:Y:S01]  /*12140*/  ISETP.GT.AND P2, PT, R3, 0x51, PT ;  /* 0x000000510300780c */ /* 0x000fe20003f44270 */
[----:B------:R-:W-:Y:S02]  /*12150*/  BSSY B1, `(.L_x_337) ;  /* 0x0000008000017945 */ /* 0x000fe40003800000 */
[----:B------:R-:W-:Y:S01]  /*12160*/  FMUL R217, R217, R16 ;  /* 0x00000010d9d97220 */ /* 0x000fe20000400000 */
[----:B------:R-:W-:-:S03]  /*12170*/  ISETP.GT.AND P0, PT, R0, RZ, P2 ;  /* 0x000000ff0000720c */ /* 0x000fc60001704270 */
[----:B------:R-:W-:-:S05]  /*12180*/  FFMA R217, R208, R2, R217 ;  /* 0x00000002d0d97223 */ /* 0x000fca00000000d9 */
[----:B------:R-:W-:-:S05]  /*12190*/  F2FP.BF16.F32.PACK_AB R217, RZ, R217 ;  /* 0x000000d9ffd9723e */ /* 0x000fca00000010ff */
[----:B------:R2:W-:Y:S01]  /*121a0*/  @P1 STG.E.U16 desc[UR36][R8.64+0xa0], R217 ;  /* 0x0000a0d908001986 */ /* 0x0005e2000c101524 */
[----:B------:R-:W-:Y:S05]  /*121b0*/  @!P0 BRA `(.L_x_338) ;  /* 0x0000000000048947 */ /* 0x000fea0003800000 */
[----:B------:R0:W5:Y:S02]  /*121c0*/  LDG.E.LTC128B.U16 R17, desc[UR36][R220.64+0xa2] ;  /* 0x0000a224dc117981 */ /* 0x000164000c1e1520 */
.L_x_338:
[----:B------:R-:W-:Y:S05]  /*121d0*/  BSYNC B1 ;  /* 0x0000000000017941 */ /* 0x000fea0003800000 */
.L_x_337:
[----:B------:R0:W5:Y:S02]  /*121e0*/  LDL.64 R218, [R1+0x220] ;  /* 0x0002200001da7983 */ /* 0x0001640000100a00 */
        /* <DEDUP_REMOVED lines=9> */
.L_x_340:
[----:B------:R-:W-:Y:S05]  /*12280*/  BSYNC B1 ;  /* 0x0000000000017941 */ /* 0x000fea0003800000 */
.L_x_339:
[----:B-1----:R-:W3:Y:S01]  /*12290*/  LDL.64 R216, [R1+0x228] ;  /* 0x0002280001d87983 */ /* 0x002ee20000100a00 */
[----:B-----5:R-:W-:Y:S01]  /*122a0*/  IMAD.U32 R209, R17, 0x10000, RZ ;  /* 0x0001000011d17824 */ /* 0x020fe200078e00ff */
[----:B------:R-:W-:Y:S01]  /*122b0*/  ISETP.GT.AND P0, PT, R0, 0x8, P2 ;  /* 0x000000080000780c */ /* 0x000fe20001704270 */
[----:B------:R-:W-:Y:S02]  /*122c0*/  BSSY B1, `(.L_x_341) ;  /* 0x0000007000017945 */ /* 0x000fe40003800000 */
[----:B------:R-:W-:-:S04]  /*122d0*/  FMUL R209, R209, R16 ;  /* 0x00000010d1d17220 */ /* 0x000fc80000400000 */
[----:B------:R-:W-:-:S05]  /*122e0*/  FFMA R209, R210, R2, R209 ;  /* 0x00000002d2d17223 */ /* 0x000fca00000000d1 */
[----:B------:R-:W-:-:S05]  /*122f0*/  F2FP.BF16.F32.PACK_AB R209, RZ, R209 ;  /* 0x000000d1ffd1723e */ /* 0x000fca00000010ff */
[----:B---3--:R1:W-:Y:S01]  /*12300*/  @P1 STG.E.U16 desc[UR36][R216.64+0xa0], R209 ;  /* 0x0000a0d1d8001986 */ /* 0x0083e2000c101524 */
[----:B------:R-:W-:Y:S05]  /*12310*/  @!P0 BRA `(.L_x_342) ;  /* 0x0000000000048947 */ /* 0x000fea0003800000 */
[----:B------:R3:W5:Y:S02]  /*12320*/  LDG.E.LTC128B.U16 R17, desc[UR36][R218.64+0xa2] ;  /* 0x0000a224da117981 */ /* 0x000764000c1e1520 */
.L_x_342:
[----:B------:R-:W-:Y:S05]  /*12330*/  BSYNC B1 ;  /* 0x0000000000017941 */ /* 0x000fea0003800000 */
.L_x_341:
[----:B-1---5:R-:W-:Y:S01]  /*12340*/  IMAD.U32 R209, R17, 0x10000, RZ ;  /* 0x0001000011d17824 */ /* 0x022fe200078e00ff */
[----:B------:R-:W-:Y:S01]  /*12350*/  ISETP.GT.AND P1, PT, R3, 0x58, PT ;  /* 0x000000580300780c */ /* 0x000fe20003f24270 */
[----:B------:R-:W-:Y:S02]  /*12360*/  BSSY B1, `(.L_x_343) ;  /* 0x0000008000017945 */ /* 0x000fe40003800000 */
[----:B0-----:R-:W-:Y:S01]  /*12370*/  FMUL R208, R209, R16 ;  /* 0x00000010d1d07220 */ /* 0x001fe20000400000 */
[----:B------:R-:W-:-:S03]  /*12380*/  ISETP.GT.AND P5, PT, R0, RZ, P1 ;  /* 0x000000ff0000720c */ /* 0x000fc60000fa4270 */
[----:B------:R-:W-:-:S05]  /*12390*/  FFMA R208, R211, R2, R208 ;  /* 0x00000002d3d07223 */ /* 0x000fca00000000d0 */
[----:B------:R-:W-:-:S05]  /*123a0*/  F2FP.BF16.F32.PACK_AB R208, RZ, R208 ;  /* 0x000000d0ffd0723e */ /* 0x000fca00000010ff */
[----:B------:R0:W-:Y:S01]  /*123b0*/  @P0 STG.E.U16 desc[UR36][R216.64+0xa2], R208 ;  /* 0x0000a2d0d8000986 */ /* 0x0001e2000c101524 */
[----:B------:R-:W-:Y:S05]  /*123c0*/  @!P5 BRA `(.L_x_344) ;  /* 0x000000000004d947 */ /* 0x000fea0003800000 */
[----:B------:R1:W5:Y:S02]  /*123d0*/  LDG.E.LTC128B.U16 R17, desc[UR36][R220.64+0xb0] ;  /* 0x0000b024dc117981 */ /* 0x000364000c1e1520 */
.L_x_344:
[----:B------:R-:W-:Y:S05]  /*123e0*/  BSYNC B1 ;  /* 0x0000000000017941 */ /* 0x000fea0003800000 */
.L_x_343:
        /* <DEDUP_REMOVED lines=10> */
.L_x_346:
[----:B------:R-:W-:Y:S05]  /*12490*/  BSYNC B1 ;  /* 0x0000000000017941 */ /* 0x000fea0003800000 */
.L_x_345:
[----:B0----5:R-:W-:Y:S01]  /*124a0*/  IMAD.U32 R209, R17, 0x10000, RZ ;  /* 0x0001000011d17824 */ /* 0x021fe200078e00ff */
        /* <DEDUP_REMOVED lines=8> */
.L_x_348:
[----:B------:R-:W-:Y:S05]  /*12530*/  BSYNC B1 ;  /* 0x0000000000017941 */ /* 0x000fea0003800000 */
.L_x_347:
        /* <DEDUP_REMOVED lines=9> */
.L_x_350:
[----:B------:R-:W-:Y:S05]  /*125d0*/  BSYNC B1 ;  /* 0x0000000000017941 */ /* 0x000fea0003800000 */
.L_x_349:
        /* <DEDUP_REMOVED lines=9> */
.L_x_352:
[----:B------:R-:W-:Y:S05]  /*12670*/  BSYNC B1 ;  /* 0x0000000000017941 */ /* 0x000fea0003800000 */
.L_x_351:
        /* <DEDUP_REMOVED lines=9> */
.L_x_354:
[----:B------:R-:W-:Y:S05]  /*12710*/  BSYNC B1 ;  /* 0x0000000000017941 */ /* 0x000fea0003800000 */
.L_x_353:
        /* <DEDUP_REMOVED lines=9> */
.L_x_356:
[----:B------:R-:W-:Y:S05]  /*127b0*/  BSYNC B1 ;  /* 0x0000000000017941 */ /* 0x000fea0003800000 */
.L_x_355:
[----:B------:R-:W2:Y:S01]  /*127c0*/  LDL.64 R208, [R1+0x200] ;  /* 0x0002000001d07983 */ /* 0x000ea20000100a00 */
[----:B-----5:R-:W-:Y:S01]  /*127d0*/  IMAD.U32 R201, R17, 0x10000, RZ ;  /* 0x0001000011c97824 */ /* 0x020fe200078e00ff */
[----:B------:R-:W-:Y:S01]  /*127e0*/  ISETP.GT.AND P4, PT, R0, 0x88, P2 ;  /* 0x000000880000780c */ /* 0x000fe20001784270 */
[----:B------:R-:W-:Y:S02]  /*127f0*/  BSSY B1, `(.L_x_357) ;  /* 0x0000007000017945 */ /* 0x000fe40003800000 */
[----:B------:R-:W-:-:S04]  /*12800*/  FMUL R201, R201, R16 ;  /* 0x00000010c9c97220 */ /* 0x000fc80000400000 */
[----:B------:R-:W-:-:S05]  /*12810*/  FFMA R201, R202, R2, R201 ;  /* 0x00000002cac97223 */ /* 0x000fca00000000c9 */
[----:B------:R-:W-:-:S05]  /*12820*/  F2FP.BF16.F32.PACK_AB R201, RZ, R201 ;  /* 0x000000c9ffc9723e */ /* 0x000fca00000010ff */
[----:B--2---:R2:W-:Y:S01]  /*12830*/  @P5 STG.E.U16 desc[UR36][R208.64+0xa0], R201 ;  /* 0x0000a0c9d0005986 */ /* 0x0045e2000c101524 */
[----:B------:R-:W-:Y:S05]  /*12840*/  @!P4 BRA `(.L_x_358) ;  /* 0x000000000004c947 */ /* 0x000fea0003800000 */
[----:B------:R0:W5:Y:S02]  /*12850*/  LDG.E.LTC128B.U16 R17, desc[UR36][R232.64+0xa2] ;  /* 0x0000a224e8117981 */ /* 0x000164000c1e1520 */
.L_x_358:
[----:B------:R-:W-:Y:S05]  /*12860*/  BSYNC B1 ;  /* 0x0000000000017941 */ /* 0x000fea0003800000 */
.L_x_357:
[----:B--2--5:R-:W-:Y:S01]  /*12870*/  IMAD.U32 R201, R17, 0x10000, RZ ;  /* 0x0001000011c97824 */ /* 0x024fe200078e00ff */
[----:B------:R-:W-:Y:S01]  /*12880*/  ISETP.GT.AND P5, PT, R0, 0x80, P1 ;  /* 0x000000800000780c */ /* 0x000fe20000fa4270 */
[----:B------:R-:W-:Y:S02]  /*12890*/  BSSY B1, `(.L_x_359) ;  /* 0x0000007000017945 */ /* 0x000fe40003800000 */
[----:B0-----:R-:W-:-:S04]  /*128a0*/  FMUL R200, R201, R16 ;  /* 0x00000010c9c87220 */ /* 0x001fc80000400000 */
[----:B------:R-:W-:-:S05]  /*128b0*/  FFMA R200, R203, R2, R200 ;  /* 0x00000002cbc87223 */ /* 0x000fca00000000c8 */
[----:B------:R-:W-:-:S05]  /*128c0*/  F2FP.BF16.F32.PACK_AB R200, RZ, R200 ;  /* 0x000000c8ffc8723e */ /* 0x000fca00000010ff */
[----:B------:R0:W-:Y:S01]  /*128d0*/  @P4 STG.E.U16 desc[UR36][R208.64+0xa2], R200 ;  /* 0x0000a2c8d0004986 */ /* 0x0001e2000c101524 */
[----:B------:R-:W-:Y:S05]  /*128e0*/  @!P5 BRA `(.L_x_360) ;  /* 0x000000000004d947 */ /* 0x000fea0003800000 */
[----:B------:R2:W5:Y:S02]  /*128f0*/  LDG.E.LTC128B.U16 R17, desc[UR36][R234.64+0xb0] ;  /* 0x0000b024ea117981 */ /* 0x000564000c1e1520 */
.L_x_360:
[----:B------:R-:W-:Y:S05]  /*12900*/  BSYNC B1 ;  /* 0x0000000000017941 */ /* 0x000fea0003800000 */
.L_x_359:
        /* <DEDUP_REMOVED lines=9> */
.L_x_362:
[----:B------:R-:W-:Y:S05]  /*129a0*/  BSYNC B1 ;  /* 0x0000000000017941 */ /* 0x000fea0003800000 */
.L_x_361:
        /* <DEDUP_REMOVED lines=9> */
.L_x_364:
[----:B------:R-:W-:Y:S05]  /*12a40*/  BSYNC B1 ;  /* 0x0000000000017941 */ /* 0x000fea0003800000 */
.L_x_363:
        /* <DEDUP_REMOVED lines=9> */
.L_x_366:
[----:B------:R-:W-:Y:S05]  /*12ae0*/  BSYNC B1 ;  /* 0x0000000000017941 */ /* 0x000fea0003800000 */
.L_x_365:
        /* <DEDUP_REMOVED lines=9> */
.L_x_368:
[----:B------:R-:W-:Y:S05]  /*12b80*/  BSYNC B1 ;  /* 0x0000000000017941 */ /* 0x000fea0003800000 */
.L_x_367:
        /* <DEDUP_REMOVED lines=9> */
.L_x_370:
[----:B------:R-:W-:Y:S05]  /*12c20*/  BSYNC B1 ;  /* 0x0000000000017941 */ /* 0x000fea0003800000 */
.L_x_369:
        /* <DEDUP_REMOVED lines=9> */
.L_x_372:
[----:B------:R-:W-:Y:S05]  /*12cc0*/  BSYNC B1 ;  /* 0x0000000000017941 */ /* 0x000fea0003800000 */
.L_x_371:
        /* <DEDUP_REMOVED lines=9> */
.L_x_374:
[----:B------:R-:W-:Y:S05]  /*12d60*/  BSYNC B1 ;  /* 0x0000000000017941 */ /* 0x000fea0003800000 */
.L_x_373:
        /* <DEDUP_REMOVED lines=9> */
.L_x_376:
[----:B------:R-:W-:Y:S05]  /*12e00*/  BSYNC B1 ;  /* 0x0000000000017941 */ /* 0x000fea0003800000 */
.L_x_375:
        /* <DEDUP_REMOVED lines=9> */
.L_x_378:
[----:B------:R-:W-:Y:S05]  /*12ea0*/  BSYNC B1 ;  /* 0x0000000000017941 */ /* 0x000fea0003800000 */
.L_x_377:
        /* <DEDUP_REMOVED lines=9> */
.L_x_380:
[----:B------:R-:W-:Y:S05]  /*12f40*/  BSYNC B1 ;  /* 0x0000000000017941 */ /* 0x000fea0003800000 */
.L_x_379:
        /* <DEDUP_REMOVED lines=9> */
.L_x_382:
[----:B------:R-:W-:Y:S05]  /*12fe0*/  BSYNC B1 ;  /* 0x0000000000017941 */ /* 0x000fea0003800000 */
.L_x_381:
        /* <DEDUP_REMOVED lines=9> */
.L_x_384:
[----:B------:R-:W-:Y:S05]  /*13080*/  BSYNC B1 ;  /* 0x0000000000017941 */ /* 0x000fea0003800000 */
.L_x_383:
        /* <DEDUP_REMOVED lines=9> */
.L_x_386:
[----:B------:R-:W-:Y:S05]  /*13120*/  BSYNC B1 ;  /* 0x0000000000017941 */ /* 0x000fea0003800000 */
.L_x_385:
        /* <DEDUP_REMOVED lines=9> */
.L_x_388:
[----:B------:R-:W-:Y:S05]  /*131c0*/  BSYNC B1 ;  /* 0x0000000000017941 */ /* 0x000fea0003800000 */
.L_x_387:
        /* <DEDUP_REMOVED lines=9> */
.L_x_390:
[----:B------:R-:W-:Y:S05]  /*13260*/  BSYNC B1 ;  /* 0x0000000000017941 */ /* 0x000fea0003800000 */
.L_x_389:
        /* <DEDUP_REMOVED lines=9> */
.L_x_392:
[----:B------:R-:W-:Y:S05]  /*13300*/  BSYNC B1 ;  /* 0x0000000000017941 */ /* 0x000fea0003800000 */
.L_x_391:
        /* <DEDUP_REMOVED lines=9> */
.L_x_394:
[----:B------:R-:W-:Y:S05]  /*133a0*/  BSYNC B1 ;  /* 0x0000000000017941 */ /* 0x000fea0003800000 */
.L_x_393:
        /* <DEDUP_REMOVED lines=9> */
.L_x_396:
[----:B------:R-:W-:Y:S05]  /*13440*/  BSYNC B1 ;  /* 0x0000000000017941 */ /* 0x000fea0003800000 */
.L_x_395:
        /* <DEDUP_REMOVED lines=9> */
.L_x_398:
[----:B------:R-:W-:Y:S05]  /*134e0*/  BSYNC B1 ;  /* 0x0000000000017941 */ /* 0x000fea0003800000 */
.L_x_397:
[----:B0----5:R-:W-:Y:S01]  /*134f0*/  IMAD.U32 R185, R17, 0x10000, RZ ;  /* 0x0001000011b97824 */ /* 0x021fe200078e00ff */
        /* <DEDUP_REMOVED lines=9> */
.L_x_400:
[----:B------:R-:W-:Y:S05]  /*13590*/  BSYNC B1 ;  /* 0x0000000000017941 */ /* 0x000fea0003800000 */
.L_x_399:
        /* <DEDUP_REMOVED lines=10> */
.L_x_402:
[----:B------:R-:W-:Y:S05]  /*13640*/  BSYNC B1 ;  /* 0x0000000000017941 */ /* 0x000fea0003800000 */
.L_x_401:
        /* <DEDUP_REMOVED lines=9> */
.L_x_404:
[----:B------:R-:W-:Y:S05]  /*136e0*/  BSYNC B1 ;  /* 0x0000000000017941 */ /* 0x000fea0003800000 */
.L_x_403:
        /* <DEDUP_REMOVED lines=9> */
.L_x_406:
[----:B------:R-:W-:Y:S05]  /*13780*/  BSYNC B1 ;  /* 0x0000000000017941 */ /* 0x000fea0003800000 */
.L_x_405:
        /* <DEDUP_REMOVED lines=10> */
.L_x_408:
[----:B------:R-:W-:Y:S05]  /*13830*/  BSYNC B1 ;  /* 0x0000000000017941 */ /* 0x000fea0003800000 */
.L_x_407:
        /* <DEDUP_REMOVED lines=10> */
.L_x_410:
[----:B------:R-:W-:Y:S05]  /*138e0*/  BSYNC B1 ;  /* 0x0000000000017941 */ /* 0x000fea0003800000 */
.L_x_409:
        /* <DEDUP_REMOVED lines=9> */
.L_x_412:
[----:B------:R-:W-:Y:S05]  /*13980*/  BSYNC B1 ;  /* 0x0000000000017941 */ /* 0x000fea0003800000 */
.L_x_411:
        /* <DEDUP_REMOVED lines=9> */
.L_x_414:
[----:B------:R-:W-:Y:S05]  /*13a20*/  BSYNC B1 ;  /* 0x0000000000017941 */ /* 0x000fea0003800000 */
.L_x_413:
        /* <DEDUP_REMOVED lines=9> */
.L_x_416:
[----:B------:R-:W-:Y:S05]  /*13ac0*/  BSYNC B1 ;  /* 0x0000000000017941 */ /* 0x000fea0003800000 */
.L_x_415:
        /* <DEDUP_REMOVED lines=9> */
.L_x_418:
[----:B------:R-:W-:Y:S05]  /*13b60*/  BSYNC B1 ;  /* 0x0000000000017941 */ /* 0x000fea0003800000 */
.L_x_417:
        /* <DEDUP_REMOVED lines=9> */
.L_x_420:
[----:B------:R-:W-:Y:S05]  /*13c00*/  BSYNC B1 ;  /* 0x0000000000017941 */ /* 0x000fea0003800000 */
.L_x_419:
        /* <DEDUP_REMOVED lines=9> */
.L_x_422:
[----:B------:R-:W-:Y:S05]  /*13ca0*/  BSYNC B1 ;  /* 0x0000000000017941 */ /* 0x000fea0003800000 */
.L_x_421:
        /* <DEDUP_REMOVED lines=9> */
.L_x_424:
[----:B------:R-:W-:Y:S05]  /*13d40*/  BSYNC B1 ;  /* 0x0000000000017941 */ /* 0x000fea0003800000 */
.L_x_423:
        /* <DEDUP_REMOVED lines=9> */
.L_x_426:
[----:B------:R-:W-:Y:S05]  /*13de0*/  BSYNC B1 ;  /* 0x0000000000017941 */ /* 0x000fea0003800000 */
.L_x_425:
        /* <DEDUP_REMOVED lines=9> */
.L_x_428:
[----:B------:R-:W-:Y:S05]  /*13e80*/  BSYNC B1 ;  /* 0x0000000000017941 */ /* 0x000fea0003800000 */
.L_x_427:
        /* <DEDUP_REMOVED lines=9> */
.L_x_430:
[----:B------:R-:W-:Y:S05]  /*13f20*/  BSYNC B1 ;  /* 0x0000000000017941 */ /* 0x000fea0003800000 */
.L_x_429:
        /* <DEDUP_REMOVED lines=9> */
.L_x_432:
[----:B------:R-:W-:Y:S05]  /*13fc0*/  BSYNC B1 ;  /* 0x0000000000017941 */ /* 0x000fea0003800000 */
.L_x_431:
        /* <DEDUP_REMOVED lines=9> */
.L_x_434:
[----:B------:R-:W-:Y:S05]  /*14060*/  BSYNC B1 ;  /* 0x0000000000017941 */ /* 0x000fea0003800000 */
.L_x_433:
        /* <DEDUP_REMOVED lines=9> */
.L_x_436:
[----:B------:R-:W-:Y:S05]  /*14100*/  BSYNC B1 ;  /* 0x0000000000017941 */ /* 0x000fea0003800000 */
.L_x_435:
        /* <DEDUP_REMOVED lines=9> */
.L_x_438:
[----:B------:R-:W-:Y:S05]  /*141a0*/  BSYNC B1 ;  /* 0x0000000000017941 */ /* 0x000fea0003800000 */
.L_x_437:
        /* <DEDUP_REMOVED lines=9> */
.L_x_440:
[----:B------:R-:W-:Y:S05]  /*14240*/  BSYNC B1 ;  /* 0x0000000000017941 */ /* 0x000fea0003800000 */
.L_x_439:
        /* <DEDUP_REMOVED lines=9> */
.L_x_442:
[----:B------:R-:W-:Y:S05]  /*142e0*/  BSYNC B1 ;  /* 0x0000000000017941 */ /* 0x000fea0003800000 */
.L_x_441:
        /* <DEDUP_REMOVED lines=9> */
.L_x_444:
[----:B------:R-:W-:Y:S05]  /*14380*/  BSYNC B1 ;  /* 0x0000000000017941 */ /* 0x000fea0003800000 */
.L_x_443:
        /* <DEDUP_REMOVED lines=9> */
.L_x_446:
[----:B------:R-:W-:Y:S05]  /*14420*/  BSYNC B1 ;  /* 0x0000000000017941 */ /* 0x000fea0003800000 */
.L_x_445:
        /* <DEDUP_REMOVED lines=9> */
.L_x_448:
[----:B------:R-:W-:Y:S05]  /*144c0*/  BSYNC B1 ;  /* 0x0000000000017941 */ /* 0x000fea0003800000 */
.L_x_447:
        /* <DEDUP_REMOVED lines=9> */
.L_x_450:
[----:B------:R-:W-:Y:S05]  /*14560*/  BSYNC B1 ;  /* 0x0000000000017941 */ /* 0x000fea0003800000 */
.L_x_449:
        /* <DEDUP_REMOVED lines=9> */
.L_x_452:
[----:B------:R-:W-:Y:S05]  /*14600*/  BSYNC B1 ;  /* 0x0000000000017941 */ /* 0x000fea0003800000 */
.L_x_451:
        /* <DEDUP_REMOVED lines=9> */
.L_x_454:
[----:B------:R-:W-:Y:S05]  /*146a0*/  BSYNC B1 ;  /* 0x0000000000017941 */ /* 0x000fea0003800000 */
.L_x_453:
        /* <DEDUP_REMOVED lines=9> */
.L_x_456:
[----:B------:R-:W-:Y:S05]  /*14740*/  BSYNC B1 ;  /* 0x0000000000017941 */ /* 0x000fea0003800000 */
.L_x_455:
        /* <DEDUP_REMOVED lines=9> */
.L_x_458:
[----:B------:R-:W-:Y:S05]  /*147e0*/  BSYNC B1 ;  /* 0x0000000000017941 */ /* 0x000fea0003800000 */
.L_x_457:
        /* <DEDUP_REMOVED lines=9> */
.L_x_460:
[----:B------:R-:W-:Y:S05]  /*14880*/  BSYNC B1 ;  /* 0x0000000000017941 */ /* 0x000fea0003800000 */
.L_x_459:
        /* <DEDUP_REMOVED lines=9> */
.L_x_462:
[----:B------:R-:W-:Y:S05]  /*14920*/  BSYNC B1 ;  /* 0x0000000000017941 */ /* 0x000fea0003800000 */
.L_x_461:
        /* <DEDUP_REMOVED lines=10> */
.L_x_464:
[----:B------:R-:W-:Y:S05]  /*149d0*/  BSYNC B1 ;  /* 0x0000000000017941 */ /* 0x000fea0003800000 */
.L_x_463:
        /* <DEDUP_REMOVED lines=10> */
.L_x_466:
[----:B------:R-:W-:Y:S05]  /*14a80*/  BSYNC B1 ;  /* 0x0000000000017941 */ /* 0x000fea0003800000 */
.L_x_465:
        /* <DEDUP_REMOVED lines=9> */
.L_x_468:
[----:B------:R-:W-:Y:S05]  /*14b20*/  BSYNC B1 ;  /* 0x0000000000017941 */ /* 0x000fea0003800000 */
.L_x_467:
        /* <DEDUP_REMOVED lines=9> */
.L_x_470:
[----:B------:R-:W-:Y:S05]  /*14bc0*/  BSYNC B1 ;  /* 0x0000000000017941 */ /* 0x000fea0003800000 */
.L_x_469:
        /* <DEDUP_REMOVED lines=10> */
.L_x_472:
[----:B------:R-:W-:Y:S05]  /*14c70*/  BSYNC B1 ;  /* 0x0000000000017941 */ /* 0x000fea0003800000 */
.L_x_471:
        /* <DEDUP_REMOVED lines=10> */
.L_x_474:
[----:B------:R-:W-:Y:S05]  /*14d20*/  BSYNC B1 ;  /* 0x0000000000017941 */ /* 0x000fea0003800000 */
.L_x_473:
        /* <DEDUP_REMOVED lines=9> */
.L_x_476:
[----:B------:R-:W-:Y:S05]  /*14dc0*/  BSYNC B1 ;  /* 0x0000000000017941 */ /* 0x000fea0003800000 */
.L_x_475:
        /* <DEDUP_REMOVED lines=9> */
.L_x_478:
[----:B------:R-:W-:Y:S05]  /*14e60*/  BSYNC B1 ;  /* 0x0000000000017941 */ /* 0x000fea0003800000 */
.L_x_477:
        /* <DEDUP_REMOVED lines=9> */
.L_x_480:
[----:B------:R-:W-:Y:S05]  /*14f00*/  BSYNC B1 ;  /* 0x0000000000017941 */ /* 0x000fea0003800000 */
.L_x_479:
        /* <DEDUP_REMOVED lines=9> */
.L_x_482:
[----:B------:R-:W-:Y:S05]  /*14fa0*/  BSYNC B1 ;  /* 0x0000000000017941 */ /* 0x000fea0003800000 */
.L_x_481:
        /* <DEDUP_REMOVED lines=9> */
.L_x_484:
[----:B------:R-:W-:Y:S05]  /*15040*/  BSYNC B1 ;  /* 0x0000000000017941 */ /* 0x000fea0003800000 */
.L_x_483:
        /* <DEDUP_REMOVED lines=9> */
.L_x_486:
[----:B------:R-:W-:Y:S05]  /*150e0*/  BSYNC B1 ;  /* 0x0000000000017941 */ /* 0x000fea0003800000 */
.L_x_485:
        /* <DEDUP_REMOVED lines=9> */
.L_x_488:
[----:B------:R-:W-:Y:S05]  /*15180*/  BSYNC B1 ;  /* 0x0000000000017941 */ /* 0x000fea0003800000 */
.L_x_487:
        /* <DEDUP_REMOVED lines=9> */
.L_x_490:
[----:B------:R-:W-:Y:S05]  /*15220*/  BSYNC B1 ;  /* 0x0000000000017941 */ /* 0x000fea0003800000 */
.L_x_489:
        /* <DEDUP_REMOVED lines=9> */
.L_x_492:
[----:B------:R-:W-:Y:S05]  /*152c0*/  BSYNC B1 ;  /* 0x0000000000017941 */ /* 0x000fea0003800000 */
.L_x_491:
        /* <DEDUP_REMOVED lines=9> */
.L_x_494:
[----:B------:R-:W-:Y:S05]  /*15360*/  BSYNC B1 ;  /* 0x0000000000017941 */ /* 0x000fea0003800000 */
.L_x_493:
        /* <DEDUP_REMOVED lines=9> */
.L_x_496:
[----:B------:R-:W-:Y:S05]  /*15400*/  BSYNC B1 ;  /* 0x0000000000017941 */ /* 0x000fea0003800000 */
.L_x_495:
        /* <DEDUP_REMOVED lines=9> */
.L_x_498:
[----:B------:R-:W-:Y:S05]  /*154a0*/  BSYNC B1 ;  /* 0x0000000000017941 */ /* 0x000fea0003800000 */
.L_x_497:
        /* <DEDUP_REMOVED lines=9> */
.L_x_500:
[----:B------:R-:W-:Y:S05]  /*15540*/  BSYNC B1 ;  /* 0x0000000000017941 */ /* 0x000fea0003800000 */
.L_x_499:
        /* <DEDUP_REMOVED lines=9> */
.L_x_502:
[----:B------:R-:W-:Y:S05]  /*155e0*/  BSYNC B1 ;  /* 0x0000000000017941 */ /* 0x000fea0003800000 */
.L_x_501:
        /* <DEDUP_REMOVED lines=9> */
.L_x_504:
[----:B------:R-:W-:Y:S05]  /*15680*/  BSYNC B1 ;  /* 0x0000000000017941 */ /* 0x000fea0003800000 */
.L_x_503:
        /* <DEDUP_REMOVED lines=9> */
.L_x_506:
[----:B------:R-:W-:Y:S05]  /*15720*/  BSYNC B1 ;  /* 0x0000000000017941 */ /* 0x000fea0003800000 */
.L_x_505:
        /* <DEDUP_REMOVED lines=9> */
.L_x_508:
[----:B------:R-:W-:Y:S05]  /*157c0*/  BSYNC B1 ;  /* 0x0000000000017941 */ /* 0x000fea0003800000 */
.L_x_507:
        /* <DEDUP_REMOVED lines=9> */
.L_x_510:
[----:B------:R-:W-:Y:S05]  /*15860*/  BSYNC B1 ;  /* 0x0000000000017941 */ /* 0x000fea0003800000 */
.L_x_509:
        /* <DEDUP_REMOVED lines=9> */
.L_x_512:
[----:B------:R-:W-:Y:S05]  /*15900*/  BSYNC B1 ;  /* 0x0000000000017941 */ /* 0x000fea0003800000 */
.L_x_511:
        /* <DEDUP_REMOVED lines=9> */
.L_x_514:
[----:B------:R-:W-:Y:S05]  /*159a0*/  BSYNC B1 ;  /* 0x0000000000017941 */ /* 0x000fea0003800000 */
.L_x_513:
        /* <DEDUP_REMOVED lines=9> */
.L_x_516:
[----:B------:R-:W-:Y:S05]  /*15a40*/  BSYNC B1 ;  /* 0x0000000000017941 */ /* 0x000fea0003800000 */
.L_x_515:
        /* <DEDUP_REMOVED lines=9> */
.L_x_518:
[----:B------:R-:W-:Y:S05]  /*15ae0*/  BSYNC B1 ;  /* 0x0000000000017941 */ /* 0x000fea0003800000 */
.L_x_517:
        /* <DEDUP_REMOVED lines=9> */
.L_x_520:
[----:B------:R-:W-:Y:S05]  /*15b80*/  BSYNC B1 ;  /* 0x0000000000017941 */ /* 0x000fea0003800000 */
.L_x_519:
        /* <DEDUP_REMOVED lines=9> */
.L_x_522:
[----:B------:R-:W-:Y:S05]  /*15c20*/  BSYNC B1 ;  /* 0x0000000000017941 */ /* 0x000fea0003800000 */
.L_x_521:
        /* <DEDUP_REMOVED lines=9> */
.L_x_524:
[----:B------:R-:W-:Y:S05]  /*15cc0*/  BSYNC B1 ;  /* 0x0000000000017941 */ /* 0x000fea0003800000 */
.L_x_523:
        /* <DEDUP_REMOVED lines=9> */
.L_x_526:
[----:B------:R-:W-:Y:S05]  /*15d60*/  BSYNC B1 ;  /* 0x0000000000017941 */ /* 0x000fea0003800000 */
.L_x_525:
        /* <DEDUP_REMOVED lines=10> */
.L_x_528:
[----:B------:R-:W-:Y:S05]  /*15e10*/  BSYNC B1 ;  /* 0x0000000000017941 */ /* 0x000fea0003800000 */
.L_x_527:
        /* <DEDUP_REMOVED lines=10> */
.L_x_530:
[----:B------:R-:W-:Y:S05]  /*15ec0*/  BSYNC B1 ;  /* 0x0000000000017941 */ /* 0x000fea0003800000 */
.L_x_529:
        /* <DEDUP_REMOVED lines=9> */
.L_x_532:
[----:B------:R-:W-:Y:S05]  /*15f60*/  BSYNC B1 ;  /* 0x0000000000017941 */ /* 0x000fea0003800000 */
.L_x_531:
        /* <DEDUP_REMOVED lines=9> */
.L_x_534:
[----:B------:R-:W-:Y:S05]  /*16000*/  BSYNC B1 ;  /* 0x0000000000017941 */ /* 0x000fea0003800000 */
.L_x_533:
        /* <DEDUP_REMOVED lines=10> */
.L_x_536:
[----:B------:R-:W-:Y:S05]  /*160b0*/  BSYNC B1 ;  /* 0x0000000000017941 */ /* 0x000fea0003800000 */
.L_x_535:
        /* <DEDUP_REMOVED lines=10> */
.L_x_538:
[----:B------:R-:W-:Y:S05]  /*16160*/  BSYNC B1 ;  /* 0x0000000000017941 */ /* 0x000fea0003800000 */
.L_x_537:
        /* <DEDUP_REMOVED lines=9> */
.L_x_540:
[----:B------:R-:W-:Y:S05]  /*16200*/  BSYNC B1 ;  /* 0x0000000000017941 */ /* 0x000fea0003800000 */
.L_x_539:
        /* <DEDUP_REMOVED lines=9> */
.L_x_542:
[----:B------:R-:W-:Y:S05]  /*162a0*/  BSYNC B1 ;  /* 0x0000000000017941 */ /* 0x000fea0003800000 */
.L_x_541:
        /* <DEDUP_REMOVED lines=9> */
.L_x_544:
[----:B------:R-:W-:Y:S05]  /*16340*/  BSYNC B1 ;  /* 0x0000000000017941 */ /* 0x000fea0003800000 */
.L_x_543:
        /* <DEDUP_REMOVED lines=9> */
.L_x_546:
[----:B------:R-:W-:Y:S05]  /*163e0*/  BSYNC B1 ;  /* 0x0000000000017941 */ /* 0x000fea0003800000 */
.L_x_545:
        /* <DEDUP_REMOVED lines=9> */
.L_x_548:
[----:B------:R-:W-:Y:S05]  /*16480*/  BSYNC B1 ;  /* 0x0000000000017941 */ /* 0x000fea0003800000 */
.L_x_547:
        /* <DEDUP_REMOVED lines=9> */
.L_x_550:
[----:B------:R-:W-:Y:S05]  /*16520*/  BSYNC B1 ;  /* 0x0000000000017941 */ /* 0x000fea0003800000 */
.L_x_549:
        /* <DEDUP_REMOVED lines=9> */
.L_x_552:
[----:B------:R-:W-:Y:S05]  /*165c0*/  BSYNC B1 ;  /* 0x0000000000017941 */ /* 0x000fea0003800000 */
.L_x_551:
        /* <DEDUP_REMOVED lines=9> */
.L_x_554:
[----:B------:R-:W-:Y:S05]  /*16660*/  BSYNC B1 ;  /* 0x0000000000017941 */ /* 0x000fea0003800000 */
.L_x_553:
        /* <DEDUP_REMOVED lines=9> */
.L_x_556:
[----:B------:R-:W-:Y:S05]  /*16700*/  BSYNC B1 ;  /* 0x0000000000017941 */ /* 0x000fea0003800000 */
.L_x_555:
        /* <DEDUP_REMOVED lines=9> */
.L_x_558:
[----:B------:R-:W-:Y:S05]  /*167a0*/  BSYNC B1 ;  /* 0x0000000000017941 */ /* 0x000fea0003800000 */
.L_x_557:
        /* <DEDUP_REMOVED lines=9> */
.L_x_560:
[----:B------:R-:W-:Y:S05]  /*16840*/  BSYNC B1 ;  /* 0x0000000000017941 */ /* 0x000fea0003800000 */
.L_x_559:
        /* <DEDUP_REMOVED lines=9> */
.L_x_562:
[----:B------:R-:W-:Y:S05]  /*168e0*/  BSYNC B1 ;  /* 0x0000000000017941 */ /* 0x000fea0003800000 */
.L_x_561:
        /* <DEDUP_REMOVED lines=9> */
.L_x_564:
[----:B------:R-:W-:Y:S05]  /*16980*/  BSYNC B1 ;  /* 0x0000000000017941 */ /* 0x000fea0003800000 */
.L_x_563:
        /* <DEDUP_REMOVED lines=9> */
.L_x_566:
[----:B------:R-:W-:Y:S05]  /*16a20*/  BSYNC B1 ;  /* 0x0000000000017941 */ /* 0x000fea0003800000 */
.L_x_565:
        /* <DEDUP_REMOVED lines=9> */
.L_x_568:
[----:B------:R-:W-:Y:S05]  /*16ac0*/  BSYNC B1 ;  /* 0x0000000000017941 */ /* 0x000fea0003800000 */
.L_x_567:
        /* <DEDUP_REMOVED lines=9> */
.L_x_570:
[----:B------:R-:W-:Y:S05]  /*16b60*/  BSYNC B1 ;  /* 0x0000000000017941 */ /* 0x000fea0003800000 */
.L_x_569:
        /* <DEDUP_REMOVED lines=9> */
.L_x_572:
[----:B------:R-:W-:Y:S05]  /*16c00*/  BSYNC B1 ;  /* 0x0000000000017941 */ /* 0x000fea0003800000 */
.L_x_571:
        /* <DEDUP_REMOVED lines=9> */
.L_x_574:
[----:B------:R-:W-:Y:S05]  /*16ca0*/  BSYNC B1 ;  /* 0x0000000000017941 */ /* 0x000fea0003800000 */
.L_x_573:
        /* <DEDUP_REMOVED lines=9> */
.L_x_576:
[----:B------:R-:W-:Y:S05]  /*16d40*/  BSYNC B1 ;  /* 0x0000000000017941 */ /* 0x000fea0003800000 */
.L_x_575:
        /* <DEDUP_REMOVED lines=9> */
.L_x_578:
[----:B------:R-:W-:Y:S05]  /*16de0*/  BSYNC B1 ;  /* 0x0000000000017941 */ /* 0x000fea0003800000 */
.L_x_577:
        /* <DEDUP_REMOVED lines=9> */
.L_x_580:
[----:B------:R-:W-:Y:S05]  /*16e80*/  BSYNC B1 ;  /* 0x0000000000017941 */ /* 0x000fea0003800000 */
.L_x_579:
        /* <DEDUP_REMOVED lines=9> */
.L_x_582:
[----:B------:R-:W-:Y:S05]  /*16f20*/  BSYNC B1 ;  /* 0x0000000000017941 */ /* 0x000fea0003800000 */
.L_x_581:
        /* <DEDUP_REMOVED lines=9> */
.L_x_584:
[----:B------:R-:W-:Y:S05]  /*16fc0*/  BSYNC B1 ;  /* 0x0000000000017941 */ /* 0x000fea0003800000 */
.L_x_583:
        /* <DEDUP_REMOVED lines=9> */
.L_x_586:
[----:B------:R-:W-:Y:S05]  /*17060*/  BSYNC B1 ;  /* 0x0000000000017941 */ /* 0x000fea0003800000 */
.L_x_585:
        /* <DEDUP_REMOVED lines=9> */
.L_x_588:
[----:B------:R-:W-:Y:S05]  /*17100*/  BSYNC B1 ;  /* 0x0000000000017941 */ /* 0x000fea0003800000 */
.L_x_587:
        /* <DEDUP_REMOVED lines=9> */
.L_x_590:
[----:B------:R-:W-:Y:S05]  /*171a0*/  BSYNC B1 ;  /* 0x0000000000017941 */ /* 0x000fea0003800000 */
.L_x_589:
        /* <DEDUP_REMOVED lines=10> */
.L_x_592:
[----:B------:R-:W-:Y:S05]  /*17250*/  BSYNC B1 ;  /* 0x0000000000017941 */ /* 0x000fea0003800000 */
.L_x_591:
        /* <DEDUP_REMOVED lines=10> */
.L_x_594:
[----:B------:R-:W-:Y:S05]  /*17300*/  BSYNC B1 ;  /* 0x0000000000017941 */ /* 0x000fea0003800000 */
.L_x_593:
        /* <DEDUP_REMOVED lines=9> */
.L_x_596:
[----:B------:R-:W-:Y:S05]  /*173a0*/  BSYNC B1 ;  /* 0x0000000000017941 */ /* 0x000fea0003800000 */
.L_x_595:
        /* <DEDUP_REMOVED lines=9> */
.L_x_598:
[----:B------:R-:W-:Y:S05]  /*17440*/  BSYNC B1 ;  /* 0x0000000000017941 */ /* 0x000fea0003800000 */
.L_x_597:
        /* <DEDUP_REMOVED lines=10> */
.L_x_600:
[----:B------:R-:W-:Y:S05]  /*174f0*/  BSYNC B1 ;  /* 0x0000000000017941 */ /* 0x000fea0003800000 */
.L_x_599:
        /* <DEDUP_REMOVED lines=10> */
.L_x_602:
[----:B------:R-:W-:Y:S05]  /*175a0*/  BSYNC B1 ;  /* 0x0000000000017941 */ /* 0x000fea0003800000 */
.L_x_601:
        /* <DEDUP_REMOVED lines=9> */
.L_x_604:
[----:B------:R-:W-:Y:S05]  /*17640*/  BSYNC B1 ;  /* 0x0000000000017941 */ /* 0x000fea0003800000 */
.L_x_603:
        /* <DEDUP_REMOVED lines=9> */
.L_x_606:
[----:B------:R-:W-:Y:S05]  /*176e0*/  BSYNC B1 ;  /* 0x0000000000017941 */ /* 0x000fea0003800000 */
.L_x_605:
        /* <DEDUP_REMOVED lines=9> */
.L_x_608:
[----:B------:R-:W-:Y:S05]  /*17780*/  BSYNC B1 ;  /* 0x0000000000017941 */ /* 0x000fea0003800000 */
.L_x_607:
        /* <DEDUP_REMOVED lines=9> */
.L_x_610:
[----:B------:R-:W-:Y:S05]  /*17820*/  BSYNC B1 ;  /* 0x0000000000017941 */ /* 0x000fea0003800000 */
.L_x_609:
        /* <DEDUP_REMOVED lines=9> */
.L_x_612:
[----:B------:R-:W-:Y:S05]  /*178c0*/  BSYNC B1 ;  /* 0x0000000000017941 */ /* 0x000fea0003800000 */
.L_x_611:
        /* <DEDUP_REMOVED lines=9> */
.L_x_614:
[----:B------:R-:W-:Y:S05]  /*17960*/  BSYNC B1 ;  /* 0x0000000000017941 */ /* 0x000fea0003800000 */
.L_x_613:
        /* <DEDUP_REMOVED lines=9> */
.L_x_616:
[----:B------:R-:W-:Y:S05]  /*17a00*/  BSYNC B1 ;  /* 0x0000000000017941 */ /* 0x000fea0003800000 */
.L_x_615:
        /* <DEDUP_REMOVED lines=9> */
.L_x_618:
[----:B------:R-:W-:Y:S05]  /*17aa0*/  BSYNC B1 ;  /* 0x0000000000017941 */ /* 0x000fea0003800000 */
.L_x_617:
        /* <DEDUP_REMOVED lines=9> */
.L_x_620:
[----:B------:R-:W-:Y:S05]  /*17b40*/  BSYNC B1 ;  /* 0x0000000000017941 */ /* 0x000fea0003800000 */
.L_x_619:
        /* <DEDUP_REMOVED lines=9> */
.L_x_622:
[----:B------:R-:W-:Y:S05]  /*17be0*/  BSYNC B1 ;  /* 0x0000000000017941 */ /* 0x000fea0003800000 */
.L_x_621:
        /* <DEDUP_REMOVED lines=9> */
.L_x_624:
[----:B------:R-:W-:Y:S05]  /*17c80*/  BSYNC B1 ;  /* 0x0000000000017941 */ /* 0x000fea0003800000 */
.L_x_623:
        /* <DEDUP_REMOVED lines=9> */
.L_x_626:
[----:B------:R-:W-:Y:S05]  /*17d20*/  BSYNC B1 ;  /* 0x0000000000017941 */ /* 0x000fea0003800000 */
.L_x_625:
        /* <DEDUP_REMOVED lines=9> */
.L_x_628:
[----:B------:R-:W-:Y:S05]  /*17dc0*/  BSYNC B1 ;  /* 0x0000000000017941 */ /* 0x000fea0003800000 */
.L_x_627:
        /* <DEDUP_REMOVED lines=9> */
.L_x_630:
[----:B------:R-:W-:Y:S05]  /*17e60*/  BSYNC B1 ;  /* 0x0000000000017941 */ /* 0x000fea0003800000 */
.L_x_629:
        /* <DEDUP_REMOVED lines=9> */
.L_x_632:
[----:B------:R-:W-:Y:S05]  /*17f00*/  BSYNC B1 ;  /* 0x0000000000017941 */ /* 0x000fea0003800000 */
.L_x_631:
        /* <DEDUP_REMOVED lines=9> */
.L_x_634:
[----:B------:R-:W-:Y:S05]  /*17fa0*/  BSYNC B1 ;  /* 0x0000000000017941 */ /* 0x000fea0003800000 */
.L_x_633:
        /* <DEDUP_REMOVED lines=9> */
.L_x_636:
[----:B------:R-:W-:Y:S05]  /*18040*/  BSYNC B1 ;  /* 0x0000000000017941 */ /* 0x000fea0003800000 */
.L_x_635:
        /* <DEDUP_REMOVED lines=9> */
.L_x_638:
[----:B------:R-:W-:Y:S05]  /*180e0*/  BSYNC B1 ;  /* 0x0000000000017941 */ /* 0x000fea0003800000 */
.L_x_637:
        /* <DEDUP_REMOVED lines=9> */
.L_x_640:
[----:B------:R-:W-:Y:S05]  /*18180*/  BSYNC B1 ;  /* 0x0000000000017941 */ /* 0x000fea0003800000 */
.L_x_639:
        /* <DEDUP_REMOVED lines=9> */
.L_x_642:
[----:B------:R-:W-:Y:S05]  /*18220*/  BSYNC B1 ;  /* 0x0000000000017941 */ /* 0x000fea0003800000 */
.L_x_641:
        /* <DEDUP_REMOVED lines=9> */
.L_x_644:
[----:B------:R-:W-:Y:S05]  /*182c0*/  BSYNC B1 ;  /* 0x0000000000017941 */ /* 0x000fea0003800000 */
.L_x_643:
        /* <DEDUP_REMOVED lines=9> */
.L_x_646:
[----:B------:R-:W-:Y:S05]  /*18360*/  BSYNC B1 ;  /* 0x0000000000017941 */ /* 0x000fea0003800000 */
.L_x_645:
        /* <DEDUP_REMOVED lines=9> */
.L_x_648:
[----:B------:R-:W-:Y:S05]  /*18400*/  BSYNC B1 ;  /* 0x0000000000017941 */ /* 0x000fea0003800000 */
.L_x_647:
        /* <DEDUP_REMOVED lines=9> */
.L_x_650:
[----:B------:R-:W-:Y:S05]  /*184a0*/  BSYNC B1 ;  /* 0x0000000000017941 */ /* 0x000fea0003800000 */
.L_x_649:
        /* <DEDUP_REMOVED lines=9> */
.L_x_652:
[----:B------:R-:W-:Y:S05]  /*18540*/  BSYNC B1 ;  /* 0x0000000000017941 */ /* 0x000fea0003800000 */
.L_x_651:
        /* <DEDUP_REMOVED lines=9> */
.L_x_654:
[----:B------:R-:W-:Y:S05]  /*185e0*/  BSYNC B1 ;  /* 0x0000000000017941 */ /* 0x000fea0003800000 */
.L_x_653:
        /* <DEDUP_REMOVED lines=10> */
.L_x_656:
[----:B------:R-:W-:Y:S05]  /*18690*/  BSYNC B1 ;  /* 0x0000000000017941 */ /* 0x000fea0003800000 */
.L_x_655:
        /* <DEDUP_REMOVED lines=10> */
.L_x_658:
[----:B------:R-:W-:Y:S05]  /*18740*/  BSYNC B1 ;  /* 0x0000000000017941 */ /* 0x000fea0003800000 */
.L_x_657:
        /* <DEDUP_REMOVED lines=9> */
.L_x_660:
[----:B------:R-:W-:Y:S05]  /*187e0*/  BSYNC B1 ;  /* 0x0000000000017941 */ /* 0x000fea0003800000 */
.L_x_659:
        /* <DEDUP_REMOVED lines=9> */
.L_x_662:
[----:B------:R-:W-:Y:S05]  /*18880*/  BSYNC B1 ;  /* 0x0000000000017941 */ /* 0x000fea0003800000 */
.L_x_661:
        /* <DEDUP_REMOVED lines=10> */
.L_x_664:
[----:B------:R-:W-:Y:S05]  /*18930*/  BSYNC B1 ;  /* 0x0000000000017941 */ /* 0x000fea0003800000 */
.L_x_663:
        /* <DEDUP_REMOVED lines=10> */
.L_x_666:
[----:B------:R-:W-:Y:S05]  /*189e0*/  BSYNC B1 ;  /* 0x0000000000017941 */ /* 0x000fea0003800000 */
.L_x_665:
[----:B-----5:R-:W-:Y:S01]  /*189f0*/  IMAD.U32 R3, R17, 0x10000, RZ ;  /* 0x0001000011037824 */ /* 0x020fe200078e00ff */
        /* <DEDUP_REMOVED lines=8> */
.L_x_668:
[----:B------:R-:W-:Y:S05]  /*18a80*/  BSYNC B1 ;  /* 0x0000000000017941 */ /* 0x000fea0003800000 */
.L_x_667:
        /* <DEDUP_REMOVED lines=9> */
.L_x_670:
[----:B------:R-:W-:Y:S05]  /*18b20*/  BSYNC B1 ;  /* 0x0000000000017941 */ /* 0x000fea0003800000 */
.L_x_669:
        /* <DEDUP_REMOVED lines=9> */
.L_x_672:
[----:B------:R-:W-:Y:S05]  /*18bc0*/  BSYNC B1 ;  /* 0x0000000000017941 */ /* 0x000fea0003800000 */
.L_x_671:
        /* <DEDUP_REMOVED lines=9> */
.L_x_674:
[----:B------:R-:W-:Y:S05]  /*18c60*/  BSYNC B1 ;  /* 0x0000000000017941 */ /* 0x000fea0003800000 */
.L_x_673:
        /* <DEDUP_REMOVED lines=9> */
.L_x_676:
[----:B------:R-:W-:Y:S05]  /*18d00*/  BSYNC B1 ;  /* 0x0000000000017941 */ /* 0x000fea0003800000 */
.L_x_675:
        /* <DEDUP_REMOVED lines=9> */
.L_x_678:
[----:B------:R-:W-:Y:S05]  /*18da0*/  BSYNC B1 ;  /* 0x0000000000017941 */ /* 0x000fea0003800000 */
.L_x_677:
        /* <DEDUP_REMOVED lines=9> */
.L_x_680:
[----:B------:R-:W-:Y:S05]  /*18e40*/  BSYNC B1 ;  /* 0x0000000000017941 */ /* 0x000fea0003800000 */
.L_x_679:
        /* <DEDUP_REMOVED lines=9> */
.L_x_682:
[----:B------:R-:W-:Y:S05]  /*18ee0*/  BSYNC B1 ;  /* 0x0000000000017941 */ /* 0x000fea0003800000 */
.L_x_681:
        /* <DEDUP_REMOVED lines=9> */
.L_x_684:
[----:B------:R-:W-:Y:S05]  /*18f80*/  BSYNC B1 ;  /* 0x0000000000017941 */ /* 0x000fea0003800000 */
.L_x_683:
        /* <DEDUP_REMOVED lines=9> */
.L_x_686:
[----:B------:R-:W-:Y:S05]  /*19020*/  BSYNC B1 ;  /* 0x0000000000017941 */ /* 0x000fea0003800000 */
.L_x_685:
        /* <DEDUP_REMOVED lines=9> */
.L_x_688:
[----:B------:R-:W-:Y:S05]  /*190c0*/  BSYNC B1 ;  /* 0x0000000000017941 */ /* 0x000fea0003800000 */
.L_x_687:
        /* <DEDUP_REMOVED lines=9> */
.L_x_690:
[----:B------:R-:W-:Y:S05]  /*19160*/  BSYNC B1 ;  /* 0x0000000000017941 */ /* 0x000fea0003800000 */
.L_x_689:
        /* <DEDUP_REMOVED lines=9> */
.L_x_692:
[----:B------:R-:W-:Y:S05]  /*19200*/  BSYNC B1 ;  /* 0x0000000000017941 */ /* 0x000fea0003800000 */
.L_x_691:
        /* <DEDUP_REMOVED lines=9> */
.L_x_694:
[----:B------:R-:W-:Y:S05]  /*192a0*/  BSYNC B1 ;  /* 0x0000000000017941 */ /* 0x000fea0003800000 */
.L_x_693:
        /* <DEDUP_REMOVED lines=9> */
.L_x_696:
[----:B------:R-:W-:Y:S05]  /*19340*/  BSYNC B1 ;  /* 0x0000000000017941 */ /* 0x000fea0003800000 */
.L_x_695:
        /* <DEDUP_REMOVED lines=9> */
.L_x_698:
[----:B------:R-:W-:Y:S05]  /*193e0*/  BSYNC B1 ;  /* 0x0000000000017941 */ /* 0x000fea0003800000 */
.L_x_697:
        /* <DEDUP_REMOVED lines=9> */
.L_x_700:
[----:B------:R-:W-:Y:S05]  /*19480*/  BSYNC B1 ;  /* 0x0000000000017941 */ /* 0x000fea0003800000 */
.L_x_699:
        /* <DEDUP_REMOVED lines=9> */
.L_x_702:
[----:B------:R-:W-:Y:S05]  /*19520*/  BSYNC B1 ;  /* 0x0000000000017941 */ /* 0x000fea0003800000 */
.L_x_701:
        /* <DEDUP_REMOVED lines=9> */
.L_x_704:
[----:B------:R-:W-:Y:S05]  /*195c0*/  BSYNC B1 ;  /* 0x0000000000017941 */ /* 0x000fea0003800000 */
.L_x_703:
        /* <DEDUP_REMOVED lines=9> */
.L_x_706:
[----:B------:R-:W-:Y:S05]  /*19660*/  BSYNC B1 ;  /* 0x0000000000017941 */ /* 0x000fea0003800000 */
.L_x_705:
        /* <DEDUP_REMOVED lines=9> */
.L_x_708:
[----:B------:R-:W-:Y:S05]  /*19700*/  BSYNC B1 ;  /* 0x0000000000017941 */ /* 0x000fea0003800000 */
.L_x_707:
        /* <DEDUP_REMOVED lines=9> */
.L_x_710:
[----:B------:R-:W-:Y:S05]  /*197a0*/  BSYNC B1 ;  /* 0x0000000000017941 */ /* 0x000fea0003800000 */
.L_x_709:
        /* <DEDUP_REMOVED lines=9> */
.L_x_712:
[----:B------:R-:W-:Y:S05]  /*19840*/  BSYNC B1 ;  /* 0x0000000000017941 */ /* 0x000fea0003800000 */
.L_x_711:
        /* <DEDUP_REMOVED lines=9> */
.L_x_714:
[----:B------:R-:W-:Y:S05]  /*198e0*/  BSYNC B1 ;  /* 0x0000000000017941 */ /* 0x000fea0003800000 */
.L_x_713:
        /* <DEDUP_REMOVED lines=9> */
.L_x_716:
[----:B------:R-:W-:Y:S05]  /*19980*/  BSYNC B1 ;  /* 0x0000000000017941 */ /* 0x000fea0003800000 */
.L_x_715:
        /* <DEDUP_REMOVED lines=9> */
.L_x_718:
[----:B------:R-:W-:Y:S05]  /*19a20*/  BSYNC B1 ;  /* 0x0000000000017941 */ /* 0x000fea0003800000 */
.L_x_717:
[----:B------:R-:W-:Y:S05]  /*19a30*/  @!P0 BRA `(.L_x_719) ;  /* 0x0000006800508947 */ /* 0x000fea0003800000 */
[----:B-----5:R-:W-:-:S04]  /*19a40*/  IMAD.U32 R17, R17, 0x10000, RZ ;  /* 0x0001000011117824 */ /* 0x020fc800078e00ff */
[----:B------:R-:W-:-:S04]  /*19a50*/  FMUL R0, R17, R16 ;  /* 0x0000001011007220 */ /* 0x000fc80000400000 */
[----:B------:R-:W-:-:S05]  /*19a60*/  FFMA R0, R31, R2, R0 ;  /* 0x000000021f007223 */ /* 0x000fca0000000000 */
[----:B------:R-:W-:-:S05]  /*19a70*/  F2FP.BF16.F32.PACK_AB R0, RZ, R0 ;  /* 0x00000000ff00723e */ /* 0x000fca00000010ff */
[----:B------:R0:W-:Y:S01]  /*19a80*/  STG.E.U16 desc[UR36][R22.64+0x152], R0 ;  /* 0x0001520016007986 */ /* 0x0001e2000c101524 */
[----:B------:R-:W-:Y:S05]  /*19a90*/  BRA `(.L_x_719) ;  /* 0x0000006800387947 */ /* 0x000fea0003800000 */
.L_x_30:
[----:B------:R-:W3:Y:S01]  /*19aa0*/  LDL.LU R19, [R1+0x224] ;  /* 0x0002240001137983 */ /* 0x000ee20000300800 */
[----:B------:R-:W-:-:S03]  /*19ab0*/  ULDC.64 UR4, c[0x0][0x5c0] ;  /* 0x0001700000047ab9 */ /* 0x000fc60000000a00 */
[----:B------:R-:W4:Y:S04]  /*19ac0*/  LDL.LU R6, [R1+0x228] ;  /* 0x0002280001067983 */ /* 0x000f280000300800 */
[----:B------:R-:W5:Y:S04]  /*19ad0*/  LDL.LU R18, [R1+0x22c] ;  /* 0x00022c0001127983 */ /* 0x000f680000300800 */
[----:B------:R-:W2:Y:S04]  /*19ae0*/  LDL.LU R7, [R1+0x220] ;  /* 0x0002200001077983 */ /* 0x000ea80000300800 */
[----:B------:R-:W2:Y:S04]  /*19af0*/  LDL.LU R17, [R1+0x230] ;  /* 0x0002300001117983 */ /* 0x000ea80000300800 */
[----:B------:R-:W2:Y:S04]  /*19b00*/  LDL.LU R15, [R1+0x234] ;  /* 0x00023400010f7983 */ /* 0x000ea80000300800 */
[----:B------:R-:W2:Y:S04]  /*19b10*/  LDL.LU R10, [R1+0x238] ;  /* 0x00023800010a7983 */ /* 0x000ea80000300800 */
[----:B------:R-:W2:Y:S04]  /*19b20*/  LDL.LU R9, [R1+0x23c] ;  /* 0x00023c0001097983 */ /* 0x000ea80000300800 */
[----:B------:R-:W2:Y:S01]  /*19b30*/  LDL.LU R23, [R1+0x200] ;  /* 0x0002000001177983 */ /* 0x000ea20000300800 */
[----:B------:R-:W-:-:S03]  /*19b40*/  LEA R12, P2, R4, UR4, 0x1 ;  /* 0x00000004040c7c11 */ /* 0x000fc6000f8408ff */
[----:B------:R-:W2:Y:S01]  /*19b50*/  LDL.LU R22, [R1+0x204] ;  /* 0x0002040001167983 */ /* 0x000ea20000300800 */
[----:B------:R-:W-:Y:S01]  /*19b60*/  LEA.HI.X R13, R4, UR5, R14, 0x1, P2 ;  /* 0x00000005040d7c11 */ /* 0x000fe200090f0c0e */
[----:B------:R-:W-:Y:S01]  /*19b70*/  USHF.L.U32 UR5, UR10, 0x4, URZ ;  /* 0x000000040a057899 */ /* 0x000fe2000800063f */
[----:B------:R-:W-:Y:S01]  /*19b80*/  ISETP.GT.AND P2, PT, R3, 0x1, PT ;  /* 0x000000010300780c */ /* 0x000fe20003f44270 */
[----:B------:R-:W-:Y:S01]  /*19b90*/  USHF.L.U64.HI UR4, UR10, 0x4, UR11 ;  /* 0x000000040a047899 */ /* 0x000fe2000801020b */
[C---:B------:R-:W-:Y:S02]  /*19ba0*/  ISETP.GT.AND P5, PT, R0.reuse, 0x8, P0 ;  /* 0x000000080000780c */ /* 0x040fe400007a4270 */
[----:B------:R-:W-:Y:S02]  /*19bb0*/  ISETP.GT.AND P3, PT, R0, RZ, P2 ;  /* 0x000000ff0000720c */ /* 0x000fe40001764270 */
[----:B------:R-:W-:-:S04]  /*19bc0*/  IADD3 R20, P4, R12, UR5, RZ ;  /* 0x000000050c147c10 */ /* 0x000fc8000ff9e0ff */
[----:B------:R-:W-:Y:S01]  /*19bd0*/  IADD3.X R21, R13, UR4, RZ, P4, !PT ;  /* 0x000000040d157c10 */ /* 0x000fe2000a7fe4ff */
[-C--:B---3--:R-:W-:Y:S02]  /*19be0*/  FMUL R4, R19, R2.reuse ;  /* 0x0000000213047220 */ /* 0x088fe40000400000 */
[----:B------:R-:W3:Y:S01]  /*19bf0*/  LDL.LU R19, [R1+0x208] ;  /* 0x0002080001137983 */ /* 0x000ee20000300800 */
[----:B----4-:R-:W-:Y:S02]  /*19c00*/  FMUL R6, R6, R2 ;  /* 0x0000000206067220 */ /* 0x010fe40000400000 */
[----:B------:R-:W-:Y:S01]  /*19c10*/  F2FP.BF16.F32.PACK_AB R4, RZ, R4 ;  /* 0x00000004ff04723e */ /* 0x000fe200000010ff */
[----:B-----5:R-:W-:Y:S02]  /*19c20*/  FMUL R5, R18, R2 ;  /* 0x0000000212057220 */ /* 0x020fe40000400000 */
[----:B------:R-:W-:Y:S01]  /*19c30*/  F2FP.BF16.F32.PACK_AB R6, RZ, R6 ;  /* 0x00000006ff06723e */ /* 0x000fe200000010ff */
[----:B------:R-:W4:Y:S01]  /*19c40*/  LDL.LU R18, [R1+0x20c] ;  /* 0x00020c0001127983 */ /* 0x000f220000300800 */
[----:B--2---:R-:W-:Y:S01]  /*19c50*/  FMUL R7, R7, R2 ;  /* 0x0000000207077220 */ /* 0x004fe20000400000 */
[----:B------:R-:W-:-:S02]  /*19c60*/  F2FP.BF16.F32.PACK_AB R5, RZ, R5 ;  /* 0x00000005ff05723e */ /* 0x000fc400000010ff */
[----:B------:R0:W-:Y:S01]  /*19c70*/  @P3 STG.E.U16 desc[UR36][R12.64+0x2], R4 ;  /* 0x000002040c003986 */ /* 0x0001e2000c101524 */
[----:B------:R-:W-:Y:S02]  /*19c80*/  ISETP.GT.AND P3, PT, R3, 0x8, PT ;  /* 0x000000080300780c */ /* 0x000fe40003f64270 */
[----:B------:R-:W-:Y:S02]  /*19c90*/  F2FP.BF16.F32.PACK_AB R7, RZ, R7 ;  /* 0x00000007ff07723e */ /* 0x000fe400000010ff */
[----:B------:R-:W-:-:S03]  /*19ca0*/  ISETP.GT.AND P4, PT, R0, RZ, P3 ;  /* 0x000000ff0000720c */ /* 0x000fc60001f84270 */
[----:B------:R-:W-:Y:S01]  /*19cb0*/  @P1 STG.E.U16 desc[UR36][R12.64], R7 ;  /* 0x000000070c001986 */ /* 0x000fe2000c101524 */
[----:B------:R-:W-:Y:S01]  /*19cc0*/  ISETP.GT.AND P1, PT, R0, 0x8, P2 ;  /* 0x000000080000780c */ /* 0x000fe20001724270 */
[----:B0-----:R-:W-:Y:S02]  /*19cd0*/  FMUL R4, R15, R2 ;  /* 0x000000020f047220 */ /* 0x001fe40000400000 */
[----:B------:R-:W-:Y:S03]  /*19ce0*/  @P5 STG.E.U16 desc[UR36][R20.64], R6 ;  /* 0x0000000614005986 */ /* 0x000fe6000c101524 */
[----:B------:R-:W-:-:S07]  /*19cf0*/  F2FP.BF16.F32.PACK_AB R4, RZ, R4 ;  /* 0x00000004ff04723e */ /* 0x000fce00000010ff */
[----:B------:R0:W-:Y:S01]  /*19d00*/  @P1 STG.E.U16 desc[UR36][R20.64+0x2], R5 ;  /* 0x0000020514001986 */ /* 0x0001e2000c101524 */
[----:B------:R-:W-:-:S04]  /*19d10*/  ISETP.GT.AND P1, PT, R3, 0x9, PT ;  /* 0x000000090300780c */ /* 0x000fc80003f24270 */
[----:B------:R-:W-:Y:S01]  /*19d20*/  ISETP.GT.AND P5, PT, R0, RZ, P1 ;  /* 0x000000ff0000720c */ /* 0x000fe20000fa4270 */
[-C--:B0-----:R-:W-:Y:S02]  /*19d30*/  FMUL R5, R17, R2.reuse ;  /* 0x0000000211057220 */ /* 0x081fe40000400000 */
[----:B------:R-:W2:Y:S03]  /*19d40*/  LDL.LU R17, [R1+0x210] ;  /* 0x0002100001117983 */ /* 0x000ea60000300800 */
[----:B------:R-:W-:Y:S01]  /*19d50*/  F2FP.BF16.F32.PACK_AB R5, RZ, R5 ;  /* 0x00000005ff05723e */ /* 0x000fe200000010ff */
[----:B------:R-:W5:Y:S04]  /*19d60*/  LDL.LU R15, [R1+0x214] ;  /* 0x00021400010f7983 */ /* 0x000f680000300800 */
[----:B------:R0:W-:Y:S04]  /*19d70*/  @P4 STG.E.U16 desc[UR36][R12.64+0x10], R5 ;  /* 0x000010050c004986 */ /* 0x0001e8000c101524 */
[----:B------:R1:W-:Y:S01]  /*19d80*/  @P5 STG.E.U16 desc[UR36][R12.64+0x12], R4 ;  /* 0x000012040c005986 */ /* 0x0003e2000c101524 */
[----:B0-----:R-:W-:-:S03]  /*19d90*/  FMUL R5, R10, R2 ;  /* 0x000000020a057220 */ /* 0x001fc60000400000 */
[----:B------:R-:W5:Y:S01]  /*19da0*/  LDL.LU R10, [R1+0x218] ;  /* 0x00021800010a7983 */ /* 0x000f620000300800 */
[----:B-1----:R-:W-:-:S03]  /*19db0*/  FMUL R4, R9, R2 ;  /* 0x0000000209047220 */ /* 0x002fc60000400000 */
[----:B------:R-:W5:Y:S01]  /*19dc0*/  LDL.LU R9, [R1+0x21c] ;  /* 0x00021c0001097983 */ /* 0x000f620000300800 */
[C---:B------:R-:W-:Y:S02]  /*19dd0*/  ISETP.GT.AND P4, PT, R0.reuse, 0x8, P3 ;  /* 0x000000080000780c */ /* 0x040fe40001f84270 */
[C---:B------:R-:W-:Y:S01]  /*19de0*/  ISETP.GT.AND P5, PT, R0.reuse, 0x8, P1 ;  /* 0x000000080000780c */ /* 0x040fe20000fa4270 */
[----:B------:R-:W-:Y:S01]  /*19df0*/  UIMAD UR7, UR11, 0xf0, URZ ;  /* 0x000000f00b0778a4 */ /* 0x000fe2000f8e023f */
[----:B------:R-:W-:Y:S01]  /*19e00*/  F2FP.BF16.F32.PACK_AB R5, RZ, R5 ;  /* 0x00000005ff05723e */ /* 0x000fe200000010ff */
[----:B------:R-:W-:Y:S01]  /*19e10*/  FMUL R6, R23, R2 ;  /* 0x0000000217067220 */ /* 0x000fe20000400000 */
[----:B------:R-:W-:Y:S01]  /*19e20*/  F2FP.BF16.F32.PACK_AB R4, RZ, R4 ;  /* 0x00000004ff04723e */ /* 0x000fe200000010ff */
[----:B------:R-:W5:Y:S06]  /*19e30*/  LDL.LU R234, [R1+0x1e0] ;  /* 0x0001e00001ea7983 */ /* 0x000f6c0000300800 */
[----:B------:R-:W-:Y:S01]  /*19e40*/  @P4 STG.E.U16 desc[UR36][R20.64+0x10], R5 ;  /* 0x0000100514004986 */ /* 0x000fe2000c101524 */
[----:B------:R-:W-:-:S03]  /*19e50*/  ISETP.GT.AND P4, PT, R0, 0x80, P0 ;  /* 0x000000800000780c */ /* 0x000fc60000784270 */
[----:B------:R0:W-:Y:S01]  /*19e60*/  @P5 STG.E.U16 desc[UR36][R20.64+0x12], R4 ;  /* 0x0000120414005986 */ /* 0x0001e2000c101524 */
[----:B------:R-:W-:-:S03]  /*19e70*/  F2FP.BF16.F32.PACK_AB R6, RZ, R6 ;  /* 0x00000006ff06723e */ /* 0x000fc600000010ff */
[----:B------:R-:W5:Y:S01]  /*19e80*/  LDL.LU R233, [R1+0x1e4] ;  /* 0x0001e40001e97983 */ /* 0x000f620000300800 */
[----:B0-----:R-:W-:-:S03]  /*19e90*/  IMAD.U32 R4, RZ, RZ, UR10 ;  /* 0x0000000aff047e24 */ /* 0x001fc6000f8e00ff */
[----:B------:R-:W5:Y:S01]  /*19ea0*/  LDL.LU R232, [R1+0x1e8] ;  /* 0x0001e80001e87983 */ /* 0x000f620000300800 */
[----:B------:R-:W-:-:S04]  /*19eb0*/  IMAD.WIDE.U32 R4, R4, 0xf0, R20 ;  /* 0x000000f004047825 */ /* 0x000fc800078e0014 */
[----:B------:R-:W-:-:S05]  /*19ec0*/  VIADD R5, R5, UR7 ;  /* 0x0000000705057c36 */ /* 0x000fca0008000000 */
[----:B------:R0:W-:Y:S01]  /*19ed0*/  @P4 STG.E.U16 desc[UR36][R4.64], R6 ;  /* 0x0000000604004986 */ /* 0x0001e2000c101524 */
[C---:B------:R-:W-:Y:S02]  /*19ee0*/  ISETP.GT.AND P4, PT, R0.reuse, 0x80, P2 ;  /* 0x000000800000780c */ /* 0x040fe40001784270 */
[----:B------:R-:W-:Y:S01]  /*19ef0*/  ISETP.GT.AND P5, PT, R0, 0x88, P0 ;  /* 0x000000880000780c */ /* 0x000fe200007a4270 */
[----:B0-----:R-:W-:-:S05]  /*19f00*/  FMUL R6, R22, R2 ;  /* 0x0000000216067220 */ /* 0x001fca0000400000 */
[----:B------:R-:W-:-:S05]  /*19f10*/  F2FP.BF16.F32.PACK_AB R6, RZ, R6 ;  /* 0x00000006ff06723e */ /* 0x000fca00000010ff */
[----:B------:R0:W-:Y:S02]  /*19f20*/  @P4 STG.E.U16 desc[UR36][R4.64+0x2], R6 ;  /* 0x0000020604004986 */ /* 0x0001e4000c101524 */
[----:B0-----:R-:W-:Y:S01]  /*19f30*/  IADD3 R6, P4, R4, UR5, RZ ;  /* 0x0000000504067c10 */ /* 0x001fe2000ff9e0ff */
[----:B---3--:R-:W-:-:S05]  /*19f40*/  FMUL R7, R19, R2 ;  /* 0x0000000213077220 */ /* 0x008fca0000400000 */
[----:B------:R-:W-:-:S04]  /*19f50*/  F2FP.BF16.F32.PACK_AB R7, RZ, R7 ;  /* 0x00000007ff07723e */ /* 0x000fc800000010ff */
[----:B------:R-:W-:Y:S02]  /*19f60*/  PRMT R8, R7, 0x7610, R8 ;  /* 0x0000761007087816 */ /* 0x000fe40000000008 */
[----:B------:R-:W-:Y:S02]  /*19f70*/  IADD3.X R7, R5, UR4, RZ, P4, !PT ;  /* 0x0000000405077c10 */ /* 0x000fe4000a7fe4ff */
[----:B------:R-:W-:-:S03]  /*19f80*/  ISETP.GT.AND P4, PT, R0, 0x88, P2 ;  /* 0x000000880000780c */ /* 0x000fc60001784270 */
[----:B------:R4:W-:Y:S02]  /*19f90*/  @P5 STG.E.U16 desc[UR36][R6.64], R8 ;  /* 0x0000000806005986 */ /* 0x0009e4000c101524 */
[----:B----4-:R-:W-:Y:S02]  /*19fa0*/  FMUL R8, R18, R2 ;  /* 0x0000000212087220 */ /* 0x010fe40000400000 */
[----:B------:R-:W3:Y:S03]  /*19fb0*/  LDL.LU R18, [R1+0x1ec] ;  /* 0x0001ec0001127983 */ /* 0x000ee60000300800 */
[----:B------:R-:W-:-:S05]  /*19fc0*/  F2FP.BF16.F32.PACK_AB R8, RZ, R8 ;  /* 0x00000008ff08723e */ /* 0x000fca00000010ff */
[----:B------:R2:W-:Y:S02]  /*19fd0*/  @P4 STG.E.U16 desc[UR36][R6.64+0x2], R8 ;  /* 0x0000020806004986 */ /* 0x0005e4000c101524 */
[----:B--2---:R-:W-:Y:S02]  /*19fe0*/  FMUL R8, R17, R2 ;  /* 0x0000000211087220 */ /* 0x004fe40000400000 */
[----:B------:R-:W2:Y:S01]  /*19ff0*/  LDL.LU R17, [R1+0x1f0] ;  /* 0x0001f00001117983 */ /* 0x000ea20000300800 */
[----:B------:R-:W-:Y:S02]  /*1a000*/  ISETP.GT.AND P4, PT, R0, 0x80, P3 ;  /* 0x000000800000780c */ /* 0x000fe40001f84270 */
[----:B------:R-:W-:-:S11]  /*1a010*/  F2FP.BF16.F32.PACK_AB R8, RZ, R8 ;  /* 0x00000008ff08723e */ /* 0x000fd600000010ff */
[----:B------:R5:W-:Y:S01]  /*1a020*/  @P4 STG.E.U16 desc[UR36][R4.64+0x10], R8 ;  /* 0x0000100804004986 */ /* 0x000be2000c101524 */
[----:B------:R-:W-:Y:S01]  /*1a030*/  ISETP.GT.AND P4, PT, R0, 0x80, P1 ;  /* 0x000000800000780c */ /* 0x000fe20000f84270 */
[----:B-----5:R-:W-:Y:S02]  /*1a040*/  FMUL R8, R15, R2 ;  /* 0x000000020f087220 */ /* 0x020fe40000400000 */
[----:B------:R-:W4:Y:S03]  /*1a050*/  LDL.LU R15, [R1+0x1f4] ;  /* 0x0001f400010f7983 */ /* 0x000f260000300800 */
[----:B------:R-:W-:-:S07]  /*1a060*/  F2FP.BF16.F32.PACK_AB R8, RZ, R8 ;  /* 0x00000008ff08723e */ /* 0x000fce00000010ff */
[----:B------:R0:W-:Y:S01]  /*1a070*/  @P4 STG.E.U16 desc[UR36][R4.64+0x12], R8 ;  /* 0x0000120804004986 */ /* 0x0001e2000c101524 */
[----:B------:R-:W-:Y:S01]  /*1a080*/  ISETP.GT.AND P4, PT, R0, 0x88, P3 ;  /* 0x000000880000780c */ /* 0x000fe20001f84270 */
[----:B0-----:R-:W-:Y:S02]  /*1a090*/  FMUL R8, R10, R2 ;  /* 0x000000020a087220 */ /* 0x001fe40000400000 */
[----:B------:R-:W5:Y:S03]  /*1a0a0*/  LDL.LU R10, [R1+0x1f8] ;  /* 0x0001f800010a7983 */ /* 0x000f660000300800 */
[----:B------:R-:W-:-:S07]  /*1a0b0*/  F2FP.BF16.F32.PACK_AB R8, RZ, R8 ;  /* 0x00000008ff08723e */ /* 0x000fce00000010ff */
[----:B------:R0:W-:Y:S02]  /*1a0c0*/  @P4 STG.E.U16 desc[UR36][R6.64+0x10], R8 ;  /* 0x0000100806004986 */ /* 0x0001e4000c101524 */
[----:B0-----:R-:W-:Y:S02]  /*1a0d0*/  FMUL R8, R9, R2 ;  /* 0x0000000209087220 */ /* 0x001fe40000400000 */
[----:B------:R-:W5:Y:S01]  /*1a0e0*/  LDL.LU R9, [R1+0x1fc] ;  /* 0x0001fc0001097983 */ /* 0x000f620000300800 */
[C---:B------:R-:W-:Y:S01]  /*1a0f0*/  ISETP.GT.AND P4, PT, R0.reuse, 0x88, P1 ;  /* 0x000000880000780c */ /* 0x040fe20000f84270 */
[----:B------:R-:W-:Y:S01]  /*1a100*/  USHF.L.U32 UR14, UR10, 0x8, URZ ;  /* 0x000000080a0e7899 */ /* 0x000fe2000800063f */
[----:B------:R-:W-:Y:S01]  /*1a110*/  F2FP.BF16.F32.PACK_AB R8, RZ, R8 ;  /* 0x00000008ff08723e */ /* 0x000fe200000010ff */
[----:B------:R-:W-:Y:S01]  /*1a120*/  USHF.L.U64.HI UR13, UR10, 0x8, UR11 ;  /* 0x000000080a0d7899 */ /* 0x000fe2000801020b */
[----:B------:R-:W-:Y:S01]  /*1a130*/  ISETP.GT.AND P5, PT, R0, 0x100, P0 ;  /* 0x000001000000780c */ /* 0x000fe200007a4270 */
[----:B------:R-:W5:Y:S04]  /*1a140*/  LDL.LU R23, [R1+0x1c0] ;  /* 0x0001c00001177983 */ /* 0x000f680000300800 */
[----:B------:R-:W5:Y:S04]  /*1a150*/  LDL.LU R22, [R1+0x1c4] ;  /* 0x0001c40001167983 */ /* 0x000f680000300800 */
[----:B------:R0:W-:Y:S01]  /*1a160*/  @P4 STG.E.U16 desc[UR36][R6.64+0x12], R8 ;  /* 0x0000120806004986 */ /* 0x0001e2000c101524 */
[----:B------:R-:W-:-:S03]  /*1a170*/  IADD3 R4, P4, R4, UR14, RZ ;  /* 0x0000000e04047c10 */ /* 0x000fc6000ff9e0ff */
[----:B------:R-:W5:Y:S01]  /*1a180*/  LDL.LU R19, [R1+0x1c8] ;  /* 0x0001c80001137983 */ /* 0x000f620000300800 */
[----:B------:R-:W-:Y:S01]  /*1a190*/  IADD3.X R5, R5, UR13, RZ, P4, !PT ;  /* 0x0000000d05057c10 */ /* 0x000fe2000a7fe4ff */
[----:B0-----:R-:W-:Y:S01]  /*1a1a0*/  FMUL R6, R234, R2 ;  /* 0x00000002ea067220 */ /* 0x001fe20000400000 */
[----:B------:R-:W-:-:S04]  /*1a1b0*/  ISETP.GT.AND P4, PT, R0, 0x100, P2 ;  /* 0x000001000000780c */ /* 0x000fc80001784270 */
[----:B------:R-:W-:-:S05]  /*1a1c0*/  F2FP.BF16.F32.PACK_AB R6, RZ, R6 ;  /* 0x00000006ff06723e */ /* 0x000fca00000010ff */
[----:B------:R0:W-:Y:S01]  /*1a1d0*/  @P5 STG.E.U16 desc[UR36][R4.64], R6 ;  /* 0x0000000604005986 */ /* 0x0001e2000c101524 */
[-C--:B------:R-:W-:Y:S01]  /*1a1e0*/  FMUL R7, R232, R2.reuse ;  /* 0x00000002e8077220 */ /* 0x080fe20000400000 */
[----:B------:R-:W-:Y:S01]  /*1a1f0*/  ISETP.GT.AND P5, PT, R0, 0x108, P0 ;  /* 0x000001080000780c */ /* 0x000fe200007a4270 */
[----:B0-----:R-:W-:-:S05]  /*1a200*/  FMUL R6, R233, R2 ;  /* 0x00000002e9067220 */ /* 0x001fca0000400000 */
[----:B------:R-:W-:Y:S02]  /*1a210*/  F2FP.BF16.F32.PACK_AB R6, RZ, R6 ;  /* 0x00000006ff06723e */ /* 0x000fe400000010ff */
[----:B------:R-:W-:-:S03]  /*1a220*/  F2FP.BF16.F32.PACK_AB R7, RZ, R7 ;  /* 0x00000007ff07723e */ /* 0x000fc600000010ff */
[----:B------:R0:W-:Y:S01]  /*1a230*/  @P4 STG.E.U16 desc[UR36][R4.64+0x2], R6 ;  /* 0x0000020604004986 */ /* 0x0001e2000c101524 */
[----:B------:R-:W-:Y:S02]  /*1a240*/  PRMT R8, R7, 0x7610, R8 ;  /* 0x0000761007087816 */ /* 0x000fe40000000008 */
[----:B0-----:R-:W-:-:S04]  /*1a250*/  IADD3 R6, P4, R4, UR5, RZ ;  /* 0x0000000504067c10 */ /* 0x001fc8000ff9e0ff */
[----:B------:R-:W-:Y:S02]  /*1a260*/  IADD3.X R7, R5, UR4, RZ, P4, !PT ;  /* 0x0000000405077c10 */ /* 0x000fe4000a7fe4ff */
[----:B------:R-:W-:-:S03]  /*1a270*/  ISETP.GT.AND P4, PT, R0, 0x108, P2 ;  /* 0x000001080000780c */ /* 0x000fc60001784270 */
[----:B------:R3:W-:Y:S02]  /*1a280*/  @P5 STG.E.U16 desc[UR36][R6.64], R8 ;  /* 0x0000000806005986 */ /* 0x0007e4000c101524 */
[----:B---3--:R-:W-:Y:S02]  /*1a290*/  FMUL R8, R18, R2 ;  /* 0x0000000212087220 */ /* 0x008fe40000400000 */
        /* <DEDUP_REMOVED lines=9> */
[----:B----4-:R-:W-:-:S05]  /*1a330*/  FMUL R8, R15, R2 ;  /* 0x000000020f087220 */ /* 0x010fca0000400000 */
[----:B------:R-:W-:-:S07]  /*1a340*/  F2FP.BF16.F32.PACK_AB R8, RZ, R8 ;  /* 0x00000008ff08723e */ /* 0x000fce00000010ff */
[----:B------:R5:W-:Y:S01]  /*1a350*/  @P4 STG.E.U16 desc[UR36][R4.64+0x12], R8 ;  /* 0x0000120804004986 */ /* 0x000be2000c101524 */
[----:B------:R-:W-:Y:S01]  /*1a360*/  ISETP.GT.AND P4, PT, R0, 0x108, P3 ;  /* 0x000001080000780c */ /* 0x000fe20001f84270 */
[----:B-----5:R-:W-:-:S05]  /*1a370*/  FMUL R8, R10, R2 ;  /* 0x000000020a087220 */ /* 0x020fca0000400000 */
[----:B------:R-:W-:-:S07]  /*1a380*/  F2FP.BF16.F32.PACK_AB R8, RZ, R8 ;  /* 0x00000008ff08723e */ /* 0x000fce00000010ff */
[----:B------:R0:W-:Y:S02]  /*1a390*/  @P4 STG.E.U16 desc[UR36][R6.64+0x10], R8 ;  /* 0x0000100806004986 */ /* 0x0001e4000c101524 */
[----:B0-----:R-:W-:Y:S02]  /*1a3a0*/  FMUL R8, R9, R2 ;  /* 0x0000000209087220 */ /* 0x001fe40000400000 */
[----:B------:R-:W4:Y:S04]  /*1a3b0*/  LDL.LU R9, [R1+0x1d4] ;  /* 0x0001d40001097983 */ /* 0x000f280000300800 */
[----:B------:R-:W5:Y:S01]  /*1a3c0*/  LDL.LU R15, [R1+0x1d8] ;  /* 0x0001d800010f7983 */ /* 0x000f620000300800 */
[----:B------:R-:W-:-:S03]  /*1a3d0*/  ISETP.GT.AND P4, PT, R0, 0x108, P1 ;  /* 0x000001080000780c */ /* 0x000fc60000f84270 */
[----:B------:R-:W5:Y:S01]  /*1a3e0*/  LDL.LU R10, [R1+0x1dc] ;  /* 0x0001dc00010a7983 */ /* 0x000f620000300800 */
[----:B------:R-:W-:Y:S02]  /*1a3f0*/  F2FP.BF16.F32.PACK_AB R8, RZ, R8 ;  /* 0x00000008ff08723e */ /* 0x000fe400000010ff */
[----:B------:R-:W-:Y:S01]  /*1a400*/  ISETP.GT.AND P5, PT, R0, 0x180, P0 ;  /* 0x000001800000780c */ /* 0x000fe200007a4270 */
[----:B------:R-:W5:Y:S04]  /*1a410*/  LDL.LU R235, [R1+0x1a0] ;  /* 0x0001a00001eb7983 */ /* 0x000f680000300800 */
[----:B------:R-:W5:Y:S04]  /*1a420*/  LDL.LU R234, [R1+0x1a4] ;  /* 0x0001a40001ea7983 */ /* 0x000f680000300800 */
[----:B------:R0:W-:Y:S01]  /*1a430*/  @P4 STG.E.U16 desc[UR36][R6.64+0x12], R8 ;  /* 0x0000120806004986 */ /* 0x0001e2000c101524 */
[----:B------:R-:W-:-:S03]  /*1a440*/  IADD3 R4, P4, R4, UR14, RZ ;  /* 0x0000000e04047c10 */ /* 0x000fc6000ff9e0ff */
[----:B------:R-:W5:Y:S01]  /*1a450*/  LDL.LU R233, [R1+0x1a8] ;  /* 0x0001a80001e97983 */ /* 0x000f620000300800 */
[----:B------:R-:W-:-:S03]  /*1a460*/  IADD3.X R5, R5, UR13, RZ, P4, !PT ;  /* 0x0000000d05057c10 */ /* 0x000fc6000a7fe4ff */
[----:B------:R-:W5:Y:S01]  /*1a470*/  LDL.LU R232, [R1+0x1ac] ;  /* 0x0001ac0001e87983 */ /* 0x000f620000300800 */
[----:B0-----:R-:W-:Y:S01]  /*1a480*/  FMUL R6, R23, R2 ;  /* 0x0000000217067220 */ /* 0x001fe20000400000 */
[----:B------:R-:W-:Y:S02]  /*1a490*/  ISETP.GT.AND P4, PT, R0, 0x180, P2 ;  /* 0x000001800000780c */ /* 0x000fe40001784270 */
[----:B------:R-:W5:Y:S02]  /*1a4a0*/  LDL.LU R23, [R1+0x1b0] ;  /* 0x0001b00001177983 */ /* 0x000f640000300800 */
[----:B------:R-:W-:-:S05]  /*1a4b0*/  F2FP.BF16.F32.PACK_AB R6, RZ, R6 ;  /* 0x00000006ff06723e */ /* 0x000fca00000010ff */
[----:B------:R0:W-:Y:S01]  /*1a4c0*/  @P5 STG.E.U16 desc[UR36][R4.64], R6 ;  /* 0x0000000604005986 */ /* 0x0001e2000c101524 */
[-C--:B------:R-:W-:Y:S01]  /*1a4d0*/  FMUL R7, R19, R2.reuse ;  /* 0x0000000213077220 */ /* 0x080fe20000400000 */
[----:B------:R-:W-:Y:S01]  /*1a4e0*/  ISETP.GT.AND P0, PT, R0, 0x188, P0 ;  /* 0x000001880000780c */ /* 0x000fe20000704270 */
[----:B0-----:R-:W-:Y:S02]  /*1a4f0*/  FMUL R6, R22, R2 ;  /* 0x0000000216067220 */ /* 0x001fe40000400000 */
[----:B------:R-:W5:Y:S03]  /*1a500*/  LDL.LU R22, [R1+0x1b4] ;  /* 0x0001b40001167983 */ /* 0x000f660000300800 */
[----:B------:R-:W-:Y:S02]  /*1a510*/  F2FP.BF16.F32.PACK_AB R6, RZ, R6 ;  /* 0x00000006ff06723e */ /* 0x000fe400000010ff */
[----:B------:R-:W-:-:S03]  /*1a520*/  F2FP.BF16.F32.PACK_AB R7, RZ, R7 ;  /* 0x00000007ff07723e */ /* 0x000fc600000010ff */
[----:B------:R0:W-:Y:S01]  /*1a530*/  @P4 STG.E.U16 desc[UR36][R4.64+0x2], R6 ;  /* 0x0000020604004986 */ /* 0x0001e2000c101524 */
[----:B------:R-:W-:Y:S02]  /*1a540*/  PRMT R8, R7, 0x7610, R8 ;  /* 0x0000761007087816 */ /* 0x000fe40000000008 */
[----:B------:R-:W-:Y:S02]  /*1a550*/  ISETP.GT.AND P2, PT, R0, 0x188, P2 ;  /* 0x000001880000780c */ /* 0x000fe40001744270 */
[----:B0-----:R-:W-:-:S04]  /*1a560*/  IADD3 R6, P4, R4, UR5, RZ ;  /* 0x0000000504067c10 */ /* 0x001fc8000ff9e0ff */
[----:B------:R-:W-:-:S05]  /*1a570*/  IADD3.X R7, R5, UR4, RZ, P4, !PT ;  /* 0x0000000405077c10 */ /* 0x000fca000a7fe4ff */
[----:B------:R3:W-:Y:S02]  /*1a580*/  @P0 STG.E.U16 desc[UR36][R6.64], R8 ;  /* 0x0000000806000986 */ /* 0x0007e4000c101524 */
[----:B---3--:R-:W-:-:S05]  /*1a590*/  FMUL R8, R18, R2 ;  /* 0x0000000212087220 */ /* 0x008fca0000400000 */
[----:B------:R-:W-:-:S05]  /*1a5a0*/  F2FP.BF16.F32.PACK_AB R8, RZ, R8 ;  /* 0x00000008ff08723e */ /* 0x000fca00000010ff */
[----:B------:R2:W-:Y:S02]  /*1a5b0*/  @P2 STG.E.U16 desc[UR36][R6.64+0x2], R8 ;  /* 0x0000020806002986 */ /* 0x0005e4000c101524 */
[----:B--2---:R-:W-:Y:S02]  /*1a5c0*/  FMUL R8, R17, R2 ;  /* 0x0000000211087220 */ /* 0x004fe40000400000 */
[----:B------:R-:W2:Y:S01]  /*1a5d0*/  LDL.LU R17, [R1+0x1b8] ;  /* 0x0001b80001117983 */ /* 0x000ea20000300800 */
[C---:B------:R-:W-:Y:S02]  /*1a5e0*/  ISETP.GT.AND P0, PT, R0.reuse, 0x180, P3 ;  /* 0x000001800000780c */ /* 0x040fe40001f04270 */
[----:B------:R-:W-:Y:S02]  /*1a5f0*/  F2FP.BF16.F32.PACK_AB R8, RZ, R8 ;  /* 0x00000008ff08723e */ /* 0x000fe400000010ff */
[----:B------:R-:W-:-:S09]  /*1a600*/  ISETP.GT.AND P3, PT, R0, 0x188, P3 ;  /* 0x000001880000780c */ /* 0x000fd20001f64270 */
[----:B------:R5:W-:Y:S01]  /*1a610*/  @P0 STG.E.U16 desc[UR36][R4.64+0x10], R8 ;  /* 0x0000100804000986 */ /* 0x000be2000c101524 */
[C---:B------:R-:W-:Y:S02]  /*1a620*/  ISETP.GT.AND P0, PT, R0.reuse, 0x180, P1 ;  /* 0x000001800000780c */ /* 0x040fe40000f04270 */
[----:B------:R-:W-:Y:S02]  /*1a630*/  ISETP.GT.AND P1, PT, R0, 0x188, P1 ;  /* 0x000001880000780c */ /* 0x000fe40000f24270 */
[----:B------:R-:W-:-:S04]  /*1a640*/  ISETP.GT.AND P2, PT, R3, 0x11, PT ;  /* 0x000000110300780c */ /* 0x000fc80003f44270 */
[----:B------:R-:W-:Y:S01]  /*1a650*/  ISETP.GT.AND P4, PT, R0, RZ, P2 ;  /* 0x000000ff0000720c */ /* 0x000fe20001784270 */
[----:B----4-:R-:W-:-:S05]  /*1a660*/  FMUL R9, R9, R2 ;  /* 0x0000000209097220 */ /* 0x010fca0000400000 */
[----:B------:R-:W-:Y:S01]  /*1a670*/  F2FP.BF16.F32.PACK_AB R9, RZ, R9 ;  /* 0x00000009ff09723e */ /* 0x000fe200000010ff */
[-C--:B-----5:R-:W-:Y:S02]  /*1a680*/  FMUL R8, R15, R2.reuse ;  /* 0x000000020f087220 */ /* 0x0a0fe40000400000 */
[----:B------:R-:W3:Y:S01]  /*1a690*/  LDL.LU R15, [R1+0x1bc] ;  /* 0x0001bc00010f7983 */ /* 0x000ee20000300800 */
[----:B------:R-:W-:Y:S01]  /*1a6a0*/  PRMT R11, R9, 0x7610, R11 ;  /* 0x00007610090b7816 */ /* 0x000fe2000000000b */
[----:B------:R-:W-:Y:S01]  /*1a6b0*/  FMUL R10, R10, R2 ;  /* 0x000000020a0a7220 */ /* 0x000fe20000400000 */
[----:B------:R-:W-:Y:S01]  /*1a6c0*/  F2FP.BF16.F32.PACK_AB R8, RZ, R8 ;  /* 0x00000008ff08723e */ /* 0x000fe200000010ff */
[----:B------:R-:W4:Y:S04]  /*1a6d0*/  LDL.LU R19, [R1+0x180] ;  /* 0x0001800001137983 */ /* 0x000f280000300800 */
[----:B------:R0:W-:Y:S01]  /*1a6e0*/  @P0 STG.E.U16 desc[UR36][R4.64+0x12], R11 ;  /* 0x0000120b04000986 */ /* 0x0001e2000c101524 */
[----:B------:R-:W-:Y:S01]  /*1a6f0*/  F2FP.BF16.F32.PACK_AB R9, RZ, R10 ;  /* 0x0000000aff09723e */ /* 0x000fe200000010ff */
[----:B------:R-:W-:-:S02]  /*1a700*/  FMUL R10, R235, R2 ;  /* 0x00000002eb0a7220 */ /* 0x000fc40000400000 */
[----:B------:R-:W5:Y:S01]  /*1a710*/  LDL.LU R18, [R1+0x184] ;  /* 0x0001840001127983 */ /* 0x000f620000300800 */
[----:B0-----:R-:W-:Y:S02]  /*1a720*/  @P3 IMAD.MOV.U32 R4, RZ, RZ, R6 ;  /* 0x000000ffff043224 */ /* 0x001fe400078e0006 */
[----:B------:R-:W-:-:S05]  /*1a730*/  @P3 IMAD.MOV.U32 R5, RZ, RZ, R7 ;  /* 0x000000ffff053224 */ /* 0x000fca00078e0007 */
[----:B------:R0:W-:Y:S01]  /*1a740*/  @P3 STG.E.U16 desc[UR36][R4.64+0x10], R8 ;  /* 0x0000100804003986 */ /* 0x0001e2000c101524 */
[----:B------:R-:W-:-:S03]  /*1a750*/  ISETP.GT.AND P3, PT, R3, 0x10, PT ;  /* 0x000000100300780c */ /* 0x000fc60003f64270 */
[----:B------:R1:W-:Y:S01]  /*1a760*/  @P1 STG.E.U16 desc[UR36][R6.64+0x12], R9 ;  /* 0x0000120906001986 */ /* 0x0003e2000c101524 */
[C---:B------:R-:W-:Y:S02]  /*1a770*/  ISETP.GT.AND P1, PT, R0.reuse, RZ, P3 ;  /* 0x000000ff0000720c */ /* 0x040fe40001f24270 */
[C---:B------:R-:W-:Y:S02]  /*1a780*/  ISETP.GT.AND P5, PT, R0.reuse, 0x8, P3 ;  /* 0x000000080000780c */ /* 0x040fe40001fa4270 */
[----:B------:R-:W-:Y:S02]  /*1a790*/  ISETP.GT.AND P0, PT, R0, 0x8, P2 ;  /* 0x000000080000780c */ /* 0x000fe40001704270 */
[----:B0-----:R-:W-:Y:S01]  /*1a7a0*/  F2FP.BF16.F32.PACK_AB R4, RZ, R10 ;  /* 0x0000000aff04723e */ /* 0x001fe200000010ff */
[-C--:B------:R-:W-:Y:S01]  /*1a7b0*/  FMUL R5, R233, R2.reuse ;  /* 0x00000002e9057220 */ /* 0x080fe20000400000 */
[-C--:B-1----:R-:W-:Y:S01]  /*1a7c0*/  FMUL R6, R234, R2.reuse ;  /* 0x00000002ea067220 */ /* 0x082fe20000400000 */
[----:B------:R-:W-:Y:S01]  /*1a7d0*/  FMUL R7, R232, R2 ;  /* 0x00000002e8077220 */ /* 0x000fe20000400000 */
[----:B------:R-:W-:-:S02]  /*1a7e0*/  PRMT R8, R4, 0x7610, R8 ;  /* 0x0000761004087816 */ /* 0x000fc40000000008 */
[----:B------:R-:W-:Y:S02]  /*1a7f0*/  F2FP.BF16.F32.PACK_AB R5, RZ, R5 ;  /* 0x00000005ff05723e */ /* 0x000fe400000010ff */
[----:B------:R-:W-:Y:S01]  /*1a800*/  F2FP.BF16.F32.PACK_AB R6, RZ, R6 ;  /* 0x00000006ff06723e */ /* 0x000fe200000010ff */
[----:B------:R-:W-:Y:S01]  /*1a810*/  @P1 STG.E.U16 desc[UR36][R12.64+0x20], R8 ;  /* 0x000020080c001986 */ /* 0x000fe2000c101524 */
[----:B------:R-:W-:-:S03]  /*1a820*/  F2FP.BF16.F32.PACK_AB R4, RZ, R7 ;  /* 0x00000007ff04723e */ /* 0x000fc600000010ff */
[----:B------:R-:W-:Y:S04]  /*1a830*/  @P4 STG.E.U16 desc[UR36][R12.64+0x22], R6 ;  /* 0x000022060c004986 */ /* 0x000fe8000c101524 */
[----:B------:R0:W-:Y:S04]  /*1a840*/  @P5 STG.E.U16 desc[UR36][R20.64+0x20], R5 ;  /* 0x0000200514005986 */ /* 0x0001e8000c101524 */
[----:B------:R1:W-:Y:S01]  /*1a850*/  @P0 STG.E.U16 desc[UR36][R20.64+0x22], R4 ;  /* 0x0000220414000986 */ /* 0x0003e2000c101524 */
[----:B0-----:R-:W-:-:S03]  /*1a860*/  FMUL R5, R23, R2 ;  /* 0x0000000217057220 */ /* 0x001fc60000400000 */
[----:B------:R-:W5:Y:S01]  /*1a870*/  LDL.LU R23, [R1+0x188] ;  /* 0x0001880001177983 */ /* 0x000f620000300800 */
[----:B-1----:R-:W-:-:S03]  /*1a880*/  FMUL R4, R22, R2 ;  /* 0x0000000216047220 */ /* 0x002fc60000400000 */
[----:B------:R-:W5:Y:S04]  /*1a890*/  LDL.LU R22, [R1+0x18c] ;  /* 0x00018c0001167983 */ /* 0x000f680000300800 */
[----:B------:R-:W5:Y:S04]  /*1a8a0*/  LDL.LU R234, [R1+0x190] ;  /* 0x0001900001ea7983 */ /* 0x000f680000300800 */
[----:B------:R-:W5:Y:S01]  /*1a8b0*/  LDL.LU R233, [R1+0x194] ;  /* 0x0001940001e97983 */ /* 0x000f620000300800 */
[----:B------:R-:W-:-:S03]  /*1a8c0*/  F2FP.BF16.F32.PACK_AB R5, RZ, R5 ;  /* 0x00000005ff05723e */ /* 0x000fc600000010ff */
[----:B------:R-:W5:Y:S01]  /*1a8d0*/  LDL.LU R232, [R1+0x198] ;  /* 0x0001980001e87983 */ /* 0x000f620000300800 */
[----:B------:R-:W-:Y:S01]  /*1a8e0*/  PRMT R7, R5, 0x7610, R7 ;  /* 0x0000761005077816 */ /* 0x000fe20000000007 */
[----:B--2---:R-:W-:Y:S02]  /*1a8f0*/  FMUL R5, R17, R2 ;  /* 0x0000000211057220 */ /* 0x004fe40000400000 */
[----:B------:R-:W2:Y:S01]  /*1a900*/  LDL.LU R17, [R1+0x19c] ;  /* 0x00019c0001117983 */ /* 0x000ea20000300800 */
[C---:B------:R-:W-:Y:S02]  /*1a910*/  ISETP.GT.AND P0, PT, R3.reuse, 0x19, PT ;  /* 0x000000190300780c */ /* 0x040fe40003f04270 */
[----:B------:R-:W-:Y:S01]  /*1a920*/  ISETP.GT.AND P1, PT, R3, 0x18, PT ;  /* 0x000000180300780c */ /* 0x000fe20003f24270 */
[----:B------:R-:W2:Y:S01]  /*1a930*/  LDL.LU R14, [R1+0x164] ;  /* 0x00016400010e7983 */ /* 0x000ea20000300800 */
[C---:B------:R-:W-:Y:S02]  /*1a940*/  ISETP.GT.AND P4, PT, R0.reuse, RZ, P0 ;  /* 0x000000ff0000720c */ /* 0x040fe40000784270 */
[----:B------:R-:W-:-:S02]  /*1a950*/  ISETP.GT.AND P5, PT, R0, RZ, P1 ;  /* 0x000000ff0000720c */ /* 0x000fc40000fa4270 */
[----:B------:R-:W-:-:S04]  /*1a960*/  F2FP.BF16.F32.PACK_AB R4, RZ, R4 ;  /* 0x00000004ff04723e */ /* 0x000fc800000010ff */
[----:B------:R-:W-:-:S05]  /*1a970*/  PRMT R6, R4, 0x7610, R6 ;  /* 0x0000761004067816 */ /* 0x000fca0000000006 */
[----:B------:R0:W-:Y:S01]  /*1a980*/  @P4 STG.E.U16 desc[UR36][R12.64+0x32], R6 ;  /* 0x000032060c004986 */ /* 0x0001e2000c101524 */
[----:B------:R-:W-:-:S03]  /*1a990*/  ISETP.GT.AND P4, PT, R0, 0x8, P0 ;  /* 0x000000080000780c */ /* 0x000fc60000784270 */
[----:B------:R4:W-:Y:S01]  /*1a9a0*/  @P5 STG.E.U16 desc[UR36][R12.64+0x30], R7 ;  /* 0x000030070c005986 */ /* 0x0009e2000c101524 */
[----:B------:R-:W-:Y:S02]  /*1a9b0*/  ISETP.GT.AND P5, PT, R0, 0x8, P1 ;  /* 0x000000080000780c */ /* 0x000fe40000fa4270 */
[----:B------:R-:W-:-:S04]  /*1a9c0*/  F2FP.BF16.F32.PACK_AB R5, RZ, R5 ;  /* 0x00000005ff05723e */ /* 0x000fc800000010ff */
[----:B0-----:R-:W-:-:S07]  /*1a9d0*/  PRMT R6, R5, 0x7610, R6 ;  /* 0x0000761005067816 */ /* 0x001fce0000000006 */
[----:B------:R5:W-:Y:S01]  /*1a9e0*/  @P5 STG.E.U16 desc[UR36][R20.64+0x30], R6 ;  /* 0x0000300614005986 */ /* 0x000be2000c101524 */
[----:B------:R-:W-:Y:S01]  /*1a9f0*/  ISETP.GT.AND P5, PT, R0, 0x80, P2 ;  /* 0x000000800000780c */ /* 0x000fe200017a4270 */
[----:B---3--:R-:W-:Y:S02]  /*1aa00*/  FMUL R4, R15, R2 ;  /* 0x000000020f047220 */ /* 0x008fe40000400000 */
[----:B------:R-:W3:Y:S03]  /*1aa10*/  LDL.LU R15, [R1+0x168] ;  /* 0x00016800010f7983 */ /* 0x000ee60000300800 */
[----:B------:R-:W-:-:S04]  /*1aa20*/  F2FP.BF16.F32.PACK_AB R4, RZ, R4 ;  /* 0x00000004ff04723e */ /* 0x000fc800000010ff */
[----:B------:R-:W-:Y:S01]  /*1aa30*/  PRMT R5, R4, 0x7610, R5 ;  /* 0x0000761004057816 */ /* 0x000fe20000000005 */
[----:B------:R-:W-:-:S04]  /*1aa40*/  IMAD.U32 R4, RZ, RZ, UR10 ;  /* 0x0000000aff047e24 */ /* 0x000fc8000f8e00ff */
[----:B------:R0:W-:Y:S01]  /*1aa50*/  @P4 STG.E.U16 desc[UR36][R20.64+0x32], R5 ;  /* 0x0000320514004986 */ /* 0x0001e2000c101524 */
[----:B------:R-:W-:Y:S01]  /*1aa60*/  ISETP.GT.AND P4, PT, R0, 0x80, P3 ;  /* 0x000000800000780c */ /* 0x000fe20001f84270 */
[-C--:B----4-:R-:W-:Y:S01]  /*1aa70*/  FMUL R7, R19, R2.reuse ;  /* 0x0000000213077220 */ /* 0x090fe20000400000 */
[----:B-----5:R-:W-:-:S04]  /*1aa80*/  FMUL R6, R18, R2 ;  /* 0x0000000212067220 */ /* 0x020fc80000400000 */
[----:B------:R-:W-:Y:S01]  /*1aa90*/  F2FP.BF16.F32.PACK_AB R7, RZ, R7 ;  /* 0x00000007ff07723e */ /* 0x000fe200000010ff */
[----:B0-----:R-:W-:Y:S01]  /*1aaa0*/  IMAD.WIDE.U32 R4, R4, 0xf0, R20 ;  /* 0x000000f004047825 */ /* 0x001fe200078e0014 */
[----:B------:R-:W-:-:S03]  /*1aab0*/  F2FP.BF16.F32.PACK_AB R6, RZ, R6 ;  /* 0x00000006ff06723e */ /* 0x000fc600000010ff */
[----:B------:R-:W-:Y:S02]  /*1aac0*/  VIADD R9, R5, UR7 ;  /* 0x0000000705097c36 */ /* 0x000fe40008000000 */
[----:B------:R-:W-:-:S05]  /*1aad0*/  IMAD.MOV.U32 R8, RZ, RZ, R4 ;  /* 0x000000ffff087224 */ /* 0x000fca00078e0004 */
[----:B------:R-:W-:Y:S01]  /*1aae0*/  @P4 STG.E.U16 desc[UR36][R8.64+0x20], R7 ;  /* 0x0000200708004986 */ /* 0x000fe2000c101524 */
[----:B------:R-:W-:-:S03]  /*1aaf0*/  IADD3 R18, P4, R4, UR5, RZ ;  /* 0x0000000504127c10 */ /* 0x000fc6000ff9e0ff */
[----:B------:R0:W-:Y:S01]  /*1ab00*/  @P5 STG.E.U16 desc[UR36][R8.64+0x22], R6 ;  /* 0x0000220608005986 */ /* 0x0001e2000c101524 */
[C---:B------:R-:W-:Y:S02]  /*1ab10*/  ISETP.GT.AND P5, PT, R0.reuse, 0x88, P3 ;  /* 0x000000880000780c */ /* 0x040fe40001fa4270 */
[----:B------:R-:W-:Y:S02]  /*1ab20*/  IADD3.X R19, R9, UR4, RZ, P4, !PT ;  /* 0x0000000409137c10 */ /* 0x000fe4000a7fe4ff */
[----:B------:R-:W-:Y:S01]  /*1ab30*/  ISETP.GT.AND P4, PT, R0, 0x88, P2 ;  /* 0x000000880000780c */ /* 0x000fe20001784270 */
[-C--:B0-----:R-:W-:Y:S01]  /*1ab40*/  FMUL R6, R23, R2.reuse ;  /* 0x0000000217067220 */ /* 0x081fe20000400000 */
[----:B------:R-:W-:-:S04]  /*1ab50*/  FMUL R5, R22, R2 ;  /* 0x0000000216057220 */ /* 0x000fc80000400000 */
[----:B------:R-:W-:Y:S01]  /*1ab60*/  F2FP.BF16.F32.PACK_AB R6, RZ, R6 ;  /* 0x00000006ff06723e */ /* 0x000fe200000010ff */
[----:B------:R-:W-:Y:S01]  /*1ab70*/  IMAD.U32 R22, RZ, RZ, UR5 ;  /* 0x00000005ff167e24 */ /* 0x000fe2000f8e00ff */
[----:B------:R-:W-:-:S03]  /*1ab80*/  F2FP.BF16.F32.PACK_AB R5, RZ, R5 ;  /* 0x00000005ff05723e */ /* 0x000fc600000010ff */
[----:B------:R0:W-:Y:S01]  /*1ab90*/  @P5 STG.E.U16 desc[UR36][R18.64+0x20], R6 ;  /* 0x0000200612005986 */ /* 0x0001e2000c101524 */
[----:B------:R-:W-:Y:S01]  /*1aba0*/  IADD3 R4, P5, R4, UR14, RZ ;  /* 0x0000000e04047c10 */ /* 0x000fe2000ffbe0ff */
[----:B------:R-:W-:Y:S02]  /*1abb0*/  FMUL R7, R234, R2 ;  /* 0x00000002ea077220 */ /* 0x000fe40000400000 */
[----:B------:R1:W-:Y:S01]  /*1abc0*/  @P4 STG.E.U16 desc[UR36][R18.64+0x22], R5 ;  /* 0x0000220512004986 */ /* 0x0003e2000c101524 */
[----:B0-----:R-:W-:Y:S01]  /*1abd0*/  IMAD.U32 R6, RZ, RZ, UR4 ;  /* 0x00000004ff067e24 */ /* 0x001fe2000f8e00ff */
[----:B-1----:R-:W-:Y:S02]  /*1abe0*/  IADD3.X R5, R9, UR13, RZ, P5, !PT ;  /* 0x0000000d09057c10 */ /* 0x002fe4000affe4ff */
[----:B------:R-:W-:Y:S02]  /*1abf0*/  IADD3 R22, P4, P5, R22, UR14, R4 ;  /* 0x0000000e16167c10 */ /* 0x000fe4000fd9e004 */
[----:B------:R-:W-:-:S02]  /*1ac00*/  F2FP.BF16.F32.PACK_AB R7, RZ, R7 ;  /* 0x00000007ff07723e */ /* 0x000fc400000010ff */
[----:B------:R-:W-:Y:S01]  /*1ac10*/  IADD3.X R23, R6, UR13, R5, P4, P5 ;  /* 0x0000000d06177c10 */ /* 0x000fe2000a7ea405 */
[-C--:B------:R-:W-:Y:S01]  /*1ac20*/  FMUL R6, R233, R2.reuse ;  /* 0x00000002e9067220 */ /* 0x080fe20000400000 */
[----:B------:R-:W-:Y:S02]  /*1ac30*/  ISETP.GT.AND P5, PT, R0, 0x80, P0 ;  /* 0x000000800000780c */ /* 0x000fe400007a4270 */
[----:B------:R-:W-:Y:S01]  /*1ac40*/  PRMT R11, R7, 0x7610, R11 ;  /* 0x00007610070b7816 */ /* 0x000fe2000000000b */
[----:B------:R-:W-:Y:S01]  /*1ac50*/  FMUL R7, R232, R2 ;  /* 0x00000002e8077220 */ /* 0x000fe20000400000 */
[----:B------:R-:W-:-:S04]  /*1ac60*/  F2FP.BF16.F32.PACK_AB R6, RZ, R6 ;  /* 0x00000006ff06723e */ /* 0x000fc800000010ff */
[----:B------:R-:W-:Y:S02]  /*1ac70*/  PRMT R10, R6, 0x7610, R10 ;  /* 0x00007610060a7816 */ /* 0x000fe4000000000a */
[----:B------:R-:W-:-:S03]  /*1ac80*/  F2FP.BF16.F32.PACK_AB R7, RZ, R7 ;  /* 0x00000007ff07723e */ /* 0x000fc600000010ff */
[----:B------:R0:W-:Y:S02]  /*1ac90*/  @P5 STG.E.U16 desc[UR36][R8.64+0x32], R10 ;  /* 0x0000320a08005986 */ /* 0x0001e4000c101524 */
[----:B0-----:R-:W-:Y:S01]  /*1aca0*/  PRMT R10, R7, 0x7610, R10 ;  /* 0x00007610070a7816 */ /* 0x001fe2000000000a */
[----:B--2---:R-:W-:Y:S02]  /*1acb0*/  FMUL R6, R17, R2 ;  /* 0x0000000211067220 */ /* 0x004fe40000400000 */
[----:B------:R-:W2:Y:S04]  /*1acc0*/  LDL.LU R17, [R1+0x148] ;  /* 0x0001480001117983 */ /* 0x000ea80000300800 */
[----:B------:R-:W4:Y:S04]  /*1acd0*/  LDL.LU R235, [R1+0x14c] ;  /* 0x00014c0001eb7983 */ /* 0x000f280000300800 */
[----:B------:R-:W5:Y:S04]  /*1ace0*/  LDL.LU R234, [R1+0x150] ;  /* 0x0001500001ea7983 */ /* 0x000f680000300800 */
[----:B------:R-:W5:Y:S04]  /*1acf0*/  LDL.LU R233, [R1+0x154] ;  /* 0x0001540001e97983 */ /* 0x000f680000300800 */
[----:B------:R-:W5:Y:S04]  /*1ad00*/  LDL.LU R232, [R1+0x158] ;  /* 0x0001580001e87983 */ /* 0x000f680000300800 */
[----:B------:R-:W3:Y:S01]  /*1ad10*/  LDL.LU R7, [R1+0x160] ;  /* 0x0001600001077983 */ /* 0x000ee20000300800 */
[----:B------:R-:W-:-:S13]  /*1ad20*/  ISETP.GT.AND P4, PT, R0, 0x80, P1 ;  /* 0x000000800000780c */ /* 0x000fda0000f84270 */
[----:B------:R-:W-:Y:S01]  /*1ad30*/  @P4 STG.E.U16 desc[UR36][R8.64+0x30], R11 ;  /* 0x0000300b08004986 */ /* 0x000fe2000c101524 */
[C---:B------:R-:W-:Y:S02]  /*1ad40*/  ISETP.GT.AND P4, PT, R0.reuse, 0x88, P1 ;  /* 0x000000880000780c */ /* 0x040fe40000f84270 */
[----:B------:R-:W-:Y:S02]  /*1ad50*/  ISETP.GT.AND P5, PT, R0, 0x88, P0 ;  /* 0x000000880000780c */ /* 0x000fe400007a4270 */
[----:B------:R-:W-:-:S09]  /*1ad60*/  F2FP.BF16.F32.PACK_AB R6, RZ, R6 ;  /* 0x00000006ff06723e */ /* 0x000fd200000010ff */
[----:B------:R0:W-:Y:S01]  /*1ad70*/  @P4 STG.E.U16 desc[UR36][R18.64+0x30], R10 ;  /* 0x0000300a12004986 */ /* 0x0001e2000c101524 */
[----:B------:R-:W-:-:S03]  /*1ad80*/  ISETP.GT.AND P4, PT, R0, 0x100, P3 ;  /* 0x000001000000780c */ /* 0x000fc60001f84270 */
[----:B------:R-:W-:Y:S01]  /*1ad90*/  @P5 STG.E.U16 desc[UR36][R18.64+0x32], R6 ;  /* 0x0000320612005986 */ /* 0x000fe2000c101524 */
[----:B---3--:R-:W-:-:S05]  /*1ada0*/  FMUL R7, R7, R2 ;  /* 0x0000000207077220 */ /* 0x008fca0000400000 */
[----:B------:R-:W-:-:S04]  /*1adb0*/  F2FP.BF16.F32.PACK_AB R7, RZ, R7 ;  /* 0x00000007ff07723e */ /* 0x000fc800000010ff */
[----:B0-----:R-:W-:-:S05]  /*1adc0*/  PRMT R10, R7, 0x7610, R10 ;  /* 0x00007610070a7816 */ /* 0x001fca000000000a */
[----:B------:R0:W-:Y:S04]  /*1add0*/  @P4 STG.E.U16 desc[UR36][R4.64+0x20], R10 ;  /* 0x0000200a04004986 */ /* 0x0001e8000c101524 */
[----:B0-----:R-:W3:Y:S01]  /*1ade0*/  LDL.LU R10, [R1+0x16c] ;  /* 0x00016c00010a7983 */ /* 0x001ee20000300800 */
[----:B------:R-:W-:Y:S01]  /*1adf0*/  FMUL R6, R14, R2 ;  /* 0x000000020e067220 */ /* 0x000fe20000400000 */
[----:B------:R-:W-:-:S04]  /*1ae00*/  ISETP.GT.AND P5, PT, R0, 0x100, P2 ;  /* 0x000001000000780c */ /* 0x000fc800017a4270 */
[----:B------:R-:W-:Y:S02]  /*1ae10*/  F2FP.BF16.F32.PACK_AB R6, RZ, R6 ;  /* 0x00000006ff06723e */ /* 0x000fe400000010ff */
[----:B------:R-:W-:Y:S02]  /*1ae20*/  ISETP.GT.AND P4, PT, R0, 0x108, P3 ;  /* 0x000001080000780c */ /* 0x000fe40001f84270 */
[----:B------:R-:W-:Y:S01]  /*1ae30*/  PRMT R7, R6, 0x7610, R7 ;  /* 0x0000761006077816 */ /* 0x000fe20000000007 */
[----:B------:R-:W-:-:S04]  /*1ae40*/  FMUL R6, R15, R2 ;  /* 0x000000020f067220 */ /* 0x000fc80000400000 */
[----:B------:R-:W-:Y:S01]  /*1ae50*/  @P5 STG.E.U16 desc[UR36][R4.64+0x22], R7 ;  /* 0x0000220704005986 */ /* 0x000fe2000c101524 */
[----:B------:R-:W-:Y:S02]  /*1ae60*/  IADD3 R14, P5, R4, UR5, RZ ;  /* 0x00000005040e7c10 */ /* 0x000fe4000ffbe0ff */
[----:B------:R-:W-:Y:S02]  /*1ae70*/  F2FP.BF16.F32.PACK_AB R6, RZ, R6 ;  /* 0x00000006ff06723e */ /* 0x000fe400000010ff */
[----:B------:R-:W-:Y:S02]  /*1ae80*/  IADD3.X R15, R5, UR4, RZ, P5, !PT ;  /* 0x00000004050f7c10 */ /* 0x000fe4000affe4ff */
[----:B------:R-:W-:-:S03]  /*1ae90*/  ISETP.GT.AND P5, PT, R0, 0x108, P2 ;  /* 0x000001080000780c */ /* 0x000fc600017a4270 */
[----:B------:R0:W-:Y:S02]  /*1aea0*/  @P4 STG.E.U16 desc[UR36][R14.64+0x20], R6 ;  /* 0x000020060e004986 */ /* 0x0001e4000c101524 */
[----:B0-----:R-:W-:-:S04]  /*1aeb0*/  IADD3 R6, P4, R4, UR5, RZ ;  /* 0x0000000504067c10 */ /* 0x001fc8000ff9e0ff */
[----:B------:R-:W-:Y:S01]  /*1aec0*/  IADD3.X R7, R5, UR4, RZ, P4, !PT ;  /* 0x0000000405077c10 */ /* 0x000fe2000a7fe4ff */
[----:B---3--:R-:W-:-:S05]  /*1aed0*/  FMUL R10, R10, R2 ;  /* 0x000000020a0a7220 */ /* 0x008fca0000400000 */
[----:B------:R-:W-:-:S04]  /*1aee0*/  F2FP.BF16.F32.PACK_AB R10, RZ, R10 ;  /* 0x0000000aff0a723e */ /* 0x000fc800000010ff */
[----:B------:R-:W-:Y:S02]  /*1aef0*/  PRMT R11, R10, 0x7610, R11 ;  /* 0x000076100a0b7816 */ /* 0x000fe4000000000b */
[----:B------:R-:W3:Y:S04]  /*1af00*/  LDL.LU R10, [R1+0x170] ;  /* 0x00017000010a7983 */ /* 0x000ee80000300800 */
[----:B------:R0:W-:Y:S04]  /*1af10*/  @P5 STG.E.U16 desc[UR36][R6.64+0x22], R11 ;  /* 0x0000220b06005986 */ /* 0x0001e8000c101524 */
[----:B0-----:R-:W2:Y:S01]  /*1af20*/  LDL.LU R6, [R1+0x174] ;  /* 0x0001740001067983 */ /* 0x001ea20000300800 */
[----:B------:R-:W-:-:S02]  /*1af30*/  ISETP.GT.AND P4, PT, R0, 0x100, P1 ;  /* 0x000001000000780c */ /* 0x000fc40000f84270 */
[----:B------:R-:W-:Y:S01]  /*1af40*/  ISETP.GT.AND P5, PT, R0, 0x100, P0 ;  /* 0x000001000000780c */ /* 0x000fe200007a4270 */
[----:B---3--:R-:W-:-:S05]  /*1af50*/  FMUL R10, R10, R2 ;  /* 0x000000020a0a7220 */ /* 0x008fca0000400000 */
[----:B------:R-:W-:-:S04]  /*1af60*/  F2FP.BF16.F32.PACK_AB R7, RZ, R10 ;  /* 0x0000000aff07723e */ /* 0x000fc800000010ff */
[----:B------:R-:W-:Y:S02]  /*1af70*/  PRMT R11, R7, 0x7610, R11 ;  /* 0x00007610070b7816 */ /* 0x000fe4000000000b */
[----:B------:R-:W3:Y:S01]  /*1af80*/  LDL.LU R7, [R1+0x178] ;  /* 0x0001780001077983 */ /* 0x000ee20000300800 */
[----:B--2---:R-:W-:-:S05]  /*1af90*/  FMUL R6, R6, R2 ;  /* 0x0000000206067220 */ /* 0x004fca0000400000 */
[----:B------:R-:W-:-:S04]  /*1afa0*/  F2FP.BF16.F32.PACK_AB R6, RZ, R6 ;  /* 0x00000006ff06723e */ /* 0x000fc800000010ff */
[----:B------:R-:W-:Y:S02]  /*1afb0*/  PRMT R10, R6, 0x7610, R10 ;  /* 0x00007610060a7816 */ /* 0x000fe4000000000a */
[----:B------:R-:W2:Y:S04]  /*1afc0*/  LDL.LU R6, [R1+0x17c] ;  /* 0x00017c0001067983 */ /* 0x000ea80000300800 */
[----:B------:R0:W-:Y:S04]  /*1afd0*/  @P4 STG.E.U16 desc[UR36][R4.64+0x30], R11 ;  /* 0x0000300b04004986 */ /* 0x0001e8000c101524 */
[----:B------:R1:W-:Y:S04]  /*1afe0*/  @P5 STG.E.U16 desc[UR36][R4.64+0x32], R10 ;  /* 0x0000320a04005986 */ /* 0x0003e8000c101524 */
[----:B0-----:R-:W2:Y:S04]  /*1aff0*/  LDL.LU R11, [R1+0x144] ;  /* 0x00014400010b7983 */ /* 0x001ea80000300800 */
[----:B-1----:R-:W2:Y:S01]  /*1b000*/  LDL.LU R10, [R1+0x140] ;  /* 0x00014000010a7983 */ /* 0x002ea20000300800 */
[----:B------:R-:W-:-:S02]  /*1b010*/  ISETP.GT.AND P4, PT, R0, 0x108, P1 ;  /* 0x000001080000780c */ /* 0x000fc40000f84270 */
[----:B------:R-:W-:Y:S01]  /*1b020*/  ISETP.GT.AND P5, PT, R0, 0x108, P0 ;  /* 0x000001080000780c */ /* 0x000fe200007a4270 */
[----:B------:R-:W-:-:S05]  /*1b030*/  FMUL R17, R17, R2 ;  /* 0x0000000211117220 */ /* 0x000fca0000400000 */
[----:B------:R-:W-:-:S04]  /*1b040*/  F2FP.BF16.F32.PACK_AB R17, RZ, R17 ;  /* 0x00000011ff11723e */ /* 0x000fc800000010ff */
[----:B------:R-:W-:Y:S01]  /*1b050*/  PRMT R236, R17, 0x7610, R236 ;  /* 0x0000761011ec7816 */ /* 0x000fe200000000ec */
[-C--:B----4-:R-:W-:Y:S01]  /*1b060*/  FMUL R235, R235, R2.reuse ;  /* 0x00000002ebeb7220 */ /* 0x090fe20000400000 */
[----:B------:R-:W4:Y:S01]  /*1b070*/  LDL.LU R17, [R1+0x15c] ;  /* 0x00015c0001117983 */ /* 0x000f220000300800 */
[-C--:B-----5:R-:W-:Y:S01]  /*1b080*/  FMUL R234, R234, R2.reuse ;  /* 0x00000002eaea7220 */ /* 0x0a0fe20000400000 */
[-C--:B------:R-:W-:Y:S01]  /*1b090*/  FMUL R233, R233, R2.reuse ;  /* 0x00000002e9e97220 */ /* 0x080fe20000400000 */
[----:B------:R-:W-:Y:S01]  /*1b0a0*/  FMUL R232, R232, R2 ;  /* 0x00000002e8e87220 */ /* 0x000fe20000400000 */
[----:B------:R-:W-:Y:S02]  /*1b0b0*/  F2FP.BF16.F32.PACK_AB R235, RZ, R235 ;  /* 0x000000ebffeb723e */ /* 0x000fe400000010ff */
[----:B------:R-:W-:Y:S02]  /*1b0c0*/  F2FP.BF16.F32.PACK_AB R234, RZ, R234 ;  /* 0x000000eaffea723e */ /* 0x000fe400000010ff */
[----:B------:R-:W-:-:S02]  /*1b0d0*/  F2FP.BF16.F32.PACK_AB R233, RZ, R233 ;  /* 0x000000e9ffe9723e */ /* 0x000fc400000010ff */
[----:B------:R-:W-:Y:S01]  /*1b0e0*/  F2FP.BF16.F32.PACK_AB R232, RZ, R232 ;  /* 0x000000e8ffe8723e */ /* 0x000fe200000010ff */
[----:B---3--:R-:W-:-:S05]  /*1b0f0*/  FMUL R7, R7, R2 ;  /* 0x0000000207077220 */ /* 0x008fca0000400000 */
[----:B------:R-:W-:-:S05]  /*1b100*/  F2FP.BF16.F32.PACK_AB R7, RZ, R7 ;  /* 0x00000007ff07723e */ /* 0x000fca00000010ff */
[----:B------:R-:W-:Y:S01]  /*1b110*/  @P4 STG.E.U16 desc[UR36][R14.64+0x30], R7 ;  /* 0x000030070e004986 */ /* 0x000fe2000c101524 */
[----:B--2---:R-:W-:Y:S01]  /*1b120*/  FMUL R6, R6, R2 ;  /* 0x0000000206067220 */ /* 0x004fe20000400000 */
[----:B------:R-:W-:-:S04]  /*1b130*/  ISETP.GT.AND P4, PT, R0, 0x180, P3 ;  /* 0x000001800000780c */ /* 0x000fc80001f84270 */
[----:B------:R-:W-:-:S05]  /*1b140*/  F2FP.BF16.F32.PACK_AB R6, RZ, R6 ;  /* 0x00000006ff06723e */ /* 0x000fca00000010ff */
[----:B------:R0:W-:Y:S01]  /*1b150*/  @P5 STG.E.U16 desc[UR36][R14.64+0x32], R6 ;  /* 0x000032060e005986 */ /* 0x0001e2000c101524 */
[----:B------:R-:W-:Y:S01]  /*1b160*/  FMUL R10, R10, R2 ;  /* 0x000000020a0a7220 */ /* 0x000fe20000400000 */
[----:B0-----:R-:W-:-:S04]  /*1b170*/  IADD3 R6, P5, R4, UR14, RZ ;  /* 0x0000000e04067c10 */ /* 0x001fc8000ffbe0ff */
[----:B------:R-:W-:Y:S02]  /*1b180*/  F2FP.BF16.F32.PACK_AB R10, RZ, R10 ;  /* 0x0000000aff0a723e */ /* 0x000fe400000010ff */
[----:B------:R-:W-:Y:S01]  /*1b190*/  IADD3.X R7, R5, UR13, RZ, P5, !PT ;  /* 0x0000000d05077c10 */ /* 0x000fe2000affe4ff */
[----:B------:R-:W-:Y:S01]  /*1b1a0*/  FMUL R11, R11, R2 ;  /* 0x000000020b0b7220 */ /* 0x000fe20000400000 */
[----:B------:R-:W-:-:S03]  /*1b1b0*/  ISETP.GT.AND P3, PT, R0, 0x188, P3 ;  /* 0x000001880000780c */ /* 0x000fc60001f64270 */
[----:B------:R0:W-:Y:S01]  /*1b1c0*/  @P4 STG.E.U16 desc[UR36][R6.64+0x20], R10 ;  /* 0x0000200a06004986 */ /* 0x0001e2000c101524 */
[----:B------:R-:W-:Y:S02]  /*1b1d0*/  ISETP.GT.AND P4, PT, R0, 0x180, P2 ;  /* 0x000001800000780c */ /* 0x000fe40001784270 */
[----:B------:R-:W-:-:S04]  /*1b1e0*/  F2FP.BF16.F32.PACK_AB R11, RZ, R11 ;  /* 0x0000000bff0b723e */ /* 0x000fc800000010ff */
[----:B------:R-:W-:Y:S02]  /*1b1f0*/  PRMT R237, R11, 0x7610, R237 ;  /* 0x000076100bed7816 */ /* 0x000fe400000000ed */
[----:B0-----:R-:W-:Y:S02]  /*1b200*/  IADD3 R10, P5, R6, UR5, RZ ;  /* 0x00000005060a7c10 */ /* 0x001fe4000ffbe0ff */
[C---:B------:R-:W-:Y:S02]  /*1b210*/  ISETP.GT.AND P2, PT, R0.reuse, 0x188, P2 ;  /* 0x000001880000780c */ /* 0x040fe40001744270 */
[----:B------:R-:W-:Y:S01]  /*1b220*/  IADD3.X R11, R7, UR4, RZ, P5, !PT ;  /* 0x00000004070b7c10 */ /* 0x000fe2000affe4ff */
[----:B------:R-:W-:Y:S01]  /*1b230*/  @P4 STG.E.U16 desc[UR36][R6.64+0x22], R237 ;  /* 0x000022ed06004986 */ /* 0x000fe2000c101524 */
[----:B------:R-:W-:-:S03]  /*1b240*/  ISETP.GT.AND P4, PT, R0, 0x180, P1 ;  /* 0x000001800000780c */ /* 0x000fc60000f84270 */
[----:B------:R-:W-:Y:S01]  /*1b250*/  @P3 STG.E.U16 desc[UR36][R10.64+0x20], R236 ;  /* 0x000020ec0a003986 */ /* 0x000fe2000c101524 */
[C---:B------:R-:W-:Y:S02]  /*1b260*/  ISETP.GT.AND P3, PT, R0.reuse, 0x180, P0 ;  /* 0x000001800000780c */ /* 0x040fe40000764270 */
[----:B------:R-:W-:-:S03]  /*1b270*/  ISETP.GT.AND P1, PT, R0, 0x188, P1 ;  /* 0x000001880000780c */ /* 0x000fc60000f24270 */
[----:B------:R0:W-:Y:S04]  /*1b280*/  @P2 STG.E.U16 desc[UR36][R22.64+0x22], R235 ;  /* 0x000022eb16002986 */ /* 0x0001e8000c101524 */
[----:B------:R1:W-:Y:S04]  /*1b290*/  @P4 STG.E.U16 desc[UR36][R6.64+0x30], R234 ;  /* 0x000030ea06004986 */ /* 0x0003e8000c101524 */
[----:B------:R2:W-:Y:S04]  /*1b2a0*/  @P3 STG.E.U16 desc[UR36][R6.64+0x32], R233 ;  /* 0x000032e906003986 */ /* 0x0005e8000c101524 */
[----:B0-----:R-:W3:Y:S04]  /*1b2b0*/  LDL.LU R23, [R1+0x124] ;  /* 0x0001240001177983 */ /* 0x001ee80000300800 */
[----:B------:R-:W5:Y:S04]  /*1b2c0*/  LDL.LU R22, [R1+0x128] ;  /* 0x0001280001167983 */ /* 0x000f680000300800 */
[----:B------:R-:W5:Y:S04]  /*1b2d0*/  LDL.LU R235, [R1+0x13c] ;  /* 0x00013c0001eb7983 */ /* 0x000f680000300800 */
[----:B-1----:R-:W5:Y:S04]  /*1b2e0*/  LDL.LU R234, [R1+0x138] ;  /* 0x0001380001ea7983 */ /* 0x002f680000300800 */
[----:B--2---:R-:W2:Y:S04]  /*1b2f0*/  LDL.LU R233, [R1+0x134] ;  /* 0x0001340001e97983 */ /* 0x004ea80000300800 */
[----:B------:R0:W-:Y:S04]  /*1b300*/  @P1 STG.E.U16 desc[UR36][R10.64+0x30], R232 ;  /* 0x000030e80a001986 */ /* 0x0001e8000c101524 */
[----:B0-----:R-:W2:Y:S01]  /*1b310*/  LDL.LU R232, [R1+0x120] ;  /* 0x0001200001e87983 */ /* 0x001ea20000300800 */
[----:B------:R-:W-:Y:S01]  /*1b320*/  ISETP.GT.AND P0, PT, R0, 0x188, P0 ;  /* 0x000001880000780c */ /* 0x000fe20000704270 */
[----:B----4-:R-:W-:Y:S01]  /*1b330*/  FMUL R17, R17, R2 ;  /* 0x0000000211117220 */ /* 0x010fe20000400000 */
[----:B------:R-:W-:-:S02]  /*1b340*/  ISETP.GT.AND P3, PT, R3, 0x20, PT ;  /* 0x000000200300780c */ /* 0x000fc40003f64270 */
[----:B------:R-:W-:Y:S02]  /*1b350*/  ISETP.GT.AND P2, PT, R3, 0x21, PT ;  /* 0x000000210300780c */ /* 0x000fe40003f44270 */
[----:B------:R-:W-:Y:S02]  /*1b360*/  F2FP.BF16.F32.PACK_AB R17, RZ, R17 ;  /* 0x00000011ff11723e */ /* 0x000fe400000010ff */
[C---:B------:R-:W-:Y:S02]  /*1b370*/  ISETP.GT.AND P4, PT, R0.reuse, RZ, P2 ;  /* 0x000000ff0000720c */ /* 0x040fe40001784270 */
[----:B------:R-:W-:-:S03]  /*1b380*/  ISETP.GT.AND P5, PT, R0, 0x8, P3 ;  /* 0x000000080000780c */ /* 0x000fc60001fa4270 */
[----:B------:R0:W-:Y:S01]  /*1b390*/  @P0 STG.E.U16 desc[UR36][R10.64+0x32], R17 ;  /* 0x000032110a000986 */ /* 0x0001e2000c101524 */
[----:B------:R-:W-:-:S03]  /*1b3a0*/  ISETP.GT.AND P0, PT, R0, RZ, P3 ;  /* 0x000000ff0000720c */ /* 0x000fc60001f04270 */
[----:B0-----:R-:W4:Y:S01]  /*1b3b0*/  LDL.LU R17, [R1+0x12c] ;  /* 0x00012c0001117983 */ /* 0x001f220000300800 */
[-C--:B---3--:R-:W-:Y:S01]  /*1b3c0*/  FMUL R23, R23, R2.reuse ;  /* 0x0000000217177220 */ /* 0x088fe20000400000 */
[----:B-----5:R-:W-:-:S04]  /*1b3d0*/  FMUL R22, R22, R2 ;  /* 0x0000000216167220 */ /* 0x020fc80000400000 */
[----:B------:R-:W-:Y:S02]  /*1b3e0*/  F2FP.BF16.F32.PACK_AB R23, RZ, R23 ;  /* 0x00000017ff17723e */ /* 0x000fe400000010ff */
[----:B------:R-:W-:-:S03]  /*1b3f0*/  F2FP.BF16.F32.PACK_AB R22, RZ, R22 ;  /* 0x00000016ff16723e */ /* 0x000fc600000010ff */
[----:B------:R-:W-:Y:S01]  /*1b400*/  @P4 STG.E.U16 desc[UR36][R12.64+0x42], R23 ;  /* 0x000042170c004986 */ /* 0x000fe2000c101524 */
[----:B--2---:R-:W-:-:S05]  /*1b410*/  FMUL R232, R232, R2 ;  /* 0x00000002e8e87220 */ /* 0x004fca0000400000 */
[----:B------:R-:W-:-:S05]  /*1b420*/  F2FP.BF16.F32.PACK_AB R232, RZ, R232 ;  /* 0x000000e8ffe8723e */ /* 0x000fca00000010ff */
[----:B------:R-:W-:Y:S04]  /*1b430*/  @P0 STG.E.U16 desc[UR36][R12.64+0x40], R232 ;  /* 0x000040e80c000986 */ /* 0x000fe8000c101524 */
[----:B------:R0:W-:Y:S04]  /*1b440*/  @P5 STG.E.U16 desc[UR36][R20.64+0x40], R22 ;  /* 0x0000401614005986 */ /* 0x0001e8000c101524 */
[----:B0-----:R-:W2:Y:S01]  /*1b450*/  LDL.LU R22, [R1+0x130] ;  /* 0x0001300001167983 */ /* 0x001ea20000300800 */
[----:B------:R-:W-:Y:S02]  /*1b460*/  ISETP.GT.AND P1, PT, R0, 0x8, P2 ;  /* 0x000000080000780c */ /* 0x000fe40001724270 */
[----:B------:R-:W-:Y:S01]  /*1b470*/  ISETP.GT.AND P0, PT, R3, 0x28, PT ;  /* 0x000000280300780c */ /* 0x000fe20003f04270 */
[----:B----4-:R-:W-:-:S03]  /*1b480*/  FMUL R17, R17, R2 ;  /* 0x0000000211117220 */ /* 0x010fc60000400000 */
[----:B------:R-:W-:Y:S02]  /*1b490*/  ISETP.GT.AND P5, PT, R0, RZ, P0 ;  /* 0x000000ff0000720c */ /* 0x000fe400007a4270 */
[----:B------:R-:W-:-:S05]  /*1b4a0*/  F2FP.BF16.F32.PACK_AB R17, RZ, R17 ;  /* 0x00000011ff11723e */ /* 0x000fca00000010ff */
[----:B------:R0:W-:Y:S01]  /*1b4b0*/  @P1 STG.E.U16 desc[UR36][R20.64+0x42], R17 ;  /* 0x0000421114001986 */ /* 0x0001e2000c101524 */
[----:B------:R-:W-:-:S04]  /*1b4c0*/  ISETP.GT.AND P1, PT, R3, 0x29, PT ;  /* 0x000000290300780c */ /* 0x000fc80003f24270 */
[----:B------:R-:W-:Y:S01]  /*1b4d0*/  ISETP.GT.AND P4, PT, R0, RZ, P1 ;  /* 0x000000ff0000720c */ /* 0x000fe20000f84270 */
[----:B0-----:R-:W-:Y:S02]  /*1b4e0*/  FMUL R17, R233, R2 ;  /* 0x00000002e9117220 */ /* 0x001fe40000400000 */
[----:B------:R-:W3:Y:S03]  /*1b4f0*/  LDL.LU R233, [R1+0x114] ;  /* 0x0001140001e97983 */ /* 0x000ee60000300800 */
[----:B------:R-:W-:-:S04]  /*1b500*/  F2FP.BF16.F32.PACK_AB R17, RZ, R17 ;  /* 0x00000011ff11723e */ /* 0x000fc800000010ff */
[----:B------:R-:W-:Y:S01]  /*1b510*/  PRMT R23, R17, 0x7610, R23 ;  /* 0x0000761011177816 */ /* 0x000fe20000000017 */
[----:B------:R-:W-:-:S04]  /*1b520*/  FMUL R17, R235, R2 ;  /* 0x00000002eb117220 */ /* 0x000fc80000400000 */
[----:B------:R-:W-:Y:S01]  /*1b530*/  @P4 STG.E.U16 desc[UR36][R12.64+0x52], R23 ;  /* 0x000052170c004986 */ /* 0x000fe2000c101524 */
[----:B--2---:R-:W-:-:S05]  /*1b540*/  FMUL R22, R22, R2 ;  /* 0x0000000216167220 */ /* 0x004fca0000400000 */
[----:B------:R-:W-:-:S04]  /*1b550*/  F2FP.BF16.F32.PACK_AB R22, RZ, R22 ;  /* 0x00000016ff16723e */ /* 0x000fc800000010ff */
[----:B------:R-:W-:Y:S01]  /*1b560*/  PRMT R232, R22, 0x7610, R232 ;  /* 0x0000761016e87816 */ /* 0x000fe200000000e8 */
[----:B------:R-:W-:Y:S02]  /*1b570*/  FMUL R22, R234, R2 ;  /* 0x00000002ea167220 */ /* 0x000fe40000400000 */
[----:B------:R-:W2:Y:S04]  /*1b580*/  LDL.LU R234, [R1+0x118] ;  /* 0x0001180001ea7983 */ /* 0x000ea80000300800 */
[----:B------:R-:W-:Y:S01]  /*1b590*/  @P5 STG.E.U16 desc[UR36][R12.64+0x50], R232 ;  /* 0x000050e80c005986 */ /* 0x000fe2000c101524 */
[C---:B------:R-:W-:Y:S02]  /*1b5a0*/  ISETP.GT.AND P5, PT, R0.reuse, 0x8, P0 ;  /* 0x000000080000780c */ /* 0x040fe400007a4270 */
[----:B------:R-:W-:Y:S01]  /*1b5b0*/  F2FP.BF16.F32.PACK_AB R22, RZ, R22 ;  /* 0x00000016ff16723e */ /* 0x000fe200000010ff */
[----:B------:R-:W4:Y:S10]  /*1b5c0*/  LDL.LU R235, [R1+0x11c] ;  /* 0x00011c0001eb7983 */ /* 0x000f340000300800 */
[----:B------:R0:W-:Y:S04]  /*1b5d0*/  @P5 STG.E.U16 desc[UR36][R20.64+0x50], R22 ;  /* 0x0000501614005986 */ /* 0x0001e8000c101524 */
[----:B0-----:R-:W5:Y:S01]  /*1b5e0*/  LDL.LU R22, [R1+0x100] ;  /* 0x0001000001167983 */ /* 0x001f620000300800 */
[----:B------:R-:W-:-:S02]  /*1b5f0*/  ISETP.GT.AND P4, PT, R0, 0x8, P1 ;  /* 0x000000080000780c */ /* 0x000fc40000f84270 */
[----:B------:R-:W-:-:S11]  /*1b600*/  F2FP.BF16.F32.PACK_AB R17, RZ, R17 ;  /* 0x00000011ff11723e */ /* 0x000fd600000010ff */
[----:B------:R0:W-:Y:S01]  /*1b610*/  @P4 STG.E.U16 desc[UR36][R20.64+0x52], R17 ;  /* 0x0000521114004986 */ /* 0x0001e2000c101524 */
[----:B------:R-:W-:-:S03]  /*1b620*/  ISETP.GT.AND P4, PT, R0, 0x80, P3 ;  /* 0x000000800000780c */ /* 0x000fc60001f84270 */
[----:B0-----:R-:W3:Y:S01]  /*1b630*/  LDL.LU R17, [R1+0x104] ;  /* 0x0001040001117983 */ /* 0x001ee20000300800 */
[----:B-----5:R-:W-:-:S05]  /*1b640*/  FMUL R22, R22, R2 ;  /* 0x0000000216167220 */ /* 0x020fca0000400000 */
[----:B------:R-:W-:-:S05]  /*1b650*/  F2FP.BF16.F32.PACK_AB R22, RZ, R22 ;  /* 0x00000016ff16723e */ /* 0x000fca00000010ff */
[----:B------:R0:W-:Y:S04]  /*1b660*/  @P4 STG.E.U16 desc[UR36][R8.64+0x40], R22 ;  /* 0x0000401608004986 */ /* 0x0001e8000c101524 */
[----:B0-----:R-:W5:Y:S01]  /*1b670*/  LDL.LU R22, [R1+0x108] ;  /* 0x0001080001167983 */ /* 0x001f620000300800 */
[C---:B------:R-:W-:Y:S01]  /*1b680*/  ISETP.GT.AND P5, PT, R0.reuse, 0x80, P2 ;  /* 0x000000800000780c */ /* 0x040fe200017a4270 */
[----:B---3--:R-:W-:Y:S01]  /*1b690*/  FMUL R17, R17, R2 ;  /* 0x0000000211117220 */ /* 0x008fe20000400000 */
[----:B------:R-:W-:-:S04]  /*1b6a0*/  ISETP.GT.AND P4, PT, R0, 0x88, P3 ;  /* 0x000000880000780c */ /* 0x000fc80001f84270 */
[----:B------:R-:W-:-:S07]  /*1b6b0*/  F2FP.BF16.F32.PACK_AB R17, RZ, R17 ;  /* 0x00000011ff11723e */ /* 0x000fce00000010ff */
[----:B------:R0:W-:Y:S04]  /*1b6c0*/  @P5 STG.E.U16 desc[UR36][R8.64+0x42], R17 ;  /* 0x0000421108005986 */ /* 0x0001e8000c101524 */
[----:B0-----:R-:W3:Y:S01]  /*1b6d0*/  LDL.LU R17, [R1+0x10c] ;  /* 0x00010c0001117983 */ /* 0x001ee20000300800 */
[----:B-----5:R-:W-:-:S05]  /*1b6e0*/  FMUL R22, R22, R2 ;  /* 0x0000000216167220 */ /* 0x020fca0000400000 */
[----:B------:R-:W-:-:S05]  /*1b6f0*/  F2FP.BF16.F32.PACK_AB R22, RZ, R22 ;  /* 0x00000016ff16723e */ /* 0x000fca00000010ff */
[----:B------:R0:W-:Y:S04]  /*1b700*/  @P4 STG.E.U16 desc[UR36][R18.64+0x40], R22 ;  /* 0x0000401612004986 */ /* 0x0001e8000c101524 */
[----:B0-----:R-:W5:Y:S01]  /*1b710*/  LDL.LU R22, [R1+0x110] ;  /* 0x0001100001167983 */ /* 0x001f620000300800 */
[----:B------:R-:W-:Y:S01]  /*1b720*/  ISETP.GT.AND P5, PT, R0, 0x88, P2 ;  /* 0x000000880000780c */ /* 0x000fe200017a4270 */
[----:B---3--:R-:W-:-:S05]  /*1b730*/  FMUL R17, R17, R2 ;  /* 0x0000000211117220 */ /* 0x008fca0000400000 */
[----:B------:R-:W-:-:S07]  /*1b740*/  F2FP.BF16.F32.PACK_AB R17, RZ, R17 ;  /* 0x00000011ff11723e */ /* 0x000fce00000010ff */
[----:B------:R0:W-:Y:S01]  /*1b750*/  @P5 STG.E.U16 desc[UR36][R18.64+0x42], R17 ;  /* 0x0000421112005986 */ /* 0x0001e2000c101524 */
[C---:B------:R-:W-:Y:S02]  /*1b760*/  ISETP.GT.AND P5, PT, R0.reuse, 0x80, P0 ;  /* 0x000000800000780c */ /* 0x040fe400007a4270 */
[----:B------:R-:W-:Y:S01]  /*1b770*/  ISETP.GT.AND P4, PT, R0, 0x80, P1 ;  /* 0x000000800000780c */ /* 0x000fe20000f84270 */
[----:B0-----:R-:W-:-:S05]  /*1b780*/  FMUL R17, R233, R2 ;  /* 0x00000002e9117220 */ /* 0x001fca0000400000 */
[----:B------:R-:W-:-:S04]  /*1b790*/  F2FP.BF16.F32.PACK_AB R17, RZ, R17 ;  /* 0x00000011ff11723e */ /* 0x000fc800000010ff */
[----:B------:R-:W-:Y:S01]  /*1b7a0*/  PRMT R23, R17, 0x7610, R23 ;  /* 0x0000761011177816 */ /* 0x000fe20000000017 */
[-C--:B----4-:R-:W-:Y:S02]  /*1b7b0*/  FMUL R17, R235, R2.reuse ;  /* 0x00000002eb117220 */ /* 0x090fe40000400000 */
[----:B------:R-:W3:Y:S04]  /*1b7c0*/  LDL.LU R235, [R1+0xcc] ;  /* 0x0000cc0001eb7983 */ /* 0x000ee80000300800 */
[----:B------:R-:W-:Y:S01]  /*1b7d0*/  @P4 STG.E.U16 desc[UR36][R8.64+0x52], R23 ;  /* 0x0000521708004986 */ /* 0x000fe2000c101524 */
[----:B-----5:R-:W-:-:S05]  /*1b7e0*/  FMUL R22, R22, R2 ;  /* 0x0000000216167220 */ /* 0x020fca0000400000 */
[----:B------:R-:W-:-:S04]  /*1b7f0*/  F2FP.BF16.F32.PACK_AB R22, RZ, R22 ;  /* 0x00000016ff16723e */ /* 0x000fc800000010ff */
[----:B------:R-:W-:Y:S01]  /*1b800*/  PRMT R232, R22, 0x7610, R232 ;  /* 0x0000761016e87816 */ /* 0x000fe200000000e8 */
[----:B--2---:R-:W-:Y:S02]  /*1b810*/  FMUL R22, R234, R2 ;  /* 0x00000002ea167220 */ /* 0x004fe40000400000 */
        /* <DEDUP_REMOVED lines=16> */
[----:B------:R-:W-:Y:S01]  /*1b920*/  ISETP.GT.AND P5, PT, R0, 0x100, P2 ;  /* 0x000001000000780c */ /* 0x000fe200017a4270 */
[----:B---3--:R-:W-:-:S05]  /*1b930*/  FMUL R17, R17, R2 ;  /* 0x0000000211117220 */ /* 0x008fca0000400000 */
[----:B------:R-:W-:Y:S02]  /*1b940*/  F2FP.BF16.F32.PACK_AB R17, RZ, R17 ;  /* 0x00000011ff11723e */ /* 0x000fe400000010ff */
[----:B------:R-:W-:-:S05]  /*1b950*/  ISETP.GT.AND P4, PT, R0, 0x108, P3 ;  /* 0x000001080000780c */ /* 0x000fca0001f84270 */
        /* <DEDUP_REMOVED lines=9> */
[----:B------:R0:W-:Y:S04]  /*1b9f0*/  @P5 STG.E.U16 desc[UR36][R14.64+0x42], R17 ;  /* 0x000042110e005986 */ /* 0x0001e8000c101524 */
[----:B0-----:R-:W3:Y:S01]  /*1ba00*/  LDL.LU R17, [R1+0xf4] ;  /* 0x0000f40001117983 */ /* 0x001ee20000300800 */
[----:B-----5:R-:W-:-:S05]  /*1ba10*/  FMUL R22, R22, R2 ;  /* 0x0000000216167220 */ /* 0x020fca0000400000 */
[----:B------:R-:W-:-:S04]  /*1ba20*/  F2FP.BF16.F32.PACK_AB R22, RZ, R22 ;  /* 0x00000016ff16723e */ /* 0x000fc800000010ff */
[----:B------:R-:W-:Y:S02]  /*1ba30*/  PRMT R232, R22, 0x7610, R232 ;  /* 0x0000761016e87816 */ /* 0x000fe400000000e8 */
[----:B------:R-:W5:Y:S01]  /*1ba40*/  LDL.LU R22, [R1+0xf8] ;  /* 0x0000f80001167983 */ /* 0x000f620000300800 */
[C---:B------:R-:W-:Y:S02]  /*1ba50*/  ISETP.GT.AND P5, PT, R0.reuse, 0x100, P0 ;  /* 0x000001000000780c */ /* 0x040fe400007a4270 */
[----:B------:R-:W-:Y:S01]  /*1ba60*/  ISETP.GT.AND P4, PT, R0, 0x100, P1 ;  /* 0x000001000000780c */ /* 0x000fe20000f84270 */
[----:B---3--:R-:W-:-:S05]  /*1ba70*/  FMUL R17, R17, R2 ;  /* 0x0000000211117220 */ /* 0x008fca0000400000 */
[----:B------:R-:W-:-:S05]  /*1ba80*/  F2FP.BF16.F32.PACK_AB R17, RZ, R17 ;  /* 0x00000011ff11723e */ /* 0x000fca00000010ff */
[----:B------:R0:W-:Y:S01]  /*1ba90*/  @P5 STG.E.U16 desc[UR36][R4.64+0x50], R232 ;  /* 0x000050e804005986 */ /* 0x0001e2000c101524 */
[----:B------:R-:W-:Y:S02]  /*1baa0*/  ISETP.GT.AND P5, PT, R0, 0x108, P0 ;  /* 0x000001080000780c */ /* 0x000fe400007a4270 */
[----:B------:R-:W-:Y:S02]  /*1bab0*/  PRMT R23, R17, 0x7610, R23 ;  /* 0x0000761011177816 */ /* 0x000fe40000000017 */
[----:B------:R-:W3:Y:S04]  /*1bac0*/  LDL.LU R17, [R1+0xfc] ;  /* 0x0000fc0001117983 */ /* 0x000ee80000300800 */
[----:B------:R1:W-:Y:S04]  /*1bad0*/  @P4 STG.E.U16 desc[UR36][R4.64+0x52], R23 ;  /* 0x0000521704004986 */ /* 0x0003e8000c101524 */
[----:B0-----:R-:W4:Y:S04]  /*1bae0*/  LDL.LU R232, [R1+0xd0] ;  /* 0x0000d00001e87983 */ /* 0x001f280000300800 */
[----:B-1----:R-:W2:Y:S01]  /*1baf0*/  LDL.LU R23, [R1+0xc0] ;  /* 0x0000c00001177983 */ /* 0x002ea20000300800 */
        /* <DEDUP_REMOVED lines=8> */
[----:B--2---:R-:W-:-:S03]  /*1bb80*/  FMUL R23, R23, R2 ;  /* 0x0000000217177220 */ /* 0x004fc60000400000 */
[----:B0-----:R-:W2:Y:S02]  /*1bb90*/  LDL.LU R17, [R1+0xc8] ;  /* 0x0000c80001117983 */ /* 0x001ea40000300800 */
[----:B------:R-:W-:-:S04]  /*1bba0*/  F2FP.BF16.F32.PACK_AB R23, RZ, R23 ;  /* 0x00000017ff17723e */ /* 0x000fc800000010ff */
[----:B------:R-:W-:Y:S01]  /*1bbb0*/  PRMT R236, R23, 0x7610, R236 ;  /* 0x0000761017ec7816 */ /* 0x000fe200000000ec */
[----:B-----5:R-:W-:-:S05]  /*1bbc0*/  FMUL R22, R22, R2 ;  /* 0x0000000216167220 */ /* 0x020fca0000400000 */
[----:B------:R-:W-:-:S04]  /*1bbd0*/  F2FP.BF16.F32.PACK_AB R22, RZ, R22 ;  /* 0x00000016ff16723e */ /* 0x000fc800000010ff */
[----:B------:R-:W-:Y:S02]  /*1bbe0*/  PRMT R23, R22, 0x7610, R23 ;  /* 0x0000761016177816 */ /* 0x000fe40000000017 */
[----:B------:R-:W3:Y:S01]  /*1bbf0*/  LDL.LU R22, [R1+0xd8] ;  /* 0x0000d80001167983 */ /* 0x000ee20000300800 */
[C---:B------:R-:W-:Y:S02]  /*1bc00*/  ISETP.GT.AND P5, PT, R0.reuse, 0x180, P3 ;  /* 0x000001800000780c */ /* 0x040fe40001fa4270 */
[C---:B------:R-:W-:Y:S02]  /*1bc10*/  ISETP.GT.AND P4, PT, R0.reuse, 0x180, P2 ;  /* 0x000001800000780c */ /* 0x040fe40001784270 */
[----:B------:R-:W-:Y:S01]  /*1bc20*/  ISETP.GT.AND P3, PT, R0, 0x188, P3 ;  /* 0x000001880000780c */ /* 0x000fe20001f64270 */
[-C--:B------:R-:W-:Y:S01]  /*1bc30*/  FMUL R235, R235, R2.reuse ;  /* 0x00000002ebeb7220 */ /* 0x080fe20000400000 */
[----:B--2---:R-:W-:-:S07]  /*1bc40*/  FMUL R17, R17, R2 ;  /* 0x0000000211117220 */ /* 0x004fce0000400000 */
[----:B------:R-:W-:Y:S01]  /*1bc50*/  @P5 STG.E.U16 desc[UR36][R6.64+0x40], R236 ;  /* 0x000040ec06005986 */ /* 0x000fe2000c101524 */
[----:B------:R-:W-:-:S03]  /*1bc60*/  F2FP.BF16.F32.PACK_AB R17, RZ, R17 ;  /* 0x00000011ff11723e */ /* 0x000fc600000010ff */
[----:B------:R0:W-:Y:S01]  /*1bc70*/  @P4 STG.E.U16 desc[UR36][R6.64+0x42], R23 ;  /* 0x0000421706004986 */ /* 0x0001e2000c101524 */
[----:B------:R-:W-:Y:S01]  /*1bc80*/  ISETP.GT.AND P2, PT, R0, 0x188, P2 ;  /* 0x000001880000780c */ /* 0x000fe20001744270 */
[-C--:B------:R-:W-:Y:S01]  /*1bc90*/  FMUL R234, R234, R2.reuse ;  /* 0x00000002eaea7220 */ /* 0x080fe20000400000 */
[C---:B------:R-:W-:Y:S01]  /*1bca0*/  ISETP.GT.AND P4, PT, R0.reuse, 0x180, P0 ;  /* 0x000001800000780c */ /* 0x040fe20000784270 */
[----:B------:R1:W-:Y:S01]  /*1bcb0*/  @P3 STG.E.U16 desc[UR36][R10.64+0x40], R17 ;  /* 0x000040110a003986 */ /* 0x0003e2000c101524 */
[----:B------:R-:W-:Y:S01]  /*1bcc0*/  ISETP.GT.AND P3, PT, R0, 0x180, P1 ;  /* 0x000001800000780c */ /* 0x000fe20000f64270 */
[-C--:B----4-:R-:W-:Y:S01]  /*1bcd0*/  FMUL R232, R232, R2.reuse ;  /* 0x00000002e8e87220 */ /* 0x090fe20000400000 */
[----:B------:R-:W-:Y:S01]  /*1bce0*/  ISETP.GT.AND P0, PT, R0, 0x188, P0 ;  /* 0x000001880000780c */ /* 0x000fe20000704270 */
[----:B------:R-:W-:Y:S01]  /*1bcf0*/  FMUL R233, R233, R2 ;  /* 0x00000002e9e97220 */ /* 0x000fe20000400000 */
[----:B0-----:R-:W-:Y:S02]  /*1bd00*/  F2FP.BF16.F32.PACK_AB R23, RZ, R234 ;  /* 0x000000eaff17723e */ /* 0x001fe400000010ff */
[----:B-1----:R-:W-:-:S02]  /*1bd10*/  F2FP.BF16.F32.PACK_AB R17, RZ, R235 ;  /* 0x000000ebff11723e */ /* 0x002fc400000010ff */
[----:B------:R-:W-:Y:S01]  /*1bd20*/  F2FP.BF16.F32.PACK_AB R232, RZ, R232 ;  /* 0x000000e8ffe8723e */ /* 0x000fe200000010ff */
[----:B------:R-:W2:Y:S01]  /*1bd30*/  LDL.LU R235, [R1+0xbc] ;  /* 0x0000bc0001eb7983 */ /* 0x000ea20000300800 */
[----:B------:R-:W-:Y:S02]  /*1bd40*/  PRMT R234, R17, 0x7610, R234 ;  /* 0x0000761011ea7816 */ /* 0x000fe400000000ea */
[----:B------:R-:W-:Y:S02]  /*1bd50*/  F2FP.BF16.F32.PACK_AB R17, RZ, R233 ;  /* 0x000000e9ff11723e */ /* 0x000fe400000010ff */
[----:B------:R-:W4:Y:S04]  /*1bd60*/  LDL.LU R233, [R1+0xb8] ;  /* 0x0000b80001e97983 */ /* 0x000f280000300800 */
[----:B------:R0:W-:Y:S04]  /*1bd70*/  @P2 STG.E.U16 desc[UR36][R10.64+0x42], R234 ;  /* 0x000042ea0a002986 */ /* 0x0001e8000c101524 */
[----:B------:R1:W-:Y:S04]  /*1bd80*/  @P4 STG.E.U16 desc[UR36][R6.64+0x50], R232 ;  /* 0x000050e806004986 */ /* 0x0003e8000c101524 */
[----:B------:R5:W-:Y:S04]  /*1bd90*/  @P3 STG.E.U16 desc[UR36][R6.64+0x52], R23 ;  /* 0x0000521706003986 */ /* 0x000be8000c101524 */
[----:B0-----:R-:W2:Y:S04]  /*1bda0*/  LDL.LU R234, [R1+0xb4] ;  /* 0x0000b40001ea7983 */ /* 0x001ea80000300800 */
[----:B-1----:R-:W4:Y:S04]  /*1bdb0*/  LDL.LU R232, [R1+0xa0] ;  /* 0x0000a00001e87983 */ /* 0x002f280000300800 */
[----:B-----5:R-:W5:Y:S01]  /*1bdc0*/  LDL.LU R23, [R1+0xa4] ;  /* 0x0000a40001177983 */ /* 0x020f620000300800 */
[----:B---3--:R-:W-:-:S05]  /*1bdd0*/  FMUL R22, R22, R2 ;  /* 0x0000000216167220 */ /* 0x008fca0000400000 */
[----:B------:R-:W-:-:S05]  /*1bde0*/  F2FP.BF16.F32.PACK_AB R22, RZ, R22 ;  /* 0x00000016ff16723e */ /* 0x000fca00000010ff */
[----:B------:R0:W-:Y:S04]  /*1bdf0*/  @P0 STG.E.U16 desc[UR36][R10.64+0x50], R22 ;  /* 0x000050160a000986 */ /* 0x0001e8000c101524 */
[----:B0-----:R-:W3:Y:S01]  /*1be00*/  LDL.LU R22, [R1+0xa8] ;  /* 0x0000a80001167983 */ /* 0x001ee20000300800 */
[C---:B------:R-:W-:Y:S02]  /*1be10*/  ISETP.GT.AND P3, PT, R3.reuse, 0x30, PT ;  /* 0x000000300300780c */ /* 0x040fe40003f64270 */
[----:B------:R-:W-:Y:S02]  /*1be20*/  ISETP.GT.AND P2, PT, R3, 0x31, PT ;  /* 0x000000310300780c */ /* 0x000fe40003f44270 */
[C---:B------:R-:W-:Y:S02]  /*1be30*/  ISETP.GT.AND P1, PT, R0.reuse, 0x188, P1 ;  /* 0x000001880000780c */ /* 0x040fe40000f24270 */
[----:B------:R-:W-:-:S02]  /*1be40*/  ISETP.GT.AND P0, PT, R0, RZ, P3 ;  /* 0x000000ff0000720c */ /* 0x000fc40001f04270 */
[C---:B------:R-:W-:Y:S02]  /*1be50*/  ISETP.GT.AND P4, PT, R0.reuse, RZ, P2 ;  /* 0x000000ff0000720c */ /* 0x040fe40001784270 */
[----:B------:R-:W-:-:S07]  /*1be60*/  ISETP.GT.AND P5, PT, R0, 0x8, P3 ;  /* 0x000000080000780c */ /* 0x000fce0001fa4270 */
[----:B------:R0:W-:Y:S04]  /*1be70*/  @P1 STG.E.U16 desc[UR36][R10.64+0x52], R17 ;  /* 0x000052110a001986 */ /* 0x0001e8000c101524 */
[----:B0-----:R-:W2:Y:S01]  /*1be80*/  LDL.LU R17, [R1+0xac] ;  /* 0x0000ac0001117983 */ /* 0x001ea20000300800 */
[-C--:B----4-:R-:W-:Y:S01]  /*1be90*/  FMUL R232, R232, R2.reuse ;  /* 0x00000002e8e87220 */ /* 0x090fe20000400000 */
[----:B-----5:R-:W-:-:S04]  /*1bea0*/  FMUL R23, R23, R2 ;  /* 0x0000000217177220 */ /* 0x020fc80000400000 */
[----:B------:R-:W-:Y:S02]  /*1beb0*/  F2FP.BF16.F32.PACK_AB R232, RZ, R232 ;  /* 0x000000e8ffe8723e */ /* 0x000fe400000010ff */
[----:B------:R-:W-:-:S03]  /*1bec0*/  F2FP.BF16.F32.PACK_AB R23, RZ, R23 ;  /* 0x00000017ff17723e */ /* 0x000fc600000010ff */
[----:B------:R-:W-:Y:S04]  /*1bed0*/  @P0 STG.E.U16 desc[UR36][R12.64+0x60], R232 ;  /* 0x000060e80c000986 */ /* 0x000fe8000c101524 */
[----:B------:R-:W-:Y:S01]  /*1bee0*/  @P4 STG.E.U16 desc[UR36][R12.64+0x62], R23 ;  /* 0x000062170c004986 */ /* 0x000fe2000c101524 */
[----:B---3--:R-:W-:-:S05]  /*1bef0*/  FMUL R22, R22, R2 ;  /* 0x0000000216167220 */ /* 0x008fca0000400000 */
[----:B------:R-:W-:-:S05]  /*1bf00*/  F2FP.BF16.F32.PACK_AB R22, RZ, R22 ;  /* 0x00000016ff16723e */ /* 0x000fca00000010ff */
[----:B------:R0:W-:Y:S04]  /*1bf10*/  @P5 STG.E.U16 desc[UR36][R20.64+0x60], R22 ;  /* 0x0000601614005986 */ /* 0x0001e8000c101524 */
[----:B0-----:R-:W3:Y:S01]  /*1bf20*/  LDL.LU R22, [R1+0xb0] ;  /* 0x0000b00001167983 */ /* 0x001ee20000300800 */
[----:B------:R-:W-:Y:S02]  /*1bf30*/  ISETP.GT.AND P1, PT, R0, 0x8, P2 ;  /* 0x000000080000780c */ /* 0x000fe40001724270 */
[----:B------:R-:W-:Y:S01]  /*1bf40*/  ISETP.GT.AND P0, PT, R3, 0x38, PT ;  /* 0x000000380300780c */ /* 0x000fe20003f04270 */
[----:B--2---:R-:W-:-:S03]  /*1bf50*/  FMUL R17, R17, R2 ;  /* 0x0000000211117220 */ /* 0x004fc60000400000 */
[----:B------:R-:W-:Y:S02]  /*1bf60*/  ISETP.GT.AND P5, PT, R0, RZ, P0 ;  /* 0x000000ff0000720c */ /* 0x000fe400007a4270 */
[----:B------:R-:W-:-:S05]  /*1bf70*/  F2FP.BF16.F32.PACK_AB R17, RZ, R17 ;  /* 0x00000011ff11723e */ /* 0x000fca00000010ff */
[----:B------:R0:W-:Y:S01]  /*1bf80*/  @P1 STG.E.U16 desc[UR36][R20.64+0x62], R17 ;  /* 0x0000621114001986 */ /* 0x0001e2000c101524 */
[----:B------:R-:W-:-:S04]  /*1bf90*/  ISETP.GT.AND P1, PT, R3, 0x39, PT ;  /* 0x000000390300780c */ /* 0x000fc80003f24270 */
[----:B------:R-:W-:Y:S01]  /*1bfa0*/  ISETP.GT.AND P4, PT, R0, RZ, P1 ;  /* 0x000000ff0000720c */ /* 0x000fe20000f84270 */
[----:B0-----:R-:W-:Y:S02]  /*1bfb0*/  FMUL R17, R234, R2 ;  /* 0x00000002ea117220 */ /* 0x001fe40000400000 */
[----:B------:R-:W2:Y:S03]  /*1bfc0*/  LDL.LU R234, [R1+0x94] ;  /* 0x0000940001ea7983 */ /* 0x000ea60000300800 */
[----:B------:R-:W-:-:S04]  /*1bfd0*/  F2FP.BF16.F32.PACK_AB R17, RZ, R17 ;  /* 0x00000011ff11723e */ /* 0x000fc800000010ff */
[----:B------:R-:W-:Y:S01]  /*1bfe0*/  PRMT R23, R17, 0x7610, R23 ;  /* 0x0000761011177816 */ /* 0x000fe20000000017 */
[----:B------:R-:W-:-:S04]  /*1bff0*/  FMUL R17, R235, R2 ;  /* 0x00000002eb117220 */ /* 0x000fc80000400000 */
[----:B------:R-:W-:Y:S01]  /*1c000*/  @P4 STG.E.U16 desc[UR36][R12.64+0x72], R23 ;  /* 0x000072170c004986 */ /* 0x000fe2000c101524 */
[----:B---3--:R-:W-:-:S05]  /*1c010*/  FMUL R22, R22, R2 ;  /* 0x0000000216167220 */ /* 0x008fca0000400000 */
[----:B------:R-:W-:-:S04]  /*1c020*/  F2FP.BF16.F32.PACK_AB R22, RZ, R22 ;  /* 0x00000016ff16723e */ /* 0x000fc800000010ff */
[----:B------:R-:W-:Y:S01]  /*1c030*/  PRMT R232, R22, 0x7610, R232 ;  /* 0x0000761016e87816 */ /* 0x000fe200000000e8 */
[----:B------:R-:W-:Y:S02]  /*1c040*/  FMUL R22, R233, R2 ;  /* 0x00000002e9167220 */ /* 0x000fe40000400000 */
[----:B------:R-:W3:Y:S04]  /*1c050*/  LDL.LU R233, [R1+0x98] ;  /* 0x0000980001e97983 */ /* 0x000ee80000300800 */
        /* <DEDUP_REMOVED lines=10> */
[----:B0-----:R-:W2:Y:S01]  /*1c100*/  LDL.LU R17, [R1+0x84] ;  /* 0x0000840001117983 */ /* 0x001ea20000300800 */
[----:B-----5:R-:W-:-:S05]  /*1c110*/  FMUL R22, R22, R2 ;  /* 0x0000000216167220 */ /* 0x020fca0000400000 */
[----:B------:R-:W-:-:S05]  /*1c120*/  F2FP.BF16.F32.PACK_AB R22, RZ, R22 ;  /* 0x00000016ff16723e */ /* 0x000fca00000010ff */
[----:B------:R0:W-:Y:S04]  /*1c130*/  @P4 STG.E.U16 desc[UR36][R8.64+0x60], R22 ;  /* 0x0000601608004986 */ /* 0x0001e8000c101524 */
[----:B0-----:R-:W5:Y:S01]  /*1c140*/  LDL.LU R22, [R1+0x88] ;  /* 0x0000880001167983 */ /* 0x001f620000300800 */
[C---:B------:R-:W-:Y:S01]  /*1c150*/  ISETP.GT.AND P5, PT, R0.reuse, 0x80, P2 ;  /* 0x000000800000780c */ /* 0x040fe200017a4270 */
[----:B--2---:R-:W-:Y:S01]  /*1c160*/  FMUL R17, R17, R2 ;  /* 0x0000000211117220 */ /* 0x004fe20000400000 */
[----:B------:R-:W-:-:S04]  /*1c170*/  ISETP.GT.AND P4, PT, R0, 0x88, P3 ;  /* 0x000000880000780c */ /* 0x000fc80001f84270 */
[----:B------:R-:W-:-:S07]  /*1c180*/  F2FP.BF16.F32.PACK_AB R17, RZ, R17 ;  /* 0x00000011ff11723e */ /* 0x000fce00000010ff */
[----:B------:R0:W-:Y:S04]  /*1c190*/  @P5 STG.E.U16 desc[UR36][R8.64+0x62], R17 ;  /* 0x0000621108005986 */ /* 0x0001e8000c101524 */
[----:B0-----:R-:W2:Y:S01]  /*1c1a0*/  LDL.LU R17, [R1+0x8c] ;  /* 0x00008c0001117983 */ /* 0x001ea20000300800 */
[----:B-----5:R-:W-:-:S05]  /*1c1b0*/  FMUL R22, R22, R2 ;  /* 0x0000000216167220 */ /* 0x020fca0000400000 */
[----:B------:R-:W-:-:S05]  /*1c1c0*/  F2FP.BF16.F32.PACK_AB R22, RZ, R22 ;  /* 0x00000016ff16723e */ /* 0x000fca00000010ff */
[----:B------:R0:W-:Y:S04]  /*1c1d0*/  @P4 STG.E.U16 desc[UR36][R18.64+0x60], R22 ;  /* 0x0000601612004986 */ /* 0x0001e8000c101524 */
[----:B0-----:R-:W5:Y:S01]  /*1c1e0*/  LDL.LU R22, [R1+0x90] ;  /* 0x0000900001167983 */ /* 0x001f620000300800 */
[----:B------:R-:W-:Y:S01]  /*1c1f0*/  ISETP.GT.AND P5, PT, R0, 0x88, P2 ;  /* 0x000000880000780c */ /* 0x000fe200017a4270 */
[----:B--2---:R-:W-:-:S05]  /*1c200*/  FMUL R17, R17, R2 ;  /* 0x0000000211117220 */ /* 0x004fca0000400000 */
        /* <DEDUP_REMOVED lines=8> */
[----:B------:R-:W2:Y:S04]  /*1c290*/  LDL.LU R235, [R1+0x4c] ;  /* 0x00004c0001eb7983 */ /* 0x000ea80000300800 */
[----:B------:R-:W4:Y:S04]  /*1c2a0*/  LDL.LU R234, [R1+0x54] ;  /* 0x0000540001ea7983 */ /* 0x000f280000300800 */
[----:B------:R-:W-:Y:S01]  /*1c2b0*/  @P4 STG.E.U16 desc[UR36][R8.64+0x72], R23 ;  /* 0x0000721708004986 */ /* 0x000fe2000c101524 */
[----:B-----5:R-:W-:-:S05]  /*1c2c0*/  FMUL R22, R22, R2 ;  /* 0x0000000216167220 */ /* 0x020fca0000400000 */
[----:B------:R-:W-:-:S04]  /*1c2d0*/  F2FP.BF16.F32.PACK_AB R22, RZ, R22 ;  /* 0x00000016ff16723e */ /* 0x000fc800000010ff */
[----:B------:R-:W-:Y:S01]  /*1c2e0*/  PRMT R232, R22, 0x7610, R232 ;  /* 0x0000761016e87816 */ /* 0x000fe200000000e8 */
[----:B---3--:R-:W-:Y:S02]  /*1c2f0*/  FMUL R22, R233, R2 ;  /* 0x00000002e9167220 */ /* 0x008fe40000400000 */
[----:B------:R-:W3:Y:S04]  /*1c300*/  LDL.LU R233, [R1+0x5c] ;  /* 0x00005c0001e97983 */ /* 0x000ee80000300800 */
[----:B------:R-:W-:Y:S01]  /*1c310*/  @P5 STG.E.U16 desc[UR36][R8.64+0x70], R232 ;  /* 0x000070e808005986 */ /* 0x000fe2000c101524 */
[----:B------:R-:W-:Y:S02]  /*1c320*/  ISETP.GT.AND P5, PT, R0, 0x88, P0 ;  /* 0x000000880000780c */ /* 0x000fe400007a4270 */
[----:B------:R-:W-:-:S11]  /*1c330*/  F2FP.BF16.F32.PACK_AB R22, RZ, R22 ;  /* 0x00000016ff16723e */ /* 0x000fd600000010ff */
[----:B------:R0:W-:Y:S04]  /*1c340*/  @P5 STG.E.U16 desc[UR36][R18.64+0x70], R22 ;  /* 0x0000701612005986 */ /* 0x0001e8000c101524 */
[----:B0-----:R-:W5:Y:S01]  /*1c350*/  LDL.LU R22, [R1+0x60] ;  /* 0x0000600001167983 */ /* 0x001f620000300800 */
[----:B------:R-:W-:Y:S02]  /*1c360*/  ISETP.GT.AND P4, PT, R0, 0x88, P1 ;  /* 0x000000880000780c */ /* 0x000fe40000f84270 */
        /* <DEDUP_REMOVED lines=8> */
[----:B------:R-:W-:Y:S01]  /*1c3f0*/  ISETP.GT.AND P5, PT, R0, 0x100, P2 ;  /* 0x000001000000780c */ /* 0x000fe200017a4270 */
[----:B--2---:R-:W-:-:S05]  /*1c400*/  FMUL R17, R17, R2 ;  /* 0x0000000211117220 */ /* 0x004fca0000400000 */
[----:B------:R-:W-:Y:S02]  /*1c410*/  F2FP.BF16.F32.PACK_AB R17, RZ, R17 ;  /* 0x00000011ff11723e */ /* 0x000fe400000010ff */
[----:B------:R-:W-:-:S05]  /*1c420*/  ISETP.GT.AND P4, PT, R0, 0x108, P3 ;  /* 0x000001080000780c */ /* 0x000fca0001f84270 */
        /* <DEDUP_REMOVED lines=9> */
[----:B------:R0:W-:Y:S04]  /*1c4c0*/  @P5 STG.E.U16 desc[UR36][R14.64+0x62], R17 ;  /* 0x000062110e005986 */ /* 0x0001e8000c101524 */
[----:B0-----:R-:W2:Y:S01]  /*1c4d0*/  LDL.LU R17, [R1+0x74] ;  /* 0x0000740001117983 */ /* 0x001ea20000300800 */
[----:B-----5:R-:W-:-:S05]  /*1c4e0*/  FMUL R22, R22, R2 ;  /* 0x0000000216167220 */ /* 0x020fca0000400000 */
[----:B------:R-:W-:-:S04]  /*1c4f0*/  F2FP.BF16.F32.PACK_AB R22, RZ, R22 ;  /* 0x00000016ff16723e */ /* 0x000fc800000010ff */
[----:B------:R-:W-:Y:S02]  /*1c500*/  PRMT R232, R22, 0x7610, R232 ;  /* 0x0000761016e87816 */ /* 0x000fe400000000e8 */
[----:B------:R-:W5:Y:S01]  /*1c510*/  LDL.LU R22, [R1+0x78] ;  /* 0x0000780001167983 */ /* 0x000f620000300800 */
[C---:B------:R-:W-:Y:S02]  /*1c520*/  ISETP.GT.AND P5, PT, R0.reuse, 0x100, P0 ;  /* 0x000001000000780c */ /* 0x040fe400007a4270 */
[----:B------:R-:W-:Y:S01]  /*1c530*/  ISETP.GT.AND P4, PT, R0, 0x100, P1 ;  /* 0x000001000000780c */ /* 0x000fe20000f84270 */
[----:B--2---:R-:W-:-:S05]  /*1c540*/  FMUL R17, R17, R2 ;  /* 0x0000000211117220 */ /* 0x004fca0000400000 */
[----:B------:R-:W-:-:S05]  /*1c550*/  F2FP.BF16.F32.PACK_AB R17, RZ, R17 ;  /* 0x00000011ff11723e */ /* 0x000fca00000010ff */
[----:B------:R0:W-:Y:S01]  /*1c560*/  @P5 STG.E.U16 desc[UR36][R4.64+0x70], R232 ;  /* 0x000070e804005986 */ /* 0x0001e2000c101524 */
[----:B------:R-:W-:Y:S02]  /*1c570*/  ISETP.GT.AND P5, PT, R0, 0x108, P0 ;  /* 0x000001080000780c */ /* 0x000fe400007a4270 */
[----:B------:R-:W-:Y:S02]  /*1c580*/  PRMT R23, R17, 0x7610, R23 ;  /* 0x0000761011177816 */ /* 0x000fe40000000017 */
[----:B------:R-:W2:Y:S04]  /*1c590*/  LDL.LU R17, [R1+0x7c] ;  /* 0x00007c0001117983 */ /* 0x000ea80000300800 */
[----:B------:R1:W-:Y:S04]  /*1c5a0*/  @P4 STG.E.U16 desc[UR36][R4.64+0x72], R23 ;  /* 0x0000721704004986 */ /* 0x0003e8000c101524 */
[----:B0-----:R-:W3:Y:S04]  /*1c5b0*/  LDL.LU R232, [R1+0x50] ;  /* 0x0000500001e87983 */ /* 0x001ee80000300800 */
[----:B-1----:R-:W4:Y:S01]  /*1c5c0*/  LDL.LU R23, [R1+0x40] ;  /* 0x0000400001177983 */ /* 0x002f220000300800 */
        /* <DEDUP_REMOVED lines=8> */
[----:B----4-:R-:W-:-:S03]  /*1c650*/  FMUL R23, R23, R2 ;  /* 0x0000000217177220 */ /* 0x010fc60000400000 */
[----:B0-----:R-:W2:Y:S02]  /*1c660*/  LDL.LU R17, [R1+0x48] ;  /* 0x0000480001117983 */ /* 0x001ea40000300800 */
[----:B------:R-:W-:-:S04]  /*1c670*/  F2FP.BF16.F32.PACK_AB R23, RZ, R23 ;  /* 0x00000017ff17723e */ /* 0x000fc800000010ff */
[----:B------:R-:W-:Y:S01]  /*1c680*/  PRMT R236, R23, 0x7610, R236 ;  /* 0x0000761017ec7816 */ /* 0x000fe200000000ec */
[----:B-----5:R-:W-:-:S05]  /*1c690*/  FMUL R22, R22, R2 ;  /* 0x0000000216167220 */ /* 0x020fca0000400000 */
[----:B------:R-:W-:-:S04]  /*1c6a0*/  F2FP.BF16.F32.PACK_AB R22, RZ, R22 ;  /* 0x00000016ff16723e */ /* 0x000fc800000010ff */
[----:B------:R-:W-:Y:S02]  /*1c6b0*/  PRMT R23, R22, 0x7610, R23 ;  /* 0x0000761016177816 */ /* 0x000fe40000000017 */
[----:B------:R-:W4:Y:S01]  /*1c6c0*/  LDL.LU R22, [R1+0x58] ;  /* 0x0000580001167983 */ /* 0x000f220000300800 */
        /* <DEDUP_REMOVED lines=13> */
[-C--:B---3--:R-:W-:Y:S01]  /*1c7a0*/  FMUL R232, R232, R2.reuse ;  /* 0x00000002e8e87220 */ /* 0x088fe20000400000 */
        /* <DEDUP_REMOVED lines=8> */
[----:B------:R-:W3:Y:S04]  /*1c830*/  LDL.LU R233, [R1+0x38] ;  /* 0x0000380001e97983 */ /* 0x000ee80000300800 */
[----:B------:R0:W-:Y:S04]  /*1c840*/  @P2 STG.E.U16 desc[UR36][R10.64+0x62], R234 ;  /* 0x000062ea0a002986 */ /* 0x0001e8000c101524 */
[----:B------:R1:W-:Y:S04]  /*1c850*/  @P4 STG.E.U16 desc[UR36][R6.64+0x70], R232 ;  /* 0x000070e806004986 */ /* 0x0003e8000c101524 */
[----:B------:R5:W-:Y:S04]  /*1c860*/  @P3 STG.E.U16 desc[UR36][R6.64+0x72], R23 ;  /* 0x0000721706003986 */ /* 0x000be8000c101524 */
[----:B0-----:R-:W2:Y:S04]  /*1c870*/  LDL.LU R234, [R1+0x34] ;  /* 0x0000340001ea7983 */ /* 0x001ea80000300800 */
[----:B-1----:R-:W3:Y:S04]  /*1c880*/  LDL.LU R232, [R1+0x20] ;  /* 0x0000200001e87983 */ /* 0x002ee80000300800 */
[----:B-----5:R-:W5:Y:S01]  /*1c890*/  LDL.LU R23, [R1+0x24] ;  /* 0x0000240001177983 */ /* 0x020f620000300800 */
[----:B----4-:R-:W-:-:S05]  /*1c8a0*/  FMUL R22, R22, R2 ;  /* 0x0000000216167220 */ /* 0x010fca0000400000 */
[----:B------:R-:W-:-:S05]  /*1c8b0*/  F2FP.BF16.F32.PACK_AB R22, RZ, R22 ;  /* 0x00000016ff16723e */ /* 0x000fca00000010ff */
[----:B------:R0:W-:Y:S04]  /*1c8c0*/  @P0 STG.E.U16 desc[UR36][R10.64+0x70], R22 ;  /* 0x000070160a000986 */ /* 0x0001e8000c101524 */
[----:B0-----:R-:W4:Y:S01]  /*1c8d0*/  LDL.LU R22, [R1+0x28] ;  /* 0x0000280001167983 */ /* 0x001f220000300800 */
[C---:B------:R-:W-:Y:S02]  /*1c8e0*/  ISETP.GT.AND P1, PT, R0.reuse, 0x188, P1 ;  /* 0x000001880000780c */ /* 0x040fe40000f24270 */
[C---:B------:R-:W-:Y:S02]  /*1c8f0*/  ISETP.GT.AND P3, PT, R3.reuse, 0x40, PT ;  /* 0x000000400300780c */ /* 0x040fe40003f64270 */
[----:B------:R-:W-:Y:S02]  /*1c900*/  ISETP.GT.AND P2, PT, R3, 0x41, PT ;  /* 0x000000410300780c */ /* 0x000fe40003f44270 */
[----:B------:R-:W-:-:S02]  /*1c910*/  ISETP.GT.AND P0, PT, R0, RZ, P3 ;  /* 0x000000ff0000720c */ /* 0x000fc40001f04270 */
[C---:B------:R-:W-:Y:S02]  /*1c920*/  ISETP.GT.AND P4, PT, R0.reuse, RZ, P2 ;  /* 0x000000ff0000720c */ /* 0x040fe40001784270 */
[----:B------:R-:W-:-:S03]  /*1c930*/  ISETP.GT.AND P5, PT, R0, 0x8, P3 ;  /* 0x000000080000780c */ /* 0x000fc60001fa4270 */
[----:B------:R0:W-:Y:S04]  /*1c940*/  @P1 STG.E.U16 desc[UR36][R10.64+0x72], R17 ;  /* 0x000072110a001986 */ /* 0x0001e8000c101524 */
[----:B0-----:R-:W2:Y:S01]  /*1c950*/  LDL.LU R17, [R1+0x2c] ;  /* 0x00002c0001117983 */ /* 0x001ea20000300800 */
[-C--:B---3--:R-:W-:Y:S01]  /*1c960*/  FMUL R232, R232, R2.reuse ;  /* 0x00000002e8e87220 */ /* 0x088fe20000400000 */
[----:B-----5:R-:W-:-:S04]  /*1c970*/  FMUL R23, R23, R2 ;  /* 0x0000000217177220 */ /* 0x020fc80000400000 */
[----:B------:R-:W-:Y:S02]  /*1c980*/  F2FP.BF16.F32.PACK_AB R232, RZ, R232 ;  /* 0x000000e8ffe8723e */ /* 0x000fe400000010ff */
[----:B------:R-:W-:-:S03]  /*1c990*/  F2FP.BF16.F32.PACK_AB R23, RZ, R23 ;  /* 0x00000017ff17723e */ /* 0x000fc600000010ff */
[----:B------:R-:W-:Y:S04]  /*1c9a0*/  @P0 STG.E.U16 desc[UR36][R12.64+0x80], R232 ;  /* 0x000080e80c000986 */ /* 0x000fe8000c101524 */
[----:B------:R-:W-:Y:S01]  /*1c9b0*/  @P4 STG.E.U16 desc[UR36][R12.64+0x82], R23 ;  /* 0x000082170c004986 */ /* 0x000fe2000c101524 */
[----:B----4-:R-:W-:-:S05]  /*1c9c0*/  FMUL R22, R22, R2 ;  /* 0x0000000216167220 */ /* 0x010fca0000400000 */
[----:B------:R-:W-:-:S05]  /*1c9d0*/  F2FP.BF16.F32.PACK_AB R22, RZ, R22 ;  /* 0x00000016ff16723e */ /* 0x000fca00000010ff */
[----:B------:R0:W-:Y:S04]  /*1c9e0*/  @P5 STG.E.U16 desc[UR36][R20.64+0x80], R22 ;  /* 0x0000801614005986 */ /* 0x0001e8000c101524 */
[----:B0-----:R-:W3:Y:S01]  /*1c9f0*/  LDL.LU R22, [R1+0x30] ;  /* 0x0000300001167983 */ /* 0x001ee20000300800 */
[----:B------:R-:W-:Y:S01]  /*1ca00*/  ISETP.GT.AND P1, PT, R0, 0x8, P2 ;  /* 0x000000080000780c */ /* 0x000fe20001724270 */
[----:B--2---:R-:W-:-:S05]  /*1ca10*/  FMUL R17, R17, R2 ;  /* 0x0000000211117220 */ /* 0x004fca0000400000 */
[----:B------:R-:W-:Y:S02]  /*1ca20*/  F2FP.BF16.F32.PACK_AB R17, RZ, R17 ;  /* 0x00000011ff11723e */ /* 0x000fe400000010ff */
[----:B------:R-:W-:-:S05]  /*1ca30*/  ISETP.GT.AND P0, PT, R3, 0x48, PT ;  /* 0x000000480300780c */ /* 0x000fca0003f04270 */
[----:B------:R0:W-:Y:S01]  /*1ca40*/  @P1 STG.E.U16 desc[UR36][R20.64+0x82], R17 ;  /* 0x0000821114001986 */ /* 0x0001e2000c101524 */
[----:B------:R-:W-:Y:S02]  /*1ca50*/  ISETP.GT.AND P1, PT, R3, 0x49, PT ;  /* 0x000000490300780c */ /* 0x000fe40003f24270 */
[C---:B------:R-:W-:Y:S02]  /*1ca60*/  ISETP.GT.AND P5, PT, R0.reuse, RZ, P0 ;  /* 0x000000ff0000720c */ /* 0x040fe400007a4270 */
[----:B------:R-:W-:Y:S01]  /*1ca70*/  ISETP.GT.AND P4, PT, R0, RZ, P1 ;  /* 0x000000ff0000720c */ /* 0x000fe20000f84270 */
[----:B0-----:R-:W-:Y:S02]  /*1ca80*/  FMUL R17, R234, R2 ;  /* 0x00000002ea117220 */ /* 0x001fe40000400000 */
[----:B------:R-:W2:Y:S03]  /*1ca90*/  LDL.LU R234, [R1+0x14] ;  /* 0x0000140001ea7983 */ /* 0x000ea60000300800 */
[----:B------:R-:W-:-:S04]  /*1caa0*/  F2FP.BF16.F32.PACK_AB R17, RZ, R17 ;  /* 0x00000011ff11723e */ /* 0x000fc800000010ff */
[----:B------:R-:W-:Y:S01]  /*1cab0*/  PRMT R23, R17, 0x7610, R23 ;  /* 0x0000761011177816 */ /* 0x000fe20000000017 */
[----:B------:R-:W-:-:S04]  /*1cac0*/  FMUL R17, R235, R2 ;  /* 0x00000002eb117220 */ /* 0x000fc80000400000 */
[----:B------:R0:W-:Y:S01]  /*1cad0*/  @P4 STG.E.U16 desc[UR36][R12.64+0x92], R23 ;  /* 0x000092170c004986 */ /* 0x0001e2000c101524 */
[----:B------:R-:W-:Y:S02]  /*1cae0*/  ISETP.GT.AND P4, PT, R0, 0x8, P1 ;  /* 0x000000080000780c */ /* 0x000fe40000f84270 */
[----:B------:R-:W-:Y:S01]  /*1caf0*/  F2FP.BF16.F32.PACK_AB R17, RZ, R17 ;  /* 0x00000011ff11723e */ /* 0x000fe200000010ff */
        /* <DEDUP_REMOVED lines=8> */
[----:B------:R-:W4:Y:S04]  /*1cb80*/  LDL.LU R235, [R1+0x1c] ;  /* 0x00001c0001eb7983 */ /* 0x000f280000300800 */
[----:B0-----:R-:W5:Y:S04]  /*1cb90*/  LDL.LU R23, [R1+0x10] ;  /* 0x0000100001177983 */ /* 0x001f680000300800 */
[----:B------:R-:W-:Y:S04]  /*1cba0*/  @P4 STG.E.U16 desc[UR36][R20.64+0x92], R17 ;  /* 0x0000921114004986 */ /* 0x000fe8000c101524 */
[----:B------:R0:W-:Y:S04]  /*1cbb0*/  @P5 STG.E.U16 desc[UR36][R20.64+0x90], R22 ;  /* 0x0000901614005986 */ /* 0x0001e8000c101524 */
[----:B0-----:R-:W2:Y:S04]  /*1cbc0*/  LDL.LU R22, [R1] ;  /* 0x0000000001167983 */ /* 0x001ea80000300800 */
[----:B------:R-:W3:Y:S01]  /*1cbd0*/  LDL.LU R17, [R1+0x4] ;  /* 0x0000040001117983 */ /* 0x000ee20000300800 */
[----:B------:R-:W-:-:S02]  /*1cbe0*/  ISETP.GT.AND P4, PT, R0, 0x80, P3 ;  /* 0x000000800000780c */ /* 0x000fc40001f84270 */
[----:B------:R-:W-:Y:S01]  /*1cbf0*/  ISETP.GT.AND P5, PT, R0, 0x80, P2 ;  /* 0x000000800000780c */ /* 0x000fe200017a4270 */
[-C--:B--2---:R-:W-:Y:S01]  /*1cc00*/  FMUL R22, R22, R2.reuse ;  /* 0x0000000216167220 */ /* 0x084fe20000400000 */
[----:B---3--:R-:W-:-:S04]  /*1cc10*/  FMUL R17, R17, R2 ;  /* 0x0000000211117220 */ /* 0x008fc80000400000 */
[----:B------:R-:W-:Y:S02]  /*1cc20*/  F2FP.BF16.F32.PACK_AB R22, RZ, R22 ;  /* 0x00000016ff16723e */ /* 0x000fe400000010ff */
[----:B------:R-:W-:-:S03]  /*1cc30*/  F2FP.BF16.F32.PACK_AB R17, RZ, R17 ;  /* 0x00000011ff11723e */ /* 0x000fc600000010ff */
[----:B------:R0:W-:Y:S04]  /*1cc40*/  @P4 STG.E.U16 desc[UR36][R8.64+0x80], R22 ;  /* 0x0000801608004986 */ /* 0x0001e8000c101524 */
[----:B------:R1:W-:Y:S04]  /*1cc50*/  @P5 STG.E.U16 desc[UR36][R8.64+0x82], R17 ;  /* 0x0000821108005986 */ /* 0x0003e8000c101524 */
[----:B0-----:R-:W2:Y:S04]  /*1cc60*/  LDL.LU R22, [R1+0x8] ;  /* 0x0000080001167983 */ /* 0x001ea80000300800 */
[----:B-1----:R-:W3:Y:S01]  /*1cc70*/  LDL.LU R17, [R1+0xc] ;  /* 0x00000c0001117983 */ /* 0x002ee20000300800 */
[----:B------:R-:W-:-:S02]  /*1cc80*/  ISETP.GT.AND P4, PT, R0, 0x88, P3 ;  /* 0x000000880000780c */ /* 0x000fc40001f84270 */
[----:B------:R-:W-:Y:S01]  /*1cc90*/  ISETP.GT.AND P5, PT, R0, 0x88, P2 ;  /* 0x000000880000780c */ /* 0x000fe200017a4270 */
[----:B------:R-:W-:-:S05]  /*1cca0*/  FMUL R233, R233, R2 ;  /* 0x00000002e9e97220 */ /* 0x000fca0000400000 */
[----:B------:R-:W-:Y:S01]  /*1ccb0*/  F2FP.BF16.F32.PACK_AB R233, RZ, R233 ;  /* 0x000000e9ffe9723e */ /* 0x000fe200000010ff */
[-C--:B------:R-:W-:Y:S01]  /*1ccc0*/  FMUL R224, R224, R2.reuse ;  /* 0x00000002e0e07220 */ /* 0x080fe20000400000 */
[----:B------:R-:W-:-:S04]  /*1ccd0*/  FMUL R225, R225, R2 ;  /* 0x00000002e1e17220 */ /* 0x000fc80000400000 */
[----:B------:R-:W-:Y:S02]  /*1cce0*/  F2FP.BF16.F32.PACK_AB R224, RZ, R224 ;  /* 0x000000e0ffe0723e */ /* 0x000fe400000010ff */
        /* <DEDUP_REMOVED lines=14> */
[-C--:B------:R-:W-:Y:S01]  /*1cdd0*/  FMUL R217, R217, R2.reuse ;  /* 0x00000002d9d97220 */ /* 0x080fe20000400000 */
[----:B------:R-:W-:-:S03]  /*1cde0*/  FMUL R218, R218, R2 ;  /* 0x00000002dada7220 */ /* 0x000fc60000400000 */
[----:B------:R-:W-:Y:S02]  /*1cdf0*/  F2FP.BF16.F32.PACK_AB R216, RZ, R216 ;  /* 0x000000d8ffd8723e */ /* 0x000fe400000010ff */
[----:B------:R-:W-:Y:S02]  /*1ce00*/  F2FP.BF16.F32.PACK_AB R217, RZ, R217 ;  /* 0x000000d9ffd9723e */ /* 0x000fe400000010ff */
[----:B------:R-:W-:Y:S01]  /*1ce10*/  F2FP.BF16.F32.PACK_AB R218, RZ, R218 ;  /* 0x000000daffda723e */ /* 0x000fe200000010ff */
[-C--:B------:R-:W-:Y:S01]  /*1ce20*/  FMUL R219, R219, R2.reuse ;  /* 0x00000002dbdb7220 */ /* 0x080fe20000400000 */
[-C--:B------:R-:W-:Y:S01]  /*1ce30*/  FMUL R221, R221, R2.reuse ;  /* 0x00000002dddd7220 */ /* 0x080fe20000400000 */
[-C--:B------:R-:W-:Y:S01]  /*1ce40*/  FMUL R220, R220, R2.reuse ;  /* 0x00000002dcdc7220 */ /* 0x080fe20000400000 */
[-C--:B------:R-:W-:Y:S01]  /*1ce50*/  FMUL R222, R222, R2.reuse ;  /* 0x00000002dede7220 */ /* 0x080fe20000400000 */
[----:B------:R-:W-:Y:S01]  /*1ce60*/  FMUL R223, R223, R2 ;  /* 0x00000002dfdf7220 */ /* 0x000fe20000400000 */
[----:B------:R-:W-:-:S02]  /*1ce70*/  F2FP.BF16.F32.PACK_AB R219, RZ, R219 ;  /* 0x000000dbffdb723e */ /* 0x000fc400000010ff */
[----:B------:R-:W-:Y:S02]  /*1ce80*/  F2FP.BF16.F32.PACK_AB R221, RZ, R221 ;  /* 0x000000ddffdd723e */ /* 0x000fe400000010ff */
[----:B------:R-:W-:Y:S02]  /*1ce90*/  F2FP.BF16.F32.PACK_AB R220, RZ, R220 ;  /* 0x000000dcffdc723e */ /* 0x000fe400000010ff */
[----:B------:R-:W-:Y:S02]  /*1cea0*/  F2FP.BF16.F32.PACK_AB R222, RZ, R222 ;  /* 0x000000deffde723e */ /* 0x000fe400000010ff */
[----:B------:R-:W-:Y:S01]  /*1ceb0*/  F2FP.BF16.F32.PACK_AB R223, RZ, R223 ;  /* 0x000000dfffdf723e */ /* 0x000fe200000010ff */
[-C--:B------:R-:W-:Y:S01]  /*1cec0*/  FMUL R208, R208, R2.reuse ;  /* 0x00000002d0d07220 */ /* 0x080fe20000400000 */
[-C--:B------:R-:W-:Y:S01]  /*1ced0*/  FMUL R209, R209, R2.reuse ;  /* 0x00000002d1d17220 */ /* 0x080fe20000400000 */
[-C--:B------:R-:W-:Y:S01]  /*1cee0*/  FMUL R211, R211, R2.reuse ;  /* 0x00000002d3d37220 */ /* 0x080fe20000400000 */
[----:B------:R-:W-:-:S02]  /*1cef0*/  FMUL R210, R210, R2 ;  /* 0x00000002d2d27220 */ /* 0x000fc40000400000 */
[----:B------:R-:W-:Y:S02]  /*1cf00*/  F2FP.BF16.F32.PACK_AB R208, RZ, R208 ;  /* 0x000000d0ffd0723e */ /* 0x000fe400000010ff */
[----:B------:R-:W-:Y:S02]  /*1cf10*/  F2FP.BF16.F32.PACK_AB R209, RZ, R209 ;  /* 0x000000d1ffd1723e */ /* 0x000fe400000010ff */
        /* <DEDUP_REMOVED lines=16> */
[-C--:B--2---:R-:W-:Y:S01]  /*1d020*/  FMUL R22, R22, R2.reuse ;  /* 0x0000000216167220 */ /* 0x084fe20000400000 */
[----:B---3--:R-:W-:-:S04]  /*1d030*/  FMUL R17, R17, R2 ;  /* 0x0000000211117220 */ /* 0x008fc80000400000 */
[----:B------:R-:W-:Y:S02]  /*1d040*/  F2FP.BF16.F32.PACK_AB R22, RZ, R22 ;  /* 0x00000016ff16723e */ /* 0x000fe400000010ff */
[----:B------:R-:W-:-:S03]  /*1d050*/  F2FP.BF16.F32.PACK_AB R17, RZ, R17 ;  /* 0x00000011ff11723e */ /* 0x000fc600000010ff */
[----:B------:R5:W-:Y:S01]  /*1d060*/  @P4 STG.E.U16 desc[UR36][R18.64+0x80], R22 ;  /* 0x0000801612004986 */ /* 0x000be2000c101524 */
[----:B------:R-:W-:-:S03]  /*1d070*/  ISETP.GT.AND P4, PT, R0, 0x80, P1 ;  /* 0x000000800000780c */ /* 0x000fc60000f84270 */
[----:B------:R0:W-:Y:S01]  /*1d080*/  @P5 STG.E.U16 desc[UR36][R18.64+0x82], R17 ;  /* 0x0000821112005986 */ /* 0x0001e2000c101524 */
[----:B------:R-:W-:Y:S01]  /*1d090*/  ISETP.GT.AND P5, PT, R0, 0x80, P0 ;  /* 0x000000800000780c */ /* 0x000fe200007a4270 */
[-C--:B-----5:R-:W-:Y:S01]  /*1d0a0*/  FMUL R22, R23, R2.reuse ;  /* 0x0000000217167220 */ /* 0x0a0fe20000400000 */
[----:B------:R-:W-:-:S04]  /*1d0b0*/  FMUL R23, R234, R2 ;  /* 0x00000002ea177220 */ /* 0x000fc80000400000 */
[----:B------:R-:W-:Y:S02]  /*1d0c0*/  F2FP.BF16.F32.PACK_AB R232, RZ, R22 ;  /* 0x00000016ffe8723e */ /* 0x000fe400000010ff */
[----:B------:R-:W-:-:S05]  /*1d0d0*/  F2FP.BF16.F32.PACK_AB R23, RZ, R23 ;  /* 0x00000017ff17723e */ /* 0x000fca00000010ff */
[----:B------:R0:W-:Y:S01]  /*1d0e0*/  @P5 STG.E.U16 desc[UR36][R8.64+0x90], R232 ;  /* 0x000090e808005986 */ /* 0x0001e2000c101524 */
[----:B------:R-:W-:-:S03]  /*1d0f0*/  ISETP.GT.AND P5, PT, R0, 0x88, P0 ;  /* 0x000000880000780c */ /* 0x000fc600007a4270 */
[----:B------:R0:W-:Y:S01]  /*1d100*/  @P4 STG.E.U16 desc[UR36][R8.64+0x92], R23 ;  /* 0x0000921708004986 */ /* 0x0001e2000c101524 */
[----:B------:R-:W-:Y:S01]  /*1d110*/  ISETP.GT.AND P4, PT, R0, 0x88, P1 ;  /* 0x000000880000780c */ /* 0x000fe20000f84270 */
[----:B----4-:R-:W-:-:S05]  /*1d120*/  FMUL R22, R235, R2 ;  /* 0x00000002eb167220 */ /* 0x010fca0000400000 */
[----:B------:R-:W-:-:S03]  /*1d130*/  F2FP.BF16.F32.PACK_AB R22, RZ, R22 ;  /* 0x00000016ff16723e */ /* 0x000fc600000010ff */
[----:B------:R0:W-:Y:S01]  /*1d140*/  @P5 STG.E.U16 desc[UR36][R18.64+0x90], R233 ;  /* 0x000090e912005986 */ /* 0x0001e2000c101524 */
[----:B------:R-:W-:-:S03]  /*1d150*/  ISETP.GT.AND P5, PT, R0, 0x100, P2 ;  /* 0x000001000000780c */ /* 0x000fc600017a4270 */
[----:B------:R0:W-:Y:S01]  /*1d160*/  @P4 STG.E.U16 desc[UR36][R18.64+0x92], R22 ;  /* 0x0000921612004986 */ /* 0x0001e2000c101524 */
[----:B------:R-:W-:-:S09]  /*1d170*/  ISETP.GT.AND P4, PT, R0, 0x100, P3 ;  /* 0x000001000000780c */ /* 0x000fd20001f84270 */
        /* <DEDUP_REMOVED lines=15> */
[C---:B------:R-:W-:Y:S02]  /*1d270*/  ISETP.GT.AND P4, PT, R0.reuse, 0x180, P2 ;  /* 0x000001800000780c */ /* 0x040fe40001784270 */
[C---:B------:R-:W-:Y:S02]  /*1d280*/  ISETP.GT.AND P3, PT, R0.reuse, 0x188, P3 ;  /* 0x000001880000780c */ /* 0x040fe40001f64270 */
[----:B------:R-:W-:-:S05]  /*1d290*/  ISETP.GT.AND P2, PT, R0, 0x188, P2 ;  /* 0x000001880000780c */ /* 0x000fca0001744270 */
[----:B------:R0:W-:Y:S04]  /*1d2a0*/  @P5 STG.E.U16 desc[UR36][R6.64+0x80], R216 ;  /* 0x000080d806005986 */ /* 0x0001e8000c101524 */
[----:B------:R0:W-:Y:S04]  /*1d2b0*/  @P4 STG.E.U16 desc[UR36][R6.64+0x82], R217 ;  /* 0x000082d906004986 */ /* 0x0001e8000c101524 */
[----:B------:R0:W-:Y:S01]  /*1d2c0*/  @P3 STG.E.U16 desc[UR36][R10.64+0x80], R218 ;  /* 0x000080da0a003986 */ /* 0x0001e2000c101524 */
[C---:B------:R-:W-:Y:S02]  /*1d2d0*/  ISETP.GT.AND P3, PT, R0.reuse, 0x180, P1 ;  /* 0x000001800000780c */ /* 0x040fe40000f64270 */
[----:B------:R-:W-:-:S02]  /*1d2e0*/  ISETP.GT.AND P4, PT, R0, 0x180, P0 ;  /* 0x000001800000780c */ /* 0x000fc40000784270 */
[C---:B------:R-:W-:Y:S02]  /*1d2f0*/  ISETP.GT.AND P0, PT, R0.reuse, 0x188, P0 ;  /* 0x000001880000780c */ /* 0x040fe40000704270 */
[----:B------:R-:W-:Y:S01]  /*1d300*/  ISETP.GT.AND P1, PT, R0, 0x188, P1 ;  /* 0x000001880000780c */ /* 0x000fe20000f24270 */
[----:B------:R0:W-:Y:S01]  /*1d310*/  @P2 STG.E.U16 desc[UR36][R10.64+0x82], R219 ;  /* 0x000082db0a002986 */ /* 0x0001e2000c101524 */
[----:B------:R-:W-:-:S05]  /*1d320*/  ISETP.GT.AND P2, PT, R3, 0x51, PT ;  /* 0x000000510300780c */ /* 0x000fca0003f44270 */
[----:B------:R0:W-:Y:S01]  /*1d330*/  @P3 STG.E.U16 desc[UR36][R6.64+0x92], R221 ;  /* 0x000092dd06003986 */ /* 0x0001e2000c101524 */
[----:B------:R-:W-:-:S03]  /*1d340*/  ISETP.GT.AND P3, PT, R3, 0x50, PT ;  /* 0x000000500300780c */ /* 0x000fc60003f64270 */
[----:B------:R0:W-:Y:S01]  /*1d350*/  @P4 STG.E.U16 desc[UR36][R6.64+0x90], R220 ;  /* 0x000090dc06004986 */ /* 0x0001e2000c101524 */
[----:B------:R-:W-:-:S03]  /*1d360*/  ISETP.GT.AND P4, PT, R0, RZ, P2 ;  /* 0x000000ff0000720c */ /* 0x000fc60001784270 */
[----:B------:R0:W-:Y:S01]  /*1d370*/  @P0 STG.E.U16 desc[UR36][R10.64+0x90], R222 ;  /* 0x000090de0a000986 */ /* 0x0001e2000c101524 */
[----:B------:R-:W-:-:S03]  /*1d380*/  ISETP.GT.AND P0, PT, R0, RZ, P3 ;  /* 0x000000ff0000720c */ /* 0x000fc60001f04270 */
[----:B------:R0:W-:Y:S01]  /*1d390*/  @P1 STG.E.U16 desc[UR36][R10.64+0x92], R223 ;  /* 0x000092df0a001986 */ /* 0x0001e2000c101524 */
[C---:B------:R-:W-:Y:S02]  /*1d3a0*/  ISETP.GT.AND P1, PT, R0.reuse, 0x8, P2 ;  /* 0x000000080000780c */ /* 0x040fe40001724270 */
[----:B------:R-:W-:-:S03]  /*1d3b0*/  ISETP.GT.AND P5, PT, R0, 0x8, P3 ;  /* 0x000000080000780c */ /* 0x000fc60001fa4270 */
[----:B------:R0:W-:Y:S04]  /*1d3c0*/  @P4 STG.E.U16 desc[UR36][R12.64+0xa2], R209 ;  /* 0x0000a2d10c004986 */ /* 0x0001e8000c101524 */
[----:B------:R0:W-:Y:S01]  /*1d3d0*/  @P0 STG.E.U16 desc[UR36][R12.64+0xa0], R208 ;  /* 0x0000a0d00c000986 */ /* 0x0001e2000c101524 */
[----:B------:R-:W-:-:S03]  /*1d3e0*/  ISETP.GT.AND P0, PT, R3, 0x58, PT ;  /* 0x000000580300780c */ /* 0x000fc60003f04270 */
[----:B------:R0:W-:Y:S01]  /*1d3f0*/  @P1 STG.E.U16 desc[UR36][R20.64+0xa2], R211 ;  /* 0x0000a2d314001986 */ /* 0x0001e2000c101524 */
[----:B------:R-:W-:-:S03]  /*1d400*/  ISETP.GT.AND P1, PT, R3, 0x59, PT ;  /* 0x000000590300780c */ /* 0x000fc60003f24270 */
[----:B------:R0:W-:Y:S01]  /*1d410*/  @P5 STG.E.U16 desc[UR36][R20.64+0xa0], R210 ;  /* 0x0000a0d214005986 */ /* 0x0001e2000c101524 */
[C---:B------:R-:W-:Y:S02]  /*1d420*/  ISETP.GT.AND P5, PT, R0.reuse, RZ, P0 ;  /* 0x000000ff0000720c */ /* 0x040fe400007a4270 */
[----:B------:R-:W-:-:S11]  /*1d430*/  ISETP.GT.AND P4, PT, R0, RZ, P1 ;  /* 0x000000ff0000720c */ /* 0x000fd60000f84270 */
        /* <DEDUP_REMOVED lines=11> */
[----:B------:R-:W-:Y:S02]  /*1d4f0*/  ISETP.GT.AND P4, PT, R0, 0x88, P3 ;  /* 0x000000880000780c */ /* 0x000fe40001f84270 */
[----:B------:R-:W-:Y:S02]  /*1d500*/  F2FP.BF16.F32.PACK_AB R202, RZ, R202 ;  /* 0x000000caffca723e */ /* 0x000fe400000010ff */
[----:B------:R-:W-:Y:S01]  /*1d510*/  F2FP.BF16.F32.PACK_AB R203, RZ, R203 ;  /* 0x000000cbffcb723e */ /* 0x000fe200000010ff */
[----:B------:R-:W-:-:S04]  /*1d520*/  FMUL R204, R204, R2 ;  /* 0x00000002cccc7220 */ /* 0x000fc80000400000 */
[----:B------:R0:W-:Y:S01]  /*1d530*/  @P5 STG.E.U16 desc[UR36][R18.64+0xa2], R203 ;  /* 0x0000a2cb12005986 */ /* 0x0001e2000c101524 */
[----:B------:R-:W-:-:S03]  /*1d540*/  ISETP.GT.AND P5, PT, R0, 0x80, P0 ;  /* 0x000000800000780c */ /* 0x000fc600007a4270 */
[----:B------:R0:W-:Y:S01]  /*1d550*/  @P4 STG.E.U16 desc[UR36][R18.64+0xa0], R202 ;  /* 0x0000a0ca12004986 */ /* 0x0001e2000c101524 */
[----:B------:R-:W-:Y:S01]  /*1d560*/  ISETP.GT.AND P4, PT, R0, 0x80, P1 ;  /* 0x000000800000780c */ /* 0x000fe20000f84270 */
[----:B------:R-:W-:Y:S01]  /*1d570*/  FMUL R205, R205, R2 ;  /* 0x00000002cdcd7220 */ /* 0x000fe20000400000 */
[----:B------:R-:W-:-:S04]  /*1d580*/  F2FP.BF16.F32.PACK_AB R204, RZ, R204 ;  /* 0x000000ccffcc723e */ /* 0x000fc800000010ff */
[----:B------:R-:W-:-:S03]  /*1d590*/  F2FP.BF16.F32.PACK_AB R205, RZ, R205 ;  /* 0x000000cdffcd723e */ /* 0x000fc600000010ff */
[----:B------:R0:W-:Y:S01]  /*1d5a0*/  @P5 STG.E.U16 desc[UR36][R8.64+0xb0], R204 ;  /* 0x0000b0cc08005986 */ /* 0x0001e2000c101524 */
[----:B------:R-:W-:-:S03]  /*1d5b0*/  ISETP.GT.AND P5, PT, R0, 0x88, P0 ;  /* 0x000000880000780c */ /* 0x000fc600007a4270 */
[----:B------:R0:W-:Y:S01]  /*1d5c0*/  @P4 STG.E.U16 desc[UR36][R8.64+0xb2], R205 ;  /* 0x0000b2cd08004986 */ /* 0x0001e2000c101524 */
[----:B------:R-:W-:Y:S01]  /*1d5d0*/  ISETP.GT.AND P4, PT, R0, 0x88, P1 ;  /* 0x000000880000780c */ /* 0x000fe20000f84270 */
[-C--:B------:R-:W-:Y:S01]  /*1d5e0*/  FMUL R206, R206, R2.reuse ;  /* 0x00000002cece7220 */ /* 0x080fe20000400000 */
[----:B------:R-:W-:-:S04]  /*1d5f0*/  FMUL R207, R207, R2 ;  /* 0x00000002cfcf7220 */ /* 0x000fc80000400000 */
[----:B------:R-:W-:Y:S02]  /*1d600*/  F2FP.BF16.F32.PACK_AB R206, RZ, R206 ;  /* 0x000000ceffce723e */ /* 0x000fe400000010ff */
        /* <DEDUP_REMOVED lines=36> */
[C---:B------:R-:W-:Y:S02]  /*1d850*/  ISETP.GT.AND P4, PT, R0.reuse, 0x180, P2 ;  /* 0x000001800000780c */ /* 0x040fe40001784270 */
[----:B------:R-:W-:Y:S01]  /*1d860*/  ISETP.GT.AND P3, PT, R0, 0x188, P3 ;  /* 0x000001880000780c */ /* 0x000fe20001f64270 */
[-C--:B------:R-:W-:Y:S01]  /*1d870*/  FMUL R184, R184, R2.reuse ;  /* 0x00000002b8b87220 */ /* 0x080fe20000400000 */
[-C--:B------:R-:W-:Y:S01]  /*1d880*/  FMUL R185, R185, R2.reuse ;  /* 0x00000002b9b97220 */ /* 0x080fe20000400000 */
[----:B------:R-:W-:-:S03]  /*1d890*/  FMUL R186, R186, R2 ;  /* 0x00000002baba7220 */ /* 0x000fc60000400000 */
[----:B------:R-:W-:Y:S02]  /*1d8a0*/  F2FP.BF16.F32.PACK_AB R184, RZ, R184 ;  /* 0x000000b8ffb8723e */ /* 0x000fe400000010ff */
[----:B------:R-:W-:Y:S02]  /*1d8b0*/  F2FP.BF16.F32.PACK_AB R185, RZ, R185 ;  /* 0x000000b9ffb9723e */ /* 0x000fe400000010ff */
[----:B------:R-:W-:Y:S01]  /*1d8c0*/  F2FP.BF16.F32.PACK_AB R186, RZ, R186 ;  /* 0x000000baffba723e */ /* 0x000fe200000010ff */
[----:B------:R0:W-:Y:S01]  /*1d8d0*/  @P5 STG.E.U16 desc[UR36][R6.64+0xa0], R184 ;  /* 0x0000a0b806005986 */ /* 0x0001e2000c101524 */
[----:B------:R-:W-:-:S03]  /*1d8e0*/  ISETP.GT.AND P2, PT, R0, 0x188, P2 ;  /* 0x000001880000780c */ /* 0x000fc60001744270 */
[----:B------:R0:W-:Y:S01]  /*1d8f0*/  @P4 STG.E.U16 desc[UR36][R6.64+0xa2], R185 ;  /* 0x0000a2b906004986 */ /* 0x0001e2000c101524 */
[----:B------:R-:W-:-:S03]  /*1d900*/  FMUL R187, R187, R2 ;  /* 0x00000002bbbb7220 */ /* 0x000fc60000400000 */
[----:B------:R0:W-:Y:S01]  /*1d910*/  @P3 STG.E.U16 desc[UR36][R10.64+0xa0], R186 ;  /* 0x0000a0ba0a003986 */ /* 0x0001e2000c101524 */
[C---:B------:R-:W-:Y:S01]  /*1d920*/  ISETP.GT.AND P3, PT, R0.reuse, 0x180, P1 ;  /* 0x000001800000780c */ /* 0x040fe20000f64270 */
[-C--:B------:R-:W-:Y:S01]  /*1d930*/  FMUL R189, R189, R2.reuse ;  /* 0x00000002bdbd7220 */ /* 0x080fe20000400000 */
[C---:B------:R-:W-:Y:S02]  /*1d940*/  ISETP.GT.AND P4, PT, R0.reuse, 0x180, P0 ;  /* 0x000001800000780c */ /* 0x040fe40000784270 */
[----:B------:R-:W-:Y:S01]  /*1d950*/  ISETP.GT.AND P0, PT, R0, 0x188, P0 ;  /* 0x000001880000780c */ /* 0x000fe20000704270 */
[-C--:B------:R-:W-:Y:S01]  /*1d960*/  FMUL R188, R188, R2.reuse ;  /* 0x00000002bcbc7220 */ /* 0x080fe20000400000 */
[----:B------:R-:W-:Y:S01]  /*1d970*/  ISETP.GT.AND P1, PT, R0, 0x188, P1 ;  /* 0x000001880000780c */ /* 0x000fe20000f24270 */
[-C--:B------:R-:W-:Y:S01]  /*1d980*/  FMUL R190, R190, R2.reuse ;  /* 0x00000002bebe7220 */ /* 0x080fe20000400000 */
[----:B------:R-:W-:Y:S01]  /*1d990*/  F2FP.BF16.F32.PACK_AB R187, RZ, R187 ;  /* 0x000000bbffbb723e */ /* 0x000fe200000010ff */
[----:B------:R-:W-:Y:S01]  /*1d9a0*/  FMUL R191, R191, R2 ;  /* 0x00000002bfbf7220 */ /* 0x000fe20000400000 */
[----:B------:R-:W-:-:S02]  /*1d9b0*/  F2FP.BF16.F32.PACK_AB R189, RZ, R189 ;  /* 0x000000bdffbd723e */ /* 0x000fc400000010ff */
[----:B------:R-:W-:Y:S01]  /*1d9c0*/  F2FP.BF16.F32.PACK_AB R188, RZ, R188 ;  /* 0x000000bcffbc723e */ /* 0x000fe200000010ff */
[----:B------:R0:W-:Y:S01]  /*1d9d0*/  @P2 STG.E.U16 desc[UR36][R10.64+0xa2], R187 ;  /* 0x0000a2bb0a002986 */ /* 0x0001e2000c101524 */
[----:B------:R-:W-:Y:S02]  /*1d9e0*/  F2FP.BF16.F32.PACK_AB R190, RZ, R190 ;  /* 0x000000beffbe723e */ /* 0x000fe400000010ff */
[----:B------:R-:W-:Y:S01]  /*1d9f0*/  F2FP.BF16.F32.PACK_AB R191, RZ, R191 ;  /* 0x000000bfffbf723e */ /* 0x000fe200000010ff */
[----:B------:R0:W-:Y:S01]  /*1da00*/  @P3 STG.E.U16 desc[UR36][R6.64+0xb2], R189 ;  /* 0x0000b2bd06003986 */ /* 0x0001e2000c101524 */
[C---:B------:R-:W-:Y:S02]  /*1da10*/  ISETP.GT.AND P3, PT, R3.reuse, 0x60, PT ;  /* 0x000000600300780c */ /* 0x040fe40003f64270 */
[----:B------:R-:W-:Y:S01]  /*1da20*/  ISETP.GT.AND P2, PT, R3, 0x61, PT ;  /* 0x000000610300780c */ /* 0x000fe20003f44270 */
[----:B------:R0:W-:Y:S03]  /*1da30*/  @P4 STG.E.U16 desc[UR36][R6.64+0xb0], R188 ;  /* 0x0000b0bc06004986 */ /* 0x0001e6000c101524 */
[C---:B------:R-:W-:Y:S01]  /*1da40*/  ISETP.GT.AND P4, PT, R0.reuse, RZ, P2 ;  /* 0x000000ff0000720c */ /* 0x040fe20001784270 */
[----:B------:R0:W-:Y:S01]  /*1da50*/  @P0 STG.E.U16 desc[UR36][R10.64+0xb0], R190 ;  /* 0x0000b0be0a000986 */ /* 0x0001e2000c101524 */
[----:B------:R-:W-:-:S03]  /*1da60*/  ISETP.GT.AND P0, PT, R0, RZ, P3 ;  /* 0x000000ff0000720c */ /* 0x000fc60001f04270 */
[----:B------:R0:W-:Y:S01]  /*1da70*/  @P1 STG.E.U16 desc[UR36][R10.64+0xb2], R191 ;  /* 0x0000b2bf0a001986 */ /* 0x0001e2000c101524 */
[----:B------:R-:W-:Y:S01]  /*1da80*/  ISETP.GT.AND P1, PT, R0, 0x8, P2 ;  /* 0x000000080000780c */ /* 0x000fe20001724270 */
[-C--:B------:R-:W-:Y:S01]  /*1da90*/  FMUL R176, R176, R2.reuse ;  /* 0x00000002b0b07220 */ /* 0x080fe20000400000 */
[-C--:B------:R-:W-:Y:S01]  /*1daa0*/  FMUL R177, R177, R2.reuse ;  /* 0x00000002b1b17220 */ /* 0x080fe20000400000 */
[-C--:B------:R-:W-:Y:S01]  /*1dab0*/  FMUL R179, R179, R2.reuse ;  /* 0x00000002b3b37220 */ /* 0x080fe20000400000 */
[----:B------:R-:W-:Y:S01]  /*1dac0*/  ISETP.GT.AND P5, PT, R0, 0x8, P3 ;  /* 0x000000080000780c */ /* 0x000fe20001fa4270 */
[----:B------:R-:W-:Y:S01]  /*1dad0*/  FMUL R178, R178, R2 ;  /* 0x00000002b2b27220 */ /* 0x000fe20000400000 */
[----:B------:R-:W-:Y:S02]  /*1dae0*/  F2FP.BF16.F32.PACK_AB R176, RZ, R176 ;  /* 0x000000b0ffb0723e */ /* 0x000fe400000010ff */
[----:B------:R-:W-:Y:S02]  /*1daf0*/  F2FP.BF16.F32.PACK_AB R177, RZ, R177 ;  /* 0x000000b1ffb1723e */ /* 0x000fe400000010ff */
[----:B------:R-:W-:Y:S01]  /*1db00*/  F2FP.BF16.F32.PACK_AB R179, RZ, R179 ;  /* 0x000000b3ffb3723e */ /* 0x000fe200000010ff */
[----:B------:R0:W-:Y:S01]  /*1db10*/  @P0 STG.E.U16 desc[UR36][R12.64+0xc0], R176 ;  /* 0x0000c0b00c000986 */ /* 0x0001e2000c101524 */
[----:B------:R-:W-:-:S03]  /*1db20*/  F2FP.BF16.F32.PACK_AB R178, RZ, R178 ;  /* 0x000000b2ffb2723e */ /* 0x000fc600000010ff */
[----:B------:R0:W-:Y:S01]  /*1db30*/  @P4 STG.E.U16 desc[UR36][R12.64+0xc2], R177 ;  /* 0x0000c2b10c004986 */ /* 0x0001e2000c101524 */
[----:B------:R-:W-:-:S03]  /*1db40*/  ISETP.GT.AND P0, PT, R3, 0x68, PT ;  /* 0x000000680300780c */ /* 0x000fc60003f04270 */
[----:B------:R0:W-:Y:S01]  /*1db50*/  @P1 STG.E.U16 desc[UR36][R20.64+0xc2], R179 ;  /* 0x0000c2b314001986 */ /* 0x0001e2000c101524 */
[----:B------:R-:W-:-:S03]  /*1db60*/  ISETP.GT.AND P1, PT, R3, 0x69, PT ;  /* 0x000000690300780c */ /* 0x000fc60003f24270 */
[----:B------:R0:W-:Y:S01]  /*1db70*/  @P5 STG.E.U16 desc[UR36][R20.64+0xc0], R178 ;  /* 0x0000c0b214005986 */ /* 0x0001e2000c101524 */
[C---:B------:R-:W-:Y:S02]  /*1db80*/  ISETP.GT.AND P5, PT, R0.reuse, RZ, P0 ;  /* 0x000000ff0000720c */ /* 0x040fe400007a4270 */
[----:B------:R-:W-:Y:S01]  /*1db90*/  ISETP.GT.AND P4, PT, R0, RZ, P1 ;  /* 0x000000ff0000720c */ /* 0x000fe20000f84270 */
        /* <DEDUP_REMOVED lines=227> */
[C---:B------:R-:W-:Y:S02]  /*1e9d0*/  ISETP.GT.AND P1, PT, R0.reuse, 0x188, P1 ;  /* 0x000001880000780c */ /* 0x040fe40000f24270 */
[----:B------:R-:W-:Y:S01]  /*1e9e0*/  ISETP.GT.AND P0, PT, R0, 0x188, P0 ;  /* 0x000001880000780c */ /* 0x000fe20000704270 */
[-C--:B------:R-:W-:Y:S01]  /*1e9f0*/  FMUL R124, R124, R2.reuse ;  /* 0x000000027c7c7220 */ /* 0x080fe20000400000 */
[-C--:B------:R-:W-:Y:S01]  /*1ea00*/  FMUL R126, R126, R2.reuse ;  /* 0x000000027e7e7220 */ /* 0x080fe20000400000 */
[----:B------:R-:W-:Y:S01]  /*1ea10*/  FMUL R127, R127, R2 ;  /* 0x000000027f7f7220 */ /* 0x000fe20000400000 */
[----:B------:R-:W-:-:S02]  /*1ea20*/  F2FP.BF16.F32.PACK_AB R123, RZ, R123 ;  /* 0x0000007bff7b723e */ /* 0x000fc400000010ff */
[----:B------:R-:W-:Y:S02]  /*1ea30*/  F2FP.BF16.F32.PACK_AB R125, RZ, R125 ;  /* 0x0000007dff7d723e */ /* 0x000fe400000010ff */
[----:B------:R-:W-:Y:S01]  /*1ea40*/  F2FP.BF16.F32.PACK_AB R124, RZ, R124 ;  /* 0x0000007cff7c723e */ /* 0x000fe200000010ff */
[----:B------:R0:W-:Y:S01]  /*1ea50*/  @P3 STG.E.U16 desc[UR36][R10.64+0xe2], R123 ;  /* 0x0000e27b0a003986 */ /* 0x0001e2000c101524 */
[----:B------:R-:W-:Y:S02]  /*1ea60*/  F2FP.BF16.F32.PACK_AB R126, RZ, R126 ;  /* 0x0000007eff7e723e */ /* 0x000fe400000010ff */
[----:B------:R-:W-:Y:S01]  /*1ea70*/  F2FP.BF16.F32.PACK_AB R127, RZ, R127 ;  /* 0x0000007fff7f723e */ /* 0x000fe200000010ff */
[----:B------:R0:W-:Y:S01]  /*1ea80*/  @P2 STG.E.U16 desc[UR36][R6.64+0xf2], R125 ;  /* 0x0000f27d06002986 */ /* 0x0001e2000c101524 */
[C---:B------:R-:W-:Y:S02]  /*1ea90*/  ISETP.GT.AND P3, PT, R3.reuse, 0x80, PT ;  /* 0x000000800300780c */ /* 0x040fe40003f64270 */
[----:B------:R-:W-:Y:S01]  /*1eaa0*/  ISETP.GT.AND P2, PT, R3, 0x81, PT ;  /* 0x000000810300780c */ /* 0x000fe20003f44270 */
[----:B------:R0:W-:Y:S04]  /*1eab0*/  @P4 STG.E.U16 desc[UR36][R6.64+0xf0], R124 ;  /* 0x0000f07c06004986 */ /* 0x0001e8000c101524 */
[----:B------:R0:W-:Y:S01]  /*1eac0*/  @P1 STG.E.U16 desc[UR36][R10.64+0xf0], R126 ;  /* 0x0000f07e0a001986 */ /* 0x0001e2000c101524 */
[----:B------:R-:W-:-:S03]  /*1ead0*/  ISETP.GT.AND P1, PT, R0, RZ, P2 ;  /* 0x000000ff0000720c */ /* 0x000fc60001724270 */
[----:B------:R0:W-:Y:S01]  /*1eae0*/  @P0 STG.E.U16 desc[UR36][R10.64+0xf2], R127 ;  /* 0x0000f27f0a000986 */ /* 0x0001e2000c101524 */
[----:B------:R-:W-:Y:S01]  /*1eaf0*/  ISETP.GT.AND P0, PT, R0, RZ, P3 ;  /* 0x000000ff0000720c */ /* 0x000fe20001f04270 */
[-C--:B------:R-:W-:Y:S01]  /*1eb00*/  FMUL R112, R112, R2.reuse ;  /* 0x0000000270707220 */ /* 0x080fe20000400000 */
[-C--:B------:R-:W-:Y:S01]  /*1eb10*/  FMUL R113, R113, R2.reuse ;  /* 0x0000000271717220 */ /* 0x080fe20000400000 */
[C---:B------:R-:W-:Y:S02]  /*1eb20*/  ISETP.GT.AND P5, PT, R0.reuse, 0x8, P3 ;  /* 0x000000080000780c */ /* 0x040fe40001fa4270 */
[----:B------:R-:W-:Y:S01]  /*1eb30*/  ISETP.GT.AND P4, PT, R0, 0x8, P2 ;  /* 0x000000080000780c */ /* 0x000fe20001784270 */
[-C--:B------:R-:W-:Y:S01]  /*1eb40*/  FMUL R114, R114, R2.reuse ;  /* 0x0000000272727220 */ /* 0x080fe20000400000 */
[----:B------:R-:W-:Y:S01]  /*1eb50*/  FMUL R115, R115, R2 ;  /* 0x0000000273737220 */ /* 0x000fe20000400000 */
[----:B------:R-:W-:Y:S02]  /*1eb60*/  F2FP.BF16.F32.PACK_AB R112, RZ, R112 ;  /* 0x00000070ff70723e */ /* 0x000fe400000010ff */
[----:B------:R-:W-:-:S02]  /*1eb70*/  F2FP.BF16.F32.PACK_AB R113, RZ, R113 ;  /* 0x00000071ff71723e */ /* 0x000fc400000010ff */
[----:B------:R-:W-:Y:S01]  /*1eb80*/  F2FP.BF16.F32.PACK_AB R114, RZ, R114 ;  /* 0x00000072ff72723e */ /* 0x000fe200000010ff */
[----:B------:R0:W-:Y:S01]  /*1eb90*/  @P0 STG.E.U16 desc[UR36][R12.64+0x100], R112 ;  /* 0x000100700c000986 */ /* 0x0001e2000c101524 */
[----:B------:R-:W-:Y:S02]  /*1eba0*/  F2FP.BF16.F32.PACK_AB R115, RZ, R115 ;  /* 0x00000073ff73723e */ /* 0x000fe400000010ff */
[C---:B------:R-:W-:Y:S01]  /*1ebb0*/  ISETP.GT.AND P0, PT, R3.reuse, 0x88, PT ;  /* 0x000000880300780c */ /* 0x040fe20003f04270 */
[----:B------:R0:W-:Y:S01]  /*1ebc0*/  @P1 STG.E.U16 desc[UR36][R12.64+0x102], R113 ;  /* 0x000102710c001986 */ /* 0x0001e2000c101524 */
[----:B------:R-:W-:-:S03]  /*1ebd0*/  ISETP.GT.AND P1, PT, R3, 0x89, PT ;  /* 0x000000890300780c */ /* 0x000fc60003f24270 */
[----:B------:R0:W-:Y:S01]  /*1ebe0*/  @P5 STG.E.U16 desc[UR36][R20.64+0x100], R114 ;  /* 0x0001007214005986 */ /* 0x0001e2000c101524 */
[----:B------:R-:W-:-:S03]  /*1ebf0*/  ISETP.GT.AND P5, PT, R0, RZ, P0 ;  /* 0x000000ff0000720c */ /* 0x000fc600007a4270 */
[----:B------:R0:W-:Y:S01]  /*1ec00*/  @P4 STG.E.U16 desc[UR36][R20.64+0x102], R115 ;  /* 0x0001027314004986 */ /* 0x0001e2000c101524 */
        /* <DEDUP_REMOVED lines=348> */
[----:B------:R-:W-:Y:S02]  /*201d0*/  F2FP.BF16.F32.PACK_AB R25, RZ, R25 ;  /* 0x00000019ff19723e */ /* 0x000fe400000010ff */
[C---:B------:R-:W-:Y:S02]  /*201e0*/  ISETP.GT.AND P2, PT, R0.reuse, 0x188, P2 ;  /* 0x000001880000780c */ /* 0x040fe40001744270 */
[C---:B------:R-:W-:Y:S01]  /*201f0*/  ISETP.GT.AND P3, PT, R0.reuse, 0x188, P3 ;  /* 0x000001880000780c */ /* 0x040fe20001f64270 */
[----:B------:R0:W-:Y:S01]  /*20200*/  @P4 STG.E.U16 desc[UR36][R6.64+0x140], R24 ;  /* 0x0001401806004986 */ /* 0x0001e2000c101524 */
[----:B------:R-:W-:-:S03]  /*20210*/  ISETP.GT.AND P4, PT, R0, 0x180, P0 ;  /* 0x000001800000780c */ /* 0x000fc60000784270 */
[----:B------:R0:W-:Y:S01]  /*20220*/  @P5 STG.E.U16 desc[UR36][R6.64+0x142], R25 ;  /* 0x0001421906005986 */ /* 0x0001e2000c101524 */
[----:B------:R-:W-:Y:S01]  /*20230*/  ISETP.GT.AND P5, PT, R0, 0x180, P1 ;  /* 0x000001800000780c */ /* 0x000fe20000fa4270 */
[-C--:B------:R-:W-:Y:S01]  /*20240*/  FMUL R26, R26, R2.reuse ;  /* 0x000000021a1a7220 */ /* 0x080fe20000400000 */
[C---:B------:R-:W-:Y:S01]  /*20250*/  ISETP.GT.AND P1, PT, R0.reuse, 0x188, P1 ;  /* 0x000001880000780c */ /* 0x040fe20000f24270 */
[-C--:B------:R-:W-:Y:S01]  /*20260*/  FMUL R27, R27, R2.reuse ;  /* 0x000000021b1b7220 */ /* 0x080fe20000400000 */
[----:B------:R-:W-:Y:S01]  /*20270*/  ISETP.GT.AND P0, PT, R0, 0x188, P0 ;  /* 0x000001880000780c */ /* 0x000fe20000704270 */
        /* <DEDUP_REMOVED lines=8> */
[----:B------:R-:W-:Y:S02]  /*20300*/  F2FP.BF16.F32.PACK_AB R30, RZ, R30 ;  /* 0x0000001eff1e723e */ /* 0x000fe400000010ff */
[----:B------:R-:W-:Y:S01]  /*20310*/  F2FP.BF16.F32.PACK_AB R31, RZ, R31 ;  /* 0x0000001fff1f723e */ /* 0x000fe200000010ff */
[----:B------:R0:W-:Y:S04]  /*20320*/  @P2 STG.E.U16 desc[UR36][R10.64+0x140], R26 ;  /* 0x0001401a0a002986 */ /* 0x0001e8000c101524 */
[----:B------:R0:W-:Y:S04]  /*20330*/  @P3 STG.E.U16 desc[UR36][R10.64+0x142], R27 ;  /* 0x0001421b0a003986 */ /* 0x0001e8000c101524 */
[----:B------:R0:W-:Y:S04]  /*20340*/  @P5 STG.E.U16 desc[UR36][R6.64+0x150], R28 ;  /* 0x0001501c06005986 */ /* 0x0001e8000c101524 */
[----:B------:R0:W-:Y:S04]  /*20350*/  @P4 STG.E.U16 desc[UR36][R6.64+0x152], R29 ;  /* 0x0001521d06004986 */ /* 0x0001e8000c101524 */
[----:B------:R0:W-:Y:S04]  /*20360*/  @P1 STG.E.U16 desc[UR36][R10.64+0x150], R30 ;  /* 0x0001501e0a001986 */ /* 0x0001e8000c101524 */
[----:B------:R0:W-:Y:S02]  /*20370*/  @P0 STG.E.U16 desc[UR36][R10.64+0x152], R31 ;  /* 0x0001521f0a000986 */ /* 0x0001e4000c101524 */
.L_x_719:
[----:B------:R-:W-:Y:S05]  /*20380*/  BSYNC B0 ;  /* 0x0000000000007941 */ /* 0x000fea0003800000 */
.L_x_29:
[----:B0-----:R-:W2:Y:S04]  /*20390*/  LDL.LU R5, [R1+0x264] ;  /* 0x0002640001057983 */ /* 0x001ea80000300800 */
[----:B------:R-:W2:Y:S01]  /*203a0*/  LDL.LU R4, [R1+0x27c] ;  /* 0x00027c0001047983 */ /* 0x000ea20000300800 */
[----:B------:R-:W-:Y:S01]  /*203b0*/  ULDC UR4, c[0x0][0xc] ;  /* 0x0000030000047ab9 */ /* 0x000fe20000000800 */
[----:B------:R-:W-:Y:S01]  /*203c0*/  ULDC UR5, c[0x0][0x10] ;  /* 0x0000040000057ab9 */ /* 0x000fe20000000800 */
[----:B------:R-:W2:Y:S01]  /*203d0*/  LDC R3, c[0x0][0x14] ;  /* 0x00000500ff037b82 */ /* 0x000ea20000000800 */
[----:B------:R-:W-:Y:S01]  /*203e0*/  UIMAD.WIDE.U32 UR4, UR4, UR5, URZ ;  /* 0x00000005040472a5 */ /* 0x000fe2000f8e003f */
[----:B------:R-:W-:Y:S01]  /*203f0*/  PRMT R0, RZ, 0x7610, R0 ;  /* 0x00007610ff007816 */ /* 0x000fe20000000000 */
[----:B------:R-:W-:Y:S01]  /*20400*/  UMOV UR61, 0xffffffff ;  /* 0xffffffff003d7882 */ /* 0x000fe20000000000 */
[----:B------:R-:W-:-:S03]  /*20410*/  UMOV UR56, 0xffffffff ;  /* 0xffffffff00387882 */ /* 0x000fc60000000000 */
[----:B--2---:R-:W-:-:S04]  /*20420*/  IMAD.WIDE.U32 R4, R3, UR4, R4 ;  /* 0x0000000403047c25 */ /* 0x004fc8000f8e0004 */
[----:B------:R-:W-:Y:S01]  /*20430*/  IMAD R3, R3, UR5, RZ ;  /* 0x0000000503037c24 */ /* 0x000fe2000f8e02ff */
[----:B------:R-:W-:Y:S01]  /*20440*/  ULDC.64 UR4, c[0x0][0x650] ;  /* 0x0001940000047ab9 */ /* 0x000fe20000000a00 */
[----:B------:R-:W-:Y:S01]  /*20450*/  IMAD.MOV.U32 R21, RZ, RZ, R4 ;  /* 0x000000ffff157224 */ /* 0x000fe200078e0004 */
[----:B------:R-:W-:Y:S01]  /*20460*/  ISETP.GE.U32.AND P0, PT, R4, UR4, PT ;  /* 0x0000000404007c0c */ /* 0x000fe2000bf06070 */
[----:B------:R-:W-:-:S05]  /*20470*/  IMAD.IADD R23, R5, 0x1, R3 ;  /* 0x0000000105177824 */ /* 0x000fca00078e0203 */
[----:B------:R0:W-:Y:S01]  /*20480*/  STL [R1+0x264], R23 ;  /* 0x0002641701007387 */ /* 0x0001e20000100800 */
[----:B------:R-:W-:-:S03]  /*20490*/  ISETP.GE.U32.AND.EX P0, PT, R23, UR5, PT, P0 ;  /* 0x0000000517007c0c */ /* 0x000fc6000bf06100 */
[----:B------:R0:W-:Y:S10]  /*204a0*/  STL [R1+0x27c], R21 ;  /* 0x00027c1501007387 */ /* 0x0001f40000100800 */
[----:B0-----:R-:W-:Y:S05]  /*204b0*/  @P0 BRA `(.L_x_720) ;  /* 0x0000000400780947 */ /* 0x001fea0003800000 */
[----:B-----5:R-:W0:Y:S01]  /*204c0*/  S2R R17, SR_CTAID.X ;  /* 0x0000000000117919 */ /* 0x020e220000002500 */
[----:B------:R-:W2:Y:S01]  /*204d0*/  LDC.64 R10, c[0x0][0x628] ;  /* 0x00018a00ff0a7b82 */ /* 0x000ea20000000a00 */
[----:B------:R-:W-:Y:S01]  /*204e0*/  ULDC UR4, c[0x0][0x150] ;  /* 0x0000540000047ab9 */ /* 0x000fe20000000800 */
[----:B------:R-:W-:Y:S01]  /*204f0*/  IMAD.MOV.U32 R8, RZ, RZ, R21 ;  /* 0x000000ffff087224 */ /* 0x000fe200078e0015 */
[----:B------:R-:W0:Y:S01]  /*20500*/  S2R R19, SR_CTAID.Y ;  /* 0x0000000000137919 */ /* 0x000e220000002600 */
[----:B------:R-:W-:-:S04]  /*20510*/  IMAD.MOV.U32 R9, RZ, RZ, R23 ;  /* 0x000000ffff097224 */ /* 0x000fc800078e0017 */
[----:B------:R-:W1:Y:S08]  /*20520*/  LDC R20, c[0x0][0x144] ;  /* 0x00005100ff147b82 */ /* 0x000e700000000800 */
[----:B------:R-:W1:Y:S08]  /*20530*/  LDC R12, c[0x0][0x630] ;  /* 0x00018c00ff0c7b82 */ /* 0x000e700000000800 */
[----:B------:R-:W1:Y:S01]  /*20540*/  LDC.64 R14, c[0x0][0x620] ;  /* 0x00018800ff0e7b82 */ /* 0x000e620000000a00 */
[----:B--2---:R-:W-:-:S04]  /*20550*/  ISETP.NE.U32.AND P0, PT, R10, RZ, PT ;  /* 0x000000ff0a00720c */ /* 0x004fc80003f05070 */
[----:B------:R-:W-:Y:S02]  /*20560*/  ISETP.NE.AND.EX P0, PT, R11, RZ, PT, P0 ;  /* 0x000000ff0b00720c */ /* 0x000fe40003f05300 */
[----:B0-----:R-:W-:-:S05]  /*20570*/  I2FP.F32.U32 R0, R17 ;  /* 0x0000001100007245 */ /* 0x001fca0000201000 */
[----:B------:R-:W-:-:S04]  /*20580*/  FMUL R0, R0, UR4 ;  /* 0x0000000400007c20 */ /* 0x000fc80008400000 */
[----:B------:R0:W2:Y:S02]  /*20590*/  F2I.U32.TRUNC.NTZ R18, R0 ;  /* 0x0000000000127305 */ /* 0x0000a4000020f000 */
[----:B------:R-:W-:Y:S05]  /*205a0*/  @!P0 BRA `(.L_x_721) ;  /* 0x0000000000288947 */ /* 0x000fea0003800000 */
[----:B0-----:R-:W0:Y:S02]  /*205b0*/  LDC R0, c[0x0][0x634] ;  /* 0x00018d00ff007b82 */ /* 0x001e240000000800 */
        /* <DEDUP_REMOVED lines=9> */
.L_x_721:
[-CC-:B-1----:R-:W-:Y:S01]  /*20650*/  SHF.R.U64 R27, R8, R12.reuse, R9.reuse ;  /* 0x0000000c081b7219 */ /* 0x182fe20000001209 */
[----:B------:R-:W1:Y:S01]  /*20660*/  LDC.64 R24, c[0x0][0x640] ;  /* 0x00019000ff187b82 */ /* 0x000e620000000a00 */
[----:B0-----:R-:W-:Y:S01]  /*20670*/  SHF.R.U32.HI R0, RZ, R12, R9 ;  /* 0x0000000cff007219 */ /* 0x001fe20000011609 */
[----:B------:R-:W-:Y:S01]  /*20680*/  IMAD.MOV.U32 R4, RZ, RZ, R21 ;  /* 0x000000ffff047224 */ /* 0x000fe200078e0015 */
[----:B------:R-:W-:Y:S01]  /*20690*/  IADD3 R3, P0, RZ, -R27, RZ ;  /* 0x8000001bff037210 */ /* 0x000fe20007f1e0ff */
[----:B--2---:R-:W-:Y:S01]  /*206a0*/  IMAD.MOV R18, RZ, RZ, -R18 ;  /* 0x000000ffff127224 */ /* 0x004fe200078e0a12 */
[----:B------:R-:W-:Y:S01]  /*206b0*/  ULDC UR4, c[0x0][0x154] ;  /* 0x0000550000047ab9 */ /* 0x000fe20000000800 */
[----:B------:R-:W-:Y:S02]  /*206c0*/  IMAD.MOV.U32 R7, RZ, RZ, 0x1 ;  /* 0x00000001ff077424 */ /* 0x000fe400078e00ff */
[----:B------:R-:W0:Y:S01]  /*206d0*/  LDC R6, c[0x0][0x618] ;  /* 0x00018600ff067b82 */ /* 0x000e220000000800 */
[----:B------:R-:W-:-:S02]  /*206e0*/  IMAD.X R5, RZ, RZ, ~R0, P0 ;  /* 0x000000ffff057224 */ /* 0x000fc400000e0e00 */
[----:B------:R-:W-:Y:S02]  /*206f0*/  IMAD R17, R20, R18, R17 ;  /* 0x0000001214117224 */ /* 0x000fe400078e0211 */
[-C--:B------:R-:W-:Y:S02]  /*20700*/  IMAD R0, R5, R14.reuse, RZ ;  /* 0x0000000e05007224 */ /* 0x080fe400078e02ff */
[----:B------:R-:W-:Y:S01]  /*20710*/  IMAD.MOV.U32 R5, RZ, RZ, R23 ;  /* 0x000000ffff057224 */ /* 0x000fe200078e0017 */
[----:B------:R-:W2:Y:S01]  /*20720*/  LDC R8, c[0x0][0x608] ;  /* 0x00018200ff087b82 */ /* 0x000ea20000000800 */
[----:B------:R-:W-:-:S04]  /*20730*/  IMAD.WIDE.U32 R4, R3, R14, R4 ;  /* 0x0000000e03047225 */ /* 0x000fc800078e0004 */
[----:B------:R-:W-:-:S03]  /*20740*/  IMAD R3, R3, R15, R0 ;  /* 0x0000000f03037224 */ /* 0x000fc600078e0200 */
[----:B------:R-:W5:Y:S01]  /*20750*/  LDC R22, c[0x0][0x658] ;  /* 0x00019600ff167b82 */ /* 0x000f620000000800 */
[----:B------:R-:W-:Y:S01]  /*20760*/  I2FP.F32.U32 R0, R19 ;  /* 0x0000001300007245 */ /* 0x000fe20000201000 */
[----:B------:R-:W-:Y:S01]  /*20770*/  IMAD.IADD R3, R5, 0x1, R3 ;  /* 0x0000000105037824 */ /* 0x000fe200078e0203 */
[----:B-1----:R-:W-:Y:S01]  /*20780*/  ISETP.NE.U32.AND P0, PT, R24, RZ, PT ;  /* 0x000000ff1800720c */ /* 0x002fe20003f05070 */
[----:B------:R-:W-:Y:S02]  /*20790*/  IMAD.MOV.U32 R5, RZ, RZ, -0x1 ;  /* 0xffffffffff057424 */ /* 0x000fe400078e00ff */
[----:B------:R-:W-:Y:S02]  /*207a0*/  FMUL R0, R0, UR4 ;  /* 0x0000000400007c20 */ /* 0x000fe40008400000 */
[----:B------:R-:W1:Y:S01]  /*207b0*/  LDC R18, c[0x0][0x148] ;  /* 0x00005200ff127b82 */ /* 0x000e620000000800 */
[----:B0-----:R-:W-:Y:S01]  /*207c0*/  SHF.R.U64 R12, R4, R6, R3 ;  /* 0x00000006040c7219 */ /* 0x001fe20000001203 */
[----:B------:R0:W0:Y:S01]  /*207d0*/  F2I.U32.TRUNC.NTZ R13, R0 ;  /* 0x00000000000d7305 */ /* 0x000022000020f000 */
[----:B------:R-:W-:-:S02]  /*207e0*/  ISETP.NE.AND.EX P0, PT, R25, RZ, PT, P0 ;  /* 0x000000ff1900720c */ /* 0x000fc40003f05300 */
[----:B------:R-:W-:-:S03]  /*207f0*/  SHF.R.U32.HI R3, RZ, R6, R3 ;  /* 0x00000006ff037219 */ /* 0x000fc60000011603 */
[----:B------:R-:W0:Y:S01]  /*20800*/  LDC R15, c[0x0][0x600] ;  /* 0x00018000ff0f7b82 */ /* 0x000e220000000800 */
[-CC-:B--2---:R-:W-:Y:S02]  /*20810*/  SHF.R.U64 R10, R12, R8.reuse, R3.reuse ;  /* 0x000000080c0a7219 */ /* 0x184fe40000001203 */
[----:B------:R-:W-:-:S05]  /*20820*/  SHF.R.U32.HI R3, RZ, R8, R3 ;  /* 0x00000008ff037219 */ /* 0x000fca0000011603 */
[----:B------:R-:W2:Y:S01]  /*20830*/  LDC R20, c[0x0][0x648] ;  /* 0x00019200ff147b82 */ /* 0x000ea20000000800 */
[-C--:B-----5:R-:W-:Y:S02]  /*20840*/  SHF.L.U32 R4, R5, R22.reuse, RZ ;  /* 0x0000001605047219 */ /* 0x0a0fe400000006ff */
[-CC-:B------:R-:W-:Y:S02]  /*20850*/  SHF.R.U64 R14, R10, R22.reuse, R3.reuse ;  /* 0x000000160a0e7219 */ /* 0x180fe40000001203 */
[----:B------:R-:W-:Y:S02]  /*20860*/  SHF.R.U32.HI R5, RZ, R22, R3 ;  /* 0x00000016ff057219 */ /* 0x000fe40000011603 */
[----:B------:R-:W-:Y:S01]  /*20870*/  LOP3.LUT R21, RZ, R4, RZ, 0x33, !PT ;  /* 0x00000004ff157212 */ /* 0x000fe200078e33ff */
[----:B------:R-:W0:Y:S01]  /*20880*/  LDC R23, c[0x0][0x638] ;  /* 0x00018e00ff177b82 */ /* 0x000e220000000800 */
[----:B------:R-:W-:Y:S01]  /*20890*/  SHF.L.U32 R22, R7, R22, RZ ;  /* 0x0000001607167219 */ /* 0x000fe200000006ff */
[----:B------:R-:W-:-:S06]  /*208a0*/  IMAD.MOV.U32 R4, RZ, RZ, R14 ;  /* 0x000000ffff047224 */ /* 0x000fcc00078e000e */
[----:B------:R-:W0:Y:S01]  /*208b0*/  LDC R26, c[0x0][0x610] ;  /* 0x00018400ff1a7b82 */ /* 0x000e220000000800 */
[----:B------:R-:W-:Y:S05]  /*208c0*/  @!P0 BRA `(.L_x_722) ;  /* 0x0000000000288947 */ /* 0x000fea0003800000 */
[----:B------:R-:W5:Y:S02]  /*208d0*/  LDC R3, c[0x0][0x64c] ;  /* 0x00019300ff037b82 */ /* 0x000f640000000800 */
[----:B-----5:R-:W-:-:S05]  /*208e0*/  IADD3 R3, P0, R14, R3, RZ ;  /* 0x000000030e037210 */ /* 0x020fca0007f1e0ff */
        /* <DEDUP_REMOVED lines=8> */
.L_x_722:
[----:B------:R-:W5:Y:S01]  /*20970*/  LDC R3, c[0x0][0x65c] ;  /* 0x00019700ff037b82 */ /* 0x000f620000000800 */
[----:B0-2---:R-:W-:Y:S01]  /*20980*/  SHF.R.U64 R0, R4, R20, R5 ;  /* 0x0000001404007219 */ /* 0x005fe20000001205 */
[----:B------:R-:W-:Y:S01]  /*20990*/  VIADD R7, R15, 0xffffffff ;  /* 0xffffffff0f077836 */ /* 0x000fe20000000000 */
[----:B------:R-:W-:Y:S01]  /*209a0*/  LOP3.LUT R5, R10, R21, RZ, 0xc0, !PT ;  /* 0x000000150a057212 */ /* 0x000fe200078ec0ff */
[----:B------:R-:W-:Y:S01]  /*209b0*/  IMAD.MOV R13, RZ, RZ, -R13 ;  /* 0x000000ffff0d7224 */ /* 0x000fe200078e0a0d */
[----:B------:R-:W-:Y:S02]  /*209c0*/  R2UR UR56, R27 ;  /* 0x000000001b3872ca */ /* 0x000fe400000e0000 */
[----:B------:R-:W-:Y:S02]  /*209d0*/  LOP3.LUT R12, R12, R7, RZ, 0xc0, !PT ;  /* 0x000000070c0c7212 */ /* 0x000fe400078ec0ff */
[----:B-----5:R-:W-:Y:S01]  /*209e0*/  ISETP.NE.AND P0, PT, R3, 0x1, PT ;  /* 0x000000010300780c */ /* 0x020fe20003f05270 */
[----:B------:R-:W-:-:S02]  /*209f0*/  IMAD.MOV R3, RZ, RZ, -R0 ;  /* 0x000000ffff037224 */ /* 0x000fc400078e0a00 */
[----:B------:R-:W-:Y:S02]  /*20a00*/  IMAD R0, R22, R0, R5 ;  /* 0x0000000016007224 */ /* 0x000fe400078e0205 */
[----:B------:R-:W-:-:S04]  /*20a10*/  IMAD R3, R3, R23, R14 ;  /* 0x0000001703037224 */ /* 0x000fc800078e020e */
[----:B------:R-:W-:-:S04]  /*20a20*/  IMAD R3, R3, R15, R12 ;  /* 0x0000000f03037224 */ /* 0x000fc800078e020c */
[----:B-1----:R-:W-:-:S04]  /*20a30*/  @P0 IMAD R17, R18, R13, R19 ;  /* 0x0000000d12110224 */ /* 0x002fc800078e0213 */
[----:B------:R-:W-:-:S05]  /*20a40*/  IMAD R0, R0, R26, R17 ;  /* 0x0000001a00007224 */ /* 0x000fca00078e0211 */
[----:B------:R-:W-:Y:S02]  /*20a50*/  SEL R4, R3, R0, !P0 ;  /* 0x0000000003047207 */ /* 0x000fe40004000000 */
[----:B------:R-:W-:Y:S02]  /*20a60*/  SEL R0, R0, R3, !P0 ;  /* 0x0000000300007207 */ /* 0x000fe40004000000 */
[----:B------:R-:W-:Y:S02]  /*20a70*/  R2UR UR61, R4 ;  /* 0x00000000043d72ca */ /* 0x000fe400000e0000 */
[----:B------:R-:W-:Y:S01]  /*20a80*/  R2UR UR6, R0 ;  /* 0x00000000000672ca */ /* 0x000fe200000e0000 */
[----:B------:R-:W-:-:S14]  /*20a90*/  IMAD.MOV.U32 R0, RZ, RZ, 0x1 ;  /* 0x00000001ff007424 */ /* 0x000fdc00078e00ff */
.L_x_720:
[----:B------:R-:W-:Y:S01]  /*20aa0*/  LOP3.LUT P0, RZ, R0, 0xff, RZ, 0xc0, !PT ;  /* 0x000000ff00ff7812 */ /* 0x000fe2000780c0ff */
[----:B-----5:R-:W-:-:S12]  /*20ab0*/  IMAD.U32 R17, RZ, RZ, UR6 ;  /* 0x00000006ff117e24 */ /* 0x020fd8000f8e00ff */
[----:B------:R-:W-:Y:S05]  /*20ac0*/  @P0 BRA `(.L_x_723) ;  /* 0xfffffe0400880947 */ /* 0x000fea000383ffff */
[----:B------:R-:W-:Y:S05]  /*20ad0*/  EXIT ;  /* 0x000000000000794d */ /* 0x000fea0003800000 */
.L_x_4:
[----:B------:R-:W2:Y:S01]  /*20ae0*/  LDL R17, [R1+0x27c] ;  /* 0x00027c0001117983 */ /* 0x000ea20000100800 */
[----:B------:R-:W-:-:S03]  /*20af0*/  ULDC.64 UR4, c[0x0][0x650] ;  /* 0x0001940000047ab9 */ /* 0x000fc60000000a00 */
[----:B------:R-:W3:Y:S01]  /*20b00*/  LDL R18, [R1+0x264] ;  /* 0x0002640001127983 */ /* 0x000ee20000100800 */
[----:B------:R-:W-:Y:S01]  /*20b10*/  PRMT R6, RZ, 0x7610, R6 ;  /* 0x00007610ff067816 */ /* 0x000fe20000000006 */
[----:B------:R-:W-:Y:S02]  /*20b20*/  IMAD.MOV.U32 R3, RZ, RZ, -0x1 ;  /* 0xffffffffff037424 */ /* 0x000fe400078e00ff */
[----:B------:R-:W-:Y:S02]  /*20b30*/  IMAD.MOV.U32 R2, RZ, RZ, -0x1 ;  /* 0xffffffffff027424 */ /* 0x000fe400078e00ff */
[----:B------:R-:W-:Y:S01]  /*20b40*/  IMAD.MOV.U32 R10, RZ, RZ, -0x1 ;  /* 0xffffffffff0a7424 */ /* 0x000fe200078e00ff */
[----:B--2---:R-:W-:-:S04]  /*20b50*/  ISETP.GE.U32.AND P0, PT, R17, UR4, PT ;  /* 0x0000000411007c0c */ /* 0x004fc8000bf06070 */
[----:B---3--:R-:W-:-:S13]  /*20b60*/  ISETP.GE.U32.AND.EX P0, PT, R18, UR5, PT, P0 ;  /* 0x0000000512007c0c */ /* 0x008fda000bf06100 */
        /* <DEDUP_REMOVED lines=19> */
.L_x_725:
[--C-:B------:R-:W-:Y:S01]  /*20ca0*/  SHF.R.U64 R10, R8, R12, R9.reuse ;  /* 0x0000000c080a7219 */ /* 0x100fe20000001209 */
[----:B------:R-:W-:Y:S01]  /*20cb0*/  IMAD.MOV.U32 R3, RZ, RZ, R18 ;  /* 0x000000ffff037224 */ /* 0x000fe200078e0012 */
[----:B------:R-:W-:Y:S01]  /*20cc0*/  I2FP.F32.U32 R6, R4 ;  /* 0x0000000400067245 */ /* 0x000fe20000201000 */
[----:B------:R-:W0:Y:S01]  /*20cd0*/  LDC R16, c[0x0][0x618] ;  /* 0x00018600ff107b82 */ /* 0x000e220000000800 */
[----:B------:R-:W-:Y:S01]  /*20ce0*/  SHF.R.U32.HI R2, RZ, R12, R9 ;  /* 0x0000000cff027219 */ /* 0x000fe20000011609 */
[----:B------:R-:W-:Y:S01]  /*20cf0*/  ULDC UR4, c[0x0][0x150] ;  /* 0x0000540000047ab9 */ /* 0x000fe20000000800 */
[----:B------:R-:W-:Y:S01]  /*20d00*/  IADD3 R5, P0, RZ, -R10, RZ ;  /* 0x8000000aff057210 */ /* 0x000fe20007f1e0ff */
[----:B------:R-:W-:Y:S01]  /*20d10*/  FMUL R9, R6, UR4 ;  /* 0x0000000406097c20 */ /* 0x000fe20008400000 */
[----:B------:R-:W-:-:S03]  /*20d20*/  ULDC UR4, c[0x0][0x154] ;  /* 0x0000550000047ab9 */ /* 0x000fc60000000800 */
[----:B------:R-:W1:Y:S01]  /*20d30*/  LDC.64 R18, c[0x0][0x640] ;  /* 0x00019000ff127b82 */ /* 0x000e620000000a00 */
[----:B------:R-:W-:Y:S01]  /*20d40*/  IMAD.X R7, RZ, RZ, ~R2, P0 ;  /* 0x000000ffff077224 */ /* 0x000fe200000e0e02 */
[----:B------:R-:W2:Y:S01]  /*20d50*/  F2I.U32.TRUNC.NTZ R9, R9 ;  /* 0x0000000900097305 */ /* 0x000ea2000020f000 */
[----:B------:R-:W-:Y:S02]  /*20d60*/  IMAD.MOV.U32 R2, RZ, RZ, R17 ;  /* 0x000000ffff027224 */ /* 0x000fe400078e0011 */
[-C--:B------:R-:W-:Y:S02]  /*20d70*/  IMAD R6, R7, R14.reuse, RZ ;  /* 0x0000000e07067224 */ /* 0x080fe400078e02ff */
[C---:B------:R-:W-:Y:S01]  /*20d80*/  IMAD.WIDE.U32 R2, R5.reuse, R14, R2 ;  /* 0x0000000e05027225 */ /* 0x040fe200078e0002 */
[----:B------:R-:W3:Y:S03]  /*20d90*/  LDC R11, c[0x0][0x144] ;  /* 0x00005100ff0b7b82 */ /* 0x000ee60000000800 */
[----:B------:R-:W-:-:S02]  /*20da0*/  IMAD R5, R5, R15, R6 ;  /* 0x0000000f05057224 */ /* 0x000fc400078e0206 */
[----:B------:R-:W-:Y:S02]  /*20db0*/  IMAD.MOV.U32 R6, RZ, RZ, -0x1 ;  /* 0xffffffffff067424 */ /* 0x000fe400078e00ff */
[----:B------:R-:W-:Y:S01]  /*20dc0*/  IMAD.IADD R3, R3, 0x1, R5 ;  /* 0x0000000103037824 */ /* 0x000fe200078e0205 */
[----:B------:R-:W4:Y:S01]  /*20dd0*/  LDC R12, c[0x0][0x608] ;  /* 0x00018200ff0c7b82 */ /* 0x000f220000000800 */
[----:B------:R-:W-:-:S03]  /*20de0*/  I2FP.F32.U32 R5, R0 ;  /* 0x0000000000057245 */ /* 0x000fc60000201000 */
[-C--:B0-----:R-:W-:Y:S01]  /*20df0*/  SHF.R.U64 R8, R2, R16.reuse, R3 ;  /* 0x0000001002087219 */ /* 0x081fe20000001203 */
[----:B--2---:R-:W-:Y:S01]  /*20e00*/  IMAD.MOV R2, RZ, RZ, -R9 ;  /* 0x000000ffff027224 */ /* 0x004fe200078e0a09 */
[----:B------:R-:W-:Y:S01]  /*20e10*/  SHF.R.U32.HI R3, RZ, R16, R3 ;  /* 0x00000010ff037219 */ /* 0x000fe20000011603 */
[----:B------:R-:W-:Y:S01]  /*20e20*/  FMUL R5, R5, UR4 ;  /* 0x0000000405057c20 */ /* 0x000fe20008400000 */
[----:B------:R-:W0:Y:S01]  /*20e30*/  LDC R7, c[0x0][0x658] ;  /* 0x00019600ff077b82 */ /* 0x000e220000000800 */
[----:B-1----:R-:W-:-:S04]  /*20e40*/  ISETP.NE.U32.AND P0, PT, R18, RZ, PT ;  /* 0x000000ff1200720c */ /* 0x002fc80003f05070 */
[----:B------:R-:W-:-:S03]  /*20e50*/  ISETP.NE.AND.EX P0, PT, R19, RZ, PT, P0 ;  /* 0x000000ff1300720c */ /* 0x000fc60003f05300 */
[----:B------:R-:W1:Y:S01]  /*20e60*/  LDC R15, c[0x0][0x148] ;  /* 0x00005200ff0f7b82 */ /* 0x000e620000000800 */
[----:B---3--:R-:W-:Y:S02]  /*20e70*/  IMAD R16, R11, R2, R4 ;  /* 0x000000020b107224 */ /* 0x008fe400078e0204 */
[----:B------:R-:W-:-:S05]  /*20e80*/  IMAD.MOV.U32 R4, RZ, RZ, 0x1 ;  /* 0x00000001ff047424 */ /* 0x000fca00078e00ff */
[----:B------:R-:W2:Y:S01]  /*20e90*/  LDC R14, c[0x0][0x600] ;  /* 0x00018000ff0e7b82 */ /* 0x000ea20000000800 */
[-CC-:B----4-:R-:W-:Y:S02]  /*20ea0*/  SHF.R.U64 R11, R8, R12.reuse, R3.reuse ;  /* 0x0000000c080b7219 */ /* 0x190fe40000001203 */
[----:B------:R-:W-:Y:S02]  /*20eb0*/  SHF.R.U32.HI R2, RZ, R12, R3 ;  /* 0x0000000cff027219 */ /* 0x000fe40000011603 */
[----:B------:R3:W4:Y:S03]  /*20ec0*/  F2I.U32.TRUNC.NTZ R12, R5 ;  /* 0x00000005000c7305 */ /* 0x000726000020f000 */
[----:B------:R-:W1:Y:S01]  /*20ed0*/  LDC R17, c[0x0][0x648] ;  /* 0x00019200ff117b82 */ /* 0x000e620000000800 */
[-C--:B0-----:R-:W-:Y:S02]  /*20ee0*/  SHF.R.U64 R13, R11, R7.reuse, R2 ;  /* 0x000000070b0d7219 */ /* 0x081fe40000001202 */
[----:B------:R-:W-:-:S02]  /*20ef0*/  SHF.L.U32 R6, R6, R7, RZ ;  /* 0x0000000706067219 */ /* 0x000fc400000006ff */
[-C--:B------:R-:W-:Y:S01]  /*20f00*/  SHF.R.U32.HI R3, RZ, R7.reuse, R2 ;  /* 0x00000007ff037219 */ /* 0x080fe20000011602 */
[----:B------:R-:W-:Y:S01]  /*20f10*/  IMAD.MOV.U32 R2, RZ, RZ, R13 ;  /* 0x000000ffff027224 */ /* 0x000fe200078e000d */
[----:B------:R-:W-:Y:S01]  /*20f20*/  SHF.L.U32 R21, R4, R7, RZ ;  /* 0x0000000704157219 */ /* 0x000fe200000006ff */
[----:B------:R-:W0:Y:S01]  /*20f30*/  LDC R20, c[0x0][0x638] ;  /* 0x00018e00ff147b82 */ /* 0x000e220000000800 */
[----:B------:R-:W-:-:S07]  /*20f40*/  LOP3.LUT R22, RZ, R6, RZ, 0x33, !PT ;  /* 0x00000006ff167212 */ /* 0x000fce00078e33ff */
[----:B------:R-:W0:Y:S01]  /*20f50*/  LDC R23, c[0x0][0x610] ;  /* 0x00018400ff177b82 */ /* 0x000e220000000800 */
[----:B---34-:R-:W-:Y:S05]  /*20f60*/  @!P0 BRA `(.L_x_726) ;  /* 0x0000000000288947 */ /* 0x018fea0003800000 */
        /* <DEDUP_REMOVED lines=10> */
.L_x_726:
[----:B------:R-:W3:Y:S01]  /*21010*/  LDC R4, c[0x0][0x65c] ;  /* 0x00019700ff047b82 */ /* 0x000ee20000000800 */
[----:B-1----:R-:W-:Y:S01]  /*21020*/  SHF.R.U64 R3, R2, R17, R3 ;  /* 0x0000001102037219 */ /* 0x002fe20000001203 */
[----:B--2---:R-:W-:Y:S01]  /*21030*/  VIADD R5, R14, 0xffffffff ;  /* 0xffffffff0e057836 */ /* 0x004fe20000000000 */
[----:B------:R-:W-:Y:S01]  /*21040*/  LOP3.LUT R2, R11, R22, RZ, 0xc0, !PT ;  /* 0x000000160b027212 */ /* 0x000fe200078ec0ff */
[----:B------:R-:W-:Y:S02]  /*21050*/  IMAD.MOV R12, RZ, RZ, -R12 ;  /* 0x000000ffff0c7224 */ /* 0x000fe400078e0a0c */
[----:B------:R-:W-:Y:S01]  /*21060*/  IMAD.MOV.U32 R6, RZ, RZ, 0x1 ;  /* 0x00000001ff067424 */ /* 0x000fe200078e00ff */
[----:B------:R-:W-:Y:S02]  /*21070*/  LOP3.LUT R5, R8, R5, RZ, 0xc0, !PT ;  /* 0x0000000508057212 */ /* 0x000fe400078ec0ff */
[----:B---3--:R-:W-:Y:S01]  /*21080*/  ISETP.NE.AND P0, PT, R4, 0x1, PT ;  /* 0x000000010400780c */ /* 0x008fe20003f05270 */
[----:B------:R-:W-:-:S02]  /*21090*/  IMAD.MOV R4, RZ, RZ, -R3 ;  /* 0x000000ffff047224 */ /* 0x000fc400078e0a03 */
[----:B------:R-:W-:-:S10]  /*210a0*/  IMAD R3, R21, R3, R2 ;  /* 0x0000000315037224 */ /* 0x000fd400078e0202 */
[----:B------:R-:W-:Y:S02]  /*210b0*/  @P0 IMAD R16, R15, R12, R0 ;  /* 0x0000000c0f100224 */ /* 0x000fe400078e0200 */
[----:B0-----:R-:W-:Y:S02]  /*210c0*/  IMAD R0, R4, R20, R13 ;  /* 0x0000001404007224 */ /* 0x001fe400078e020d */
[----:B------:R-:W-:Y:S02]  /*210d0*/  IMAD R3, R3, R23, R16 ;  /* 0x0000001703037224 */ /* 0x000fe400078e0210 */
[----:B------:R-:W-:-:S05]  /*210e0*/  IMAD R0, R0, R14, R5 ;  /* 0x0000000e00007224 */ /* 0x000fca00078e0205 */
[----:B------:R-:W-:Y:S02]  /*210f0*/  SEL R2, R0, R3, !P0 ;  /* 0x0000000300027207 */ /* 0x000fe40004000000 */
[----:B------:R-:W-:-:S07]  /*21100*/  SEL R3, R3, R0, !P0 ;  /* 0x0000000003037207 */ /* 0x000fce0004000000 */
.L_x_724:
[----:B------:R-:W-:-:S08]  /*21110*/  NOP ;  /* 0x0000000000007918 */ /* 0x000fd00000000000 */
[----:B------:R-:W0:-:S00]  /*21120*/  USETMAXREG.DEALLOC.CTAPOOL 0x18 ;  /* 0x00000018000079c8 */ /* 0x000e0000080e0500 */
[----:B------:R-:W-:-:S13]  /*21130*/  ISETP.NE.AND P0, PT, RZ, UR8, PT ;  /* 0x00000008ff007c0c */ /* 0x000fda000bf05270 */
[----:B------:R-:W-:Y:S05]  /*21140*/  @P0 EXIT ;  /* 0x000000000000094d */ /* 0x000fea0003800000 */
[----:B0-----:R-:W-:Y:S01]  /*21150*/  LOP3.LUT P0, RZ, R6, 0xff, RZ, 0xc0, !PT ;  /* 0x000000ff06ff7812 */ /* 0x001fe2000780c0ff */
[----:B------:R-:W-:Y:S02]  /*21160*/  IMAD.MOV.U32 R0, RZ, RZ, 0x1 ;  /* 0x00000001ff007424 */ /* 0x000fe400078e00ff */
[----:B------:R-:W-:-:S10]  /*21170*/  IMAD.MOV.U32 R7, RZ, RZ, RZ ;  /* 0x000000ffff077224 */ /* 0x000fd400078e00ff */
[----:B------:R-:W-:Y:S05]  /*21180*/  @!P0 BRA `(.L_x_727) ;  /* 0x0000000c00548947 */ /* 0x000fea0003800000 */
[----:B------:R-:W0:Y:S01]  /*21190*/  LDC R0, c[0x0][0x28c] ;  /* 0x0000a300ff007b82 */ /* 0x000e220000000800 */
[----:B------:R-:W1:Y:S01]  /*211a0*/  S2R R4, SR_TID.X ;  /* 0x0000000000047919 */ /* 0x000e620000002100 */
[----:B------:R-:W-:Y:S01]  /*211b0*/  ULDC UR5, c[0x0][0x658] ;  /* 0x0001960000057ab9 */ /* 0x000fe20000000800 */
[----:B------:R-:W-:Y:S01]  /*211c0*/  UMOV UR7, 0xffffffff ;  /* 0xffffffff00077882 */ /* 0x000fe20000000000 */
[----:B------:R-:W-:Y:S01]  /*211d0*/  ULDC UR6, c[0x0][0xc] ;  /* 0x0000030000067ab9 */ /* 0x000fe20000000800 */
[----:B------:R-:W-:Y:S01]  /*211e0*/  USHF.L.U32 UR8, UR7, UR5, URZ ;  /* 0x0000000507087299 */ /* 0x000fe2000800063f */
[----:B------:R-:W-:Y:S01]  /*211f0*/  BSSY B0, `(.L_x_727) ;  /* 0x00000ce000007945 */ /* 0x000fe20003800000 */
[----:B------:R-:W-:Y:S01]  /*21200*/  UMOV UR9, 0x1 ;  /* 0x0000000100097882 */ /* 0x000fe20000000000 */
[----:B------:R-:W-:Y:S01]  /*21210*/  ULDC UR7, c[0x0][0x10] ;  /* 0x0000040000077ab9 */ /* 0x000fe20000000800 */
[----:B------:R-:W-:Y:S01]  /*21220*/  USHF.L.U32 UR18, UR9, UR5, URZ ;  /* 0x0000000509127299 */ /* 0x000fe2000800063f */
[----:B------:R-:W-:Y:S01]  /*21230*/  IMAD.MOV.U32 R9, RZ, RZ, 0x1 ;  /* 0x00000001ff097424 */ /* 0x000fe200078e00ff */
[----:B------:R-:W-:Y:S01]  /*21240*/  UIMAD.WIDE.U32 UR6, UR6, UR7, URZ ;  /* 0x00000007060672a5 */ /* 0x000fe2000f8e003f */
[----:B------:R-:W-:Y:S01]  /*21250*/  IMAD.MOV.U32 R7, RZ, RZ, RZ ;  /* 0x000000ffff077224 */ /* 0x000fe200078e00ff */
[----:B------:R-:W-:Y:S01]  /*21260*/  ULDC UR5, c[0x0][0x14] ;  /* 0x0000050000057ab9 */ /* 0x000fe20000000800 */
[----:B------:R-:W-:Y:S01]  /*21270*/  ULDC UR4, c[0x0][0x600] ;  /* 0x0001800000047ab9 */ /* 0x000fe20000000800 */
[----:B------:R-:W-:-:S02]  /*21280*/  UIMAD.WIDE.U32 UR20, UR6, UR5, URZ ;  /* 0x00000005061472a5 */ /* 0x000fc4000f8e003f */
[----:B------:R-:W-:Y:S02]  /*21290*/  UIMAD UR13, UR7, UR5, URZ ;  /* 0x00000005070d72a4 */ /* 0x000fe4000f8e023f */
[----:B------:R-:W-:Y:S02]  /*212a0*/  ULOP3.LUT UR24, UR57, 0x2, URZ, 0xfc, !UPT ;  /* 0x0000000239187892 */ /* 0x000fe4000f8efc3f */
[----:B------:R-:W-:Y:S02]  /*212b0*/  UIADD3 UR4, UR4, -0x1, URZ ;  /* 0xffffffff04047890 */ /* 0x000fe4000fffe03f */
[----:B------:R-:W-:Y:S01]  /*212c0*/  ULOP3.LUT UR17, URZ, UR8, URZ, 0x33, !UPT ;  /* 0x000000083f117292 */ /* 0x000fe2000f8e333f */
[----:B0-----:R-:W-:Y:S01]  /*212d0*/  VIADD R0, R0, 0xf ;  /* 0x0000000f00007836 */ /* 0x001fe20000000000 */
[----:B------:R-:W-:Y:S01]  /*212e0*/  UIADD3 UR13, UR21, UR13, URZ ;  /* 0x0000000d150d7290 */ /* 0x000fe2000fffe03f */
[----:B------:R-:W-:-:S03]  /*212f0*/  ULDC.64 UR22, c[0x0][0x198] ;  /* 0x0000660000167ab9 */ /* 0x000fc60000000a00 */
[----:B------:R-:W-:-:S04]  /*21300*/  SHF.R.S32.HI R5, RZ, 0x1f, R0 ;  /* 0x0000001fff057819 */ /* 0x000fc80000011400 */
[----:B------:R-:W-:Y:S01]  /*21310*/  LEA.HI R5, R5, R0, RZ, 0x4 ;  /* 0x0000000005057211 */ /* 0x000fe200078f20ff */
[----:B------:R-:W-:Y:S01]  /*21320*/  IMAD.MOV.U32 R0, RZ, RZ, 0x1 ;  /* 0x00000001ff007424 */ /* 0x000fe200078e00ff */
[C---:B-1----:R-:W-:Y:S02]  /*21330*/  LOP3.LUT P2, RZ, R4.reuse, 0x7f, RZ, 0xc0, !PT ;  /* 0x0000007f04ff7812 */ /* 0x042fe4000784c0ff */
[----:B------:R-:W-:Y:S02]  /*21340*/  SHF.R.S32.HI R6, RZ, 0x4, R5 ;  /* 0x00000004ff067819 */ /* 0x000fe40000011405 */
[----:B------:R-:W-:-:S03]  /*21350*/  LOP3.LUT P0, RZ, R4, 0x1f, RZ, 0xc0, !PT ;  /* 0x0000001f04ff7812 */ /* 0x000fc6000780c0ff */
[----:B------:R-:W-:Y:S01]  /*21360*/  VIADD R16, R6, 0x1 ;  /* 0x0000000106107836 */ /* 0x000fe20000000000 */
[----:B------:R-:W-:-:S13]  /*21370*/  PLOP3.LUT P0, PT, P0, P2, PT, 0x8a, 0x0 ;  /* 0x000000000000781c */ /* 0x000fda0000705172 */
.L_x_739:
[----:B------:R-:W-:-:S03]  /*21380*/  UMOV UR5, 0xffffffff ;  /* 0xffffffff00057882 */ /* 0x000fc60000000000 */
[----:B------:R-:W-:Y:S05]  /*21390*/  BRA.DIV UR5, `(.L_x_728) ;  /* 0x0000001205987947 */ /* 0x000fea000b800000 */
[----:B------:R-:W-:-:S13]  /*213a0*/  ELECT P6, URZ, PT ;  /* 0x00000000003f782f */ /* 0x000fda00038c0000 */
.L_x_756:
[----:B------:R-:W0:Y:S01]  /*213b0*/  LDC R4, c[0x0][0x28c] ;  /* 0x0000a300ff047b82 */ /* 0x000e220000000800 */
[----:B------:R-:W-:Y:S01]  /*213c0*/  BSSY B1, `(.L_x_729) ;  /* 0x0000038000017945 */ /* 0x000fe20003800000 */
[----:B0-----:R-:W-:-:S13]  /*213d0*/  ISETP.LT.OR P6, PT, R4, 0x1, !P6 ;  /* 0x000000010400780c */ /* 0x001fda00077c1670 */
[----:B------:R-:W-:Y:S05]  /*213e0*/  @P6 BRA `(.L_x_730) ;  /* 0x0000000000d46947 */ /* 0x000fea0003800000 */
[----:B------:R-:W-:Y:S02]  /*213f0*/  IMAD R2, R2, 0xb0, RZ ;  /* 0x000000b002027824 */ /* 0x000fe400078e02ff */
[----:B------:R-:W-:Y:S02]  /*21400*/  IMAD.SHL.U32 R3, R3, 0x200, RZ ;  /* 0x0000020003037824 */ /* 0x000fe400078e00ff */
[----:B------:R-:W-:Y:S02]  /*21410*/  IMAD.MOV.U32 R13, RZ, RZ, RZ ;  /* 0x000000ffff0d7224 */ /* 0x000fe400078e00ff */
[----:B------:R-:W-:Y:S02]  /*21420*/  IMAD.MOV.U32 R4, RZ, RZ, R16 ;  /* 0x000000ffff047224 */ /* 0x000fe400078e0010 */
[----:B------:R-:W-:Y:S02]  /*21430*/  IMAD.MOV.U32 R5, RZ, RZ, R0 ;  /* 0x000000ffff057224 */ /* 0x000fe400078e0000 */
[----:B------:R-:W-:-:S07]  /*21440*/  IMAD.MOV.U32 R8, RZ, RZ, R7 ;  /* 0x000000ffff087224 */ /* 0x000fce00078e0007 */
.L_x_734:
[----:B------:R-:W0:Y:S01]  /*21450*/  S2R R12, SR_CgaCtaId ;  /* 0x00000000000c7919 */ /* 0x000e220000008800 */
[----:B------:R-:W-:-:S04]  /*21460*/  MOV R11, 0x400 ;  /* 0x00000400000b7802 */ /* 0x000fc80000000f00 */
[----:B0-----:R-:W-:Y:S02]  /*21470*/  LEA R15, R12, R11, 0x18 ;  /* 0x0000000b0c0f7211 */ /* 0x001fe400078ec0ff */
[----:B------:R-:W-:Y:S01]  /*21480*/  SHF.L.U32 R11, R5, 0x1f, RZ ;  /* 0x0000001f050b7819 */ /* 0x000fe200000006ff */
[----:B------:R-:W0:Y:S02]  /*21490*/  @!P2 LDC R12, c[0x0][0x500] ;  /* 0x00014000ff0cab82 */ /* 0x000e240000000800 */
[----:B------:R-:W-:-:S04]  /*214a0*/  IMAD R14, R8, 0x8, R15 ;  /* 0x00000008080e7824 */ /* 0x000fc800078e020f */
[----:B------:R-:W1:Y:S02]  /*214b0*/  SYNCS.PHASECHK.TRANS64.TRYWAIT P1, [R14+URZ+0x50], R11 ;  /* 0x0000500b0e0075a7 */ /* 0x000e64000802017f */
[----:B-1----:R-:W-:Y:S05]  /*214c0*/  @!P1 BRA `(.L_x_731) ;  /* 0x00000010006c9947 */ /* 0x002fea0003800000 */
.L_x_757:
[----:B------:R-:W-:Y:S01]  /*214d0*/  UPRMT UR5, UR24, 0x9910, URZ ;  /* 0x0000991018057896 */ /* 0x000fe2000800003f */
[----:B0-----:R0:W-:Y:S03]  /*214e0*/  @!P2 SYNCS.ARRIVE.TRANS64 RZ, [R14+URZ], R12 ;  /* 0x0000000c0effa9a7 */ /* 0x0011e6000800003f */
[----:B------:R-:W-:-:S06]  /*214f0*/  UISETP.NE.AND UP0, UPT, UR5, 0x2, UPT ;  /* 0x000000020500788c */ /* 0x000fcc000bf05270 */
[----:B------:R-:W-:-:S13]  /*21500*/  PLOP3.LUT P1, PT, PT, PT, UP0, 0x80, 0x0 ;  /* 0x000000000000781c */ /* 0x000fda0003f2f008 */
[----:B0-----:R-:W-:Y:S05]  /*21510*/  @P1 BRA `(.L_x_732) ;  /* 0x0000000000041947 */ /* 0x001fea0003800000 */
[----:B------:R-:W-:Y:S01]  /*21520*/  BPT.TRAP 0x1 ;  /* 0x000000040000795c */ /* 0x000fe20000300000 */
.L_x_732:
[----:B------:R-:W-:Y:S05]  /*21530*/  @P0 BRA `(.L_x_733) ;  /* 0x0000000000040947 */ /* 0x000fea0003800000 */
[----:B------:R-:W-:Y:S01]  /*21540*/  BPT.TRAP 0x1 ;  /* 0x000000040000795c */ /* 0x000fe20000300000 */
.L_x_733:
[--C-:B-1----:R-:W-:Y:S01]  /*21550*/  IMAD R11, R8, 0x4000, R15.reuse ;  /* 0x00004000080b7824 */ /* 0x102fe200078e020f */
[----:B------:R-:W-:Y:S01]  /*21560*/  R2UR UR9, R14 ;  /* 0x000000000e0972ca */ /* 0x000fe200000e0000 */
[----:B------:R-:W-:Y:S01]  /*21570*/  IMAD R15, R8, 0x1600, R15 ;  /* 0x00001600080f7824 */ /* 0x000fe200078e020f */
[----:B------:R-:W-:Y:S01]  /*21580*/  UIADD3 UR6, UP0, UR22, 0xf0, URZ ;  /* 0x000000f016067890 */ /* 0x000fe2000ff1e03f */
[----:B------:R-:W-:Y:S01]  /*21590*/  VIADD R4, R4, 0xffffffff ;  /* 0xffffffff04047836 */ /* 0x000fe20000000000 */
[----:B------:R-:W-:Y:S01]  /*215a0*/  R2UR UR5, R11 ;  /* 0x000000000b0572ca */ /* 0x000fe200000e0000 */
[----:B------:R-:W-:Y:S01]  /*215b0*/  UIADD3 UR26, UP1, UR22, 0x1f0, URZ ;  /* 0x000001f0161a7890 */ /* 0x000fe2000ff3e03f */
[----:B------:R-:W-:Y:S01]  /*215c0*/  R2UR UR8, R15 ;  /* 0x000000000f0872ca */ /* 0x000fe200000e0000 */
[----:B------:R-:W-:Y:S01]  /*215d0*/  UIADD3.X UR7, URZ, UR23, URZ, UP0, !UPT ;  /* 0x000000173f077290 */ /* 0x000fe200087fe43f */
[----:B------:R-:W-:Y:S01]  /*215e0*/  R2UR UR11, R3 ;  /* 0x00000000030b72ca */ /* 0x000fe200000e0000 */
[----:B------:R-:W-:Y:S01]  /*215f0*/  VIADD R8, R8, 0x1 ;  /* 0x0000000108087836 */ /* 0x000fe20000000000 */
[C---:B------:R-:W-:Y:S01]  /*21600*/  R2UR UR10, R13.reuse ;  /* 0x000000000d0a72ca */ /* 0x040fe200000e0000 */
[----:B------:R-:W-:Y:S01]  /*21610*/  UIADD3.X UR27, URZ, UR23, URZ, UP1, !UPT ;  /* 0x000000173f1b7290 */ /* 0x000fe20008ffe43f */
[----:B------:R-:W-:Y:S01]  /*21620*/  R2UR UR12, R10 ;  /* 0x000000000a0c72ca */ /* 0x000fe200000e0000 */
[----:B------:R-:W-:Y:S01]  /*21630*/  UMOV UR14, 0x0 ;  /* 0x00000000000e7882 */ /* 0x000fe20000000000 */
[----:B------:R-:W-:Y:S01]  /*21640*/  R2UR UR19, R2 ;  /* 0x00000000021372ca */ /* 0x000fe200000e0000 */
[----:B------:R-:W-:Y:S01]  /*21650*/  UMOV UR15, 0x10000000 ;  /* 0x10000000000f7882 */ /* 0x000fe20000000000 */
[----:B------:R-:W-:Y:S01]  /*21660*/  ISETP.GT.AND P3, PT, R4, 0x1, PT ;  /* 0x000000010400780c */ /* 0x000fe20003f64270 */
[----:B------:R-:W-:Y:S01]  /*21670*/  UIADD3 UR5, UR5, 0x180, URZ ;  /* 0x0000018005057890 */ /* 0x000fe2000fffe03f */
[----:B------:R-:W-:Y:S01]  /*21680*/  ISETP.NE.AND P1, PT, R8, 0xa, PT ;  /* 0x0000000a0800780c */ /* 0x000fe20003f25270 */
[----:B------:R-:W-:Y:S01]  /*21690*/  UIADD3 UR16, UR8, 0x28180, URZ ;  /* 0x0002818008107890 */ /* 0x000fe2000fffe03f */
[----:B------:R-:W-:-:S02]  /*216a0*/  VIADD R13, R13, 0x10 ;  /* 0x000000100d0d7836 */ /* 0x000fc40000000000 */
[----:B------:R-:W-:Y:S02]  /*216b0*/  SEL R12, RZ, 0x1, P1 ;  /* 0x00000001ff0c7807 */ /* 0x000fe40000800000 */
[----:B------:R-:W-:Y:S01]  /*216c0*/  UMOV UR8, UR5 ;  /* 0x0000000500087c82 */ /* 0x000fe20008000000 */
[----:B------:R-:W-:Y:S01]  /*216d0*/  SEL R8, R8, RZ, P1 ;  /* 0x000000ff08087207 */ /* 0x000fe20000800000 */
[----:B------:R0:W-:Y:S01]  /*216e0*/  UTMALDG.3D [UR8], [UR6], desc[UR14] ;  /* 0x00000e08060075b4 */ /* 0x0001e20008011000 */
[----:B------:R-:W-:Y:S01]  /*216f0*/  LOP3.LUT R5, R5, R12, RZ, 0x3c, !PT ;  /* 0x0000000c05057212 */ /* 0x000fe200078e3cff */
[----:B0-----:R-:W-:Y:S01]  /*21700*/  UMOV UR8, UR16 ;  /* 0x0000001000087c82 */ /* 0x001fe20008000000 */
[----:B------:R-:W-:Y:S02]  /*21710*/  UMOV UR11, UR19 ;  /* 0x00000013000b7c82 */ /* 0x000fe40008000000 */
[----:B------:R0:W-:Y:S02]  /*21720*/  UTMALDG.3D [UR8], [UR26], desc[UR14] ;  /* 0x00000e081a0075b4 */ /* 0x0001e40008011000 */
[----:B0-----:R-:W-:Y:S05]  /*21730*/  @P3 BRA `(.L_x_734) ;  /* 0xfffffffc00443947 */ /* 0x001fea000383ffff */
.L_x_730:
[----:B------:R-:W-:Y:S05]  /*21740*/  BSYNC B1 ;  /* 0x0000000000017941 */ /* 0x000fea0003800000 */
.L_x_729:
[----:B------:R-:W2:Y:S01]  /*21750*/  LDL.LU R15, [R1+0x264] ;  /* 0x00026400010f7983 */ /* 0x000ea20000300800 */
[----:B------:R-:W-:Y:S01]  /*21760*/  LOP3.LUT P1, RZ, R9, 0xff, RZ, 0xc0, !PT ;  /* 0x000000ff09ff7812 */ /* 0x000fe2000782c0ff */
[C---:B------:R-:W-:Y:S01]  /*21770*/  IMAD.IADD R4, R6.reuse, 0x1, R7 ;  /* 0x0000000106047824 */ /* 0x040fe200078e0207 */
[----:B------:R-:W-:Y:S01]  /*21780*/  ULDC.64 UR6, c[0x0][0x650] ;  /* 0x0001940000067ab9 */ /* 0x000fe20000000a00 */
[----:B------:R-:W3:Y:S01]  /*21790*/  LDL.LU R14, [R1+0x27c] ;  /* 0x00027c00010e7983 */ /* 0x000ee20000300800 */
[----:B------:R-:W-:Y:S01]  /*217a0*/  ISETP.GE.U32.AND P3, PT, R6, 0xa, PT ;  /* 0x0000000a0600780c */ /* 0x000fe20003f66070 */
[----:B------:R-:W-:Y:S01]  /*217b0*/  BSSY B1, `(.L_x_735) ;  /* 0x000006f000017945 */ /* 0x000fe20003800000 */
[----:B------:R-:W-:Y:S01]  /*217c0*/  IMAD.MOV.U32 R10, RZ, RZ, -0x1 ;  /* 0xffffffffff0a7424 */ /* 0x000fe200078e00ff */
[----:B------:R-:W-:-:S06]  /*217d0*/  PRMT R9, RZ, 0x7610, R9 ;  /* 0x00007610ff097816 */ /* 0x000fcc0000000009 */
[----:B------:R-:W0:Y:S01]  /*217e0*/  @P1 S2R R3, SR_CgaCtaId ;  /* 0x0000000000031919 */ /* 0x000e220000008800 */
[----:B------:R-:W-:-:S04]  /*217f0*/  @P1 MOV R2, 0x400 ;  /* 0x0000040000021802 */ /* 0x000fc80000000f00 */
[----:B0-----:R-:W-:-:S04]  /*21800*/  @P1 LEA R2, R3, R2, 0x18 ;  /* 0x0000000203021211 */ /* 0x001fc800078ec0ff */
[----:B------:R0:W-:Y:S01]  /*21810*/  @P1 SYNCS.ARRIVE.TRANS64.A1T0 RZ, [R2+URZ+0xb8], RZ ;  /* 0x0000b8ff02ff19a7 */ /* 0x0001e2000810003f */
[----:B------:R-:W-:-:S04]  /*21820*/  ISETP.GT.U32.AND P1, PT, R4, 0x9, PT ;  /* 0x000000090400780c */ /* 0x000fc80003f24070 */
[----:B------:R-:W-:Y:S01]  /*21830*/  ISETP.LT.U32.AND P1, PT, R6, 0xa, P1 ;  /* 0x0000000a0600780c */ /* 0x000fe20000f21070 */
[----:B0-----:R-:W-:-:S04]  /*21840*/  IMAD.WIDE.U32 R2, R4, -0x33333333, RZ ;  /* 0xcccccccd04027825 */ /* 0x001fc800078e00ff */
[----:B------:R-:W-:Y:S01]  /*21850*/  IMAD.MOV.U32 R2, RZ, RZ, -0x1 ;  /* 0xffffffffff027424 */ /* 0x000fe200078e00ff */
[----:B------:R-:W-:Y:S02]  /*21860*/  SHF.R.U32.HI R5, RZ, 0x3, R3 ;  /* 0x00000003ff057819 */ /* 0x000fe40000011603 */
[----:B------:R-:W-:-:S03]  /*21870*/  SEL R3, RZ, 0x1, !P1 ;  /* 0x00000001ff037807 */ /* 0x000fc60004800000 */
[--C-:B------:R-:W-:Y:S01]  /*21880*/  IMAD R7, R5, -0xa, R4.reuse ;  /* 0xfffffff605077824 */ /* 0x100fe200078e0204 */
[----:B------:R-:W-:Y:S01]  /*21890*/  LOP3.LUT R0, R0, R3, RZ, 0x3c, !PT ;  /* 0x0000000300007212 */ /* 0x000fe200078e3cff */
[----:B------:R-:W-:Y:S01]  /*218a0*/  IMAD.MOV.U32 R3, RZ, RZ, -0x1 ;  /* 0xffffffffff037424 */ /* 0x000fe200078e00ff */
[----:B------:R-:W-:Y:S02]  /*218b0*/  PRMT R4, RZ, 0x7610, R4 ;  /* 0x00007610ff047816 */ /* 0x000fe40000000004 */
[----:B------:R-:W-:Y:S02]  /*218c0*/  @P3 LOP3.LUT R0, R0, 0x1, R5, 0x78, !PT ;  /* 0x0000000100003812 */ /* 0x000fe400078e7805 */
[----:B---3--:R-:W-:-:S04]  /*218d0*/  IADD3 R14, P1, R14, UR20, RZ ;  /* 0x000000140e0e7c10 */ /* 0x008fc8000ff3e0ff */
[----:B--2---:R-:W-:Y:S01]  /*218e0*/  IADD3.X R15, R15, UR13, RZ, P1, !PT ;  /* 0x0000000d0f0f7c10 */ /* 0x004fe20008ffe4ff */
[----:B------:R0:W-:Y:S01]  /*218f0*/  STL [R1+0x27c], R14 ;  /* 0x00027c0e01007387 */ /* 0x0001e20000100800 */
[----:B------:R-:W-:-:S03]  /*21900*/  ISETP.GE.U32.AND P1, PT, R14, UR6, PT ;  /* 0x000000060e007c0c */ /* 0x000fc6000bf26070 */
[----:B------:R0:W-:Y:S01]  /*21910*/  STL [R1+0x264], R15 ;  /* 0x0002640f01007387 */ /* 0x0001e20000100800 */
[----:B------:R-:W-:-:S13]  /*21920*/  ISETP.GE.U32.AND.EX P1, PT, R15, UR7, PT, P1 ;  /* 0x000000070f007c0c */ /* 0x000fda000bf26110 */
[----:B0-----:R-:W-:Y:S05]  /*21930*/  @P1 BRA `(.L_x_736) ;  /* 0x0000000400581947 */ /* 0x001fea0003800000 */
[----:B------:R-:W0:Y:S01]  /*21940*/  S2R R8, SR_CTAID.X ;  /* 0x0000000000087919 */ /* 0x000e220000002500 */
[----:B------:R-:W1:Y:S01]  /*21950*/  LDC R11, c[0x0][0x65c] ;  /* 0x00019700ff0b7b82 */ /* 0x000e620000000800 */
[----:B------:R-:W-:Y:S01]  /*21960*/  ULDC UR5, c[0x0][0x150] ;  /* 0x0000540000057ab9 */ /* 0x000fe20000000800 */
[----:B------:R-:W-:Y:S01]  /*21970*/  ULDC.64 UR6, c[0x0][0x628] ;  /* 0x00018a0000067ab9 */ /* 0x000fe20000000a00 */
[----:B------:R-:W2:Y:S01]  /*21980*/  S2R R5, SR_CTAID.Y ;  /* 0x0000000000057919 */ /* 0x000ea20000002600 */
[----:B------:R-:W-:Y:S01]  /*21990*/  ISETP.NE.U32.AND P1, PT, RZ, UR6, PT ;  /* 0x00000006ff007c0c */ /* 0x000fe2000bf25070 */
[----:B------:R-:W-:-:S03]  /*219a0*/  ULDC UR8, c[0x0][0x630] ;  /* 0x00018c0000087ab9 */ /* 0x000fc60000000800 */
[----:B------:R-:W3:Y:S01]  /*219b0*/  LDC R3, c[0x0][0x144] ;  /* 0x00005100ff037b82 */ /* 0x000ee20000000800 */
[----:B------:R-:W-:-:S07]  /*219c0*/  ISETP.NE.AND.EX P1, PT, RZ, UR7, PT, P1 ;  /* 0x00000007ff007c0c */ /* 0x000fce000bf25310 */
[----:B------:R-:W4:Y:S01]  /*219d0*/  LDC R12, c[0x0][0x148] ;  /* 0x00005200ff0c7b82 */ /* 0x000f220000000800 */
[----:B-1----:R-:W-:Y:S02]  /*219e0*/  ISETP.NE.AND P4, PT, R11, 0x1, PT ;  /* 0x000000010b00780c */ /* 0x002fe40003f85270 */
[----:B0-----:R-:W-:Y:S02]  /*219f0*/  I2FP.F32.U32 R2, R8 ;  /* 0x0000000800027245 */ /* 0x001fe40000201000 */
[----:B--2---:R-:W-:-:S03]  /*21a00*/  I2FP.F32.U32 R4, R5 ;  /* 0x0000000500047245 */ /* 0x004fc60000201000 */
[----:B------:R-:W-:Y:S01]  /*21a10*/  FMUL R2, R2, UR5 ;  /* 0x0000000502027c20 */ /* 0x000fe20008400000 */
[----:B------:R-:W-:Y:S02]  /*21a20*/  ULDC UR5, c[0x0][0x154] ;  /* 0x0000550000057ab9 */ /* 0x000fe40000000800 */
[----:B------:R-:W-:-:S03]  /*21a30*/  FMUL R10, R4, UR5 ;  /* 0x00000005040a7c20 */ /* 0x000fc60008400000 */
[----:B------:R-:W0:Y:S08]  /*21a40*/  F2I.U32.TRUNC.NTZ R2, R2 ;  /* 0x0000000200027305 */ /* 0x000e30000020f000 */
[----:B------:R-:W1:Y:S01]  /*21a50*/  F2I.U32.TRUNC.NTZ R10, R10 ;  /* 0x0000000a000a7305 */ /* 0x000e62000020f000 */
[----:B0-----:R-:W-:Y:S02]  /*21a60*/  IMAD.MOV R4, RZ, RZ, -R2 ;  /* 0x000000ffff047224 */ /* 0x001fe400078e0a02 */
[----:B------:R-:W-:-:S02]  /*21a70*/  IMAD.MOV.U32 R2, RZ, RZ, R14 ;  /* 0x000000ffff027224 */ /* 0x000fc400078e000e */
[----:B---3--:R-:W-:Y:S02]  /*21a80*/  IMAD R8, R3, R4, R8 ;  /* 0x0000000403087224 */ /* 0x008fe400078e0208 */
[----:B-1----:R-:W-:-:S04]  /*21a90*/  IMAD.MOV R3, RZ, RZ, -R10 ;  /* 0x000000ffff037224 */ /* 0x002fc800078e0a0a */
[----:B----4-:R-:W-:Y:S02]  /*21aa0*/  @P4 IMAD R8, R12, R3, R5 ;  /* 0x000000030c084224 */ /* 0x010fe400078e0205 */
[----:B------:R-:W-:Y:S01]  /*21ab0*/  IMAD.MOV.U32 R3, RZ, RZ, R15 ;  /* 0x000000ffff037224 */ /* 0x000fe200078e000f */
[----:B------:R-:W-:Y:S06]  /*21ac0*/  @!P1 BRA `(.L_x_737) ;  /* 0x0000000000289947 */ /* 0x000fec0003800000 */
[----:B------:R-:W-:Y:S02]  /*21ad0*/  ULDC UR5, c[0x0][0x634] ;  /* 0x00018d0000057ab9 */ /* 0x000fe40000000800 */
[----:B------:R-:W-:-:S05]  /*21ae0*/  IADD3 R3, P1, R14, UR5, RZ ;  /* 0x000000050e037c10 */ /* 0x000fca000ff3e0ff */
[----:B------:R-:W-:-:S04]  /*21af0*/  IMAD.X R11, RZ, RZ, R15, P1 ;  /* 0x000000ffff0b7224 */ /* 0x000fc800008e060f */
[----:B------:R-:W-:-:S04]  /*21b00*/  IMAD.WIDE.U32 R4, R11, UR6, RZ ;  /* 0x000000060b047c25 */ /* 0x000fc8000f8e00ff */
[----:B------:R-:W-:-:S04]  /*21b10*/  IMAD.WIDE.U32 R4, P1, R3, UR7, R4 ;  /* 0x0000000703047c25 */ /* 0x000fc8000f820004 */
[----:B------:R-:W-:-:S04]  /*21b20*/  IMAD.WIDE.U32 R2, R3, UR6, RZ ;  /* 0x0000000603027c25 */ /* 0x000fc8000f8e00ff */
[----:B------:R-:W-:Y:S01]  /*21b30*/  IMAD.MOV.U32 R2, RZ, RZ, R5 ;  /* 0x000000ffff027224 */ /* 0x000fe200078e0005 */
[----:B------:R-:W-:Y:S01]  /*21b40*/  IADD3 RZ, P3, R3, R4, RZ ;  /* 0x0000000403ff7210 */ /* 0x000fe20007f7e0ff */
[----:B------:R-:W-:-:S04]  /*21b50*/  IMAD.X R3, RZ, RZ, RZ, P1 ;  /* 0x000000ffff037224 */ /* 0x000fc800008e06ff */
[----:B------:R-:W-:-:S08]  /*21b60*/  IMAD.WIDE.U32.X R2, R11, UR7, R2, P3 ;  /* 0x000000070b027c25 */ /* 0x000fd000098e0402 */
.L_x_737:
[--C-:B------:R-:W-:Y:S01]  /*21b70*/  SHF.R.U64 R10, R2, UR8, R3.reuse ;  /* 0x00000008020a7c19 */ /* 0x100fe20008001203 */
[----:B------:R-:W-:Y:S01]  /*21b80*/  ULDC.64 UR6, c[0x0][0x620] ;  /* 0x0001880000067ab9 */ /* 0x000fe20000000a00 */
[----:B------:R-:W-:Y:S01]  /*21b90*/  SHF.R.U32.HI R2, RZ, UR8, R3 ;  /* 0x00000008ff027c19 */ /* 0x000fe20008011603 */
[----:B------:R-:W-:Y:S01]  /*21ba0*/  IMAD.MOV.U32 R3, RZ, RZ, R15 ;  /* 0x000000ffff037224 */ /* 0x000fe200078e000f */
[----:B------:R-:W-:Y:S01]  /*21bb0*/  IADD3 R11, P1, RZ, -R10, RZ ;  /* 0x8000000aff0b7210 */ /* 0x000fe20007f3e0ff */
[----:B------:R-:W-:-:S04]  /*21bc0*/  ULDC UR5, c[0x0][0x618] ;  /* 0x0001860000057ab9 */ /* 0x000fc80000000800 */
[----:B------:R-:W-:-:S04]  /*21bd0*/  IMAD.X R2, RZ, RZ, ~R2, P1 ;  /* 0x000000ffff027224 */ /* 0x000fc800008e0e02 */
[----:B------:R-:W-:-:S04]  /*21be0*/  IMAD R2, R2, UR6, RZ ;  /* 0x0000000602027c24 */ /* 0x000fc8000f8e02ff */
[----:B------:R-:W-:Y:S02]  /*21bf0*/  IMAD R5, R11, UR7, R2 ;  /* 0x000000070b057c24 */ /* 0x000fe4000f8e0202 */
[----:B------:R-:W-:-:S04]  /*21c00*/  IMAD.MOV.U32 R2, RZ, RZ, R14 ;  /* 0x000000ffff027224 */ /* 0x000fc800078e000e */
[----:B------:R-:W-:Y:S01]  /*21c10*/  IMAD.WIDE.U32 R2, R11, UR6, R2 ;  /* 0x000000060b027c25 */ /* 0x000fe2000f8e0002 */
[----:B------:R-:W-:Y:S02]  /*21c20*/  ULDC.64 UR6, c[0x0][0x640] ;  /* 0x0001900000067ab9 */ /* 0x000fe40000000a00 */
[----:B------:R-:W-:Y:S01]  /*21c30*/  ISETP.NE.U32.AND P1, PT, RZ, UR6, PT ;  /* 0x00000006ff007c0c */ /* 0x000fe2000bf25070 */
[----:B------:R-:W-:-:S03]  /*21c40*/  IMAD.IADD R3, R3, 0x1, R5 ;  /* 0x0000000103037824 */ /* 0x000fc600078e0205 */
[----:B------:R-:W-:Y:S02]  /*21c50*/  ISETP.NE.AND.EX P1, PT, RZ, UR7, PT, P1 ;  /* 0x00000007ff007c0c */ /* 0x000fe4000bf25310 */
[--C-:B------:R-:W-:Y:S02]  /*21c60*/  SHF.R.U64 R11, R2, UR5, R3.reuse ;  /* 0x00000005020b7c19 */ /* 0x100fe40008001203 */
[----:B------:R-:W-:Y:S01]  /*21c70*/  SHF.R.U32.HI R2, RZ, UR5, R3 ;  /* 0x00000005ff027c19 */ /* 0x000fe20008011603 */
[----:B------:R-:W-:-:S03]  /*21c80*/  ULDC UR5, c[0x0][0x608] ;  /* 0x0001820000057ab9 */ /* 0x000fc60000000800 */
[--C-:B------:R-:W-:Y:S02]  /*21c90*/  SHF.R.U64 R12, R11, UR5, R2.reuse ;  /* 0x000000050b0c7c19 */ /* 0x100fe40008001202 */
[----:B------:R-:W-:Y:S01]  /*21ca0*/  SHF.R.U32.HI R3, RZ, UR5, R2 ;  /* 0x00000005ff037c19 */ /* 0x000fe20008011602 */
[----:B------:R-:W-:-:S03]  /*21cb0*/  ULDC UR5, c[0x0][0x658] ;  /* 0x0001960000057ab9 */ /* 0x000fc60000000800 */
[--C-:B------:R-:W-:Y:S02]  /*21cc0*/  SHF.R.U64 R13, R12, UR5, R3.reuse ;  /* 0x000000050c0d7c19 */ /* 0x100fe40008001203 */
[----:B------:R-:W-:-:S03]  /*21cd0*/  SHF.R.U32.HI R14, RZ, UR5, R3 ;  /* 0x00000005ff0e7c19 */ /* 0x000fc60008011603 */
[----:B------:R-:W-:Y:S02]  /*21ce0*/  IMAD.MOV.U32 R2, RZ, RZ, R13 ;  /* 0x000000ffff027224 */ /* 0x000fe400078e000d */
        /* <DEDUP_REMOVED lines=12> */
.L_x_738:
[----:B------:R-:W-:Y:S01]  /*21db0*/  ULDC UR5, c[0x0][0x648] ;  /* 0x0001920000057ab9 */ /* 0x000fe20000000800 */
[----:B------:R-:W-:Y:S01]  /*21dc0*/  LOP3.LUT R12, R12, UR17, RZ, 0xc0, !PT ;  /* 0x000000110c0c7c12 */ /* 0x000fe2000f8ec0ff */
[----:B------:R-:W-:Y:S01]  /*21dd0*/  IMAD.MOV.U32 R4, RZ, RZ, 0x1 ;  /* 0x00000001ff047424 */ /* 0x000fe200078e00ff */
[----:B------:R-:W-:Y:S01]  /*21de0*/  SHF.R.U64 R3, R2, UR5, R3 ;  /* 0x0000000502037c19 */ /* 0x000fe20008001203 */
[----:B------:R-:W-:-:S04]  /*21df0*/  ULDC UR5, c[0x0][0x638] ;  /* 0x00018e0000057ab9 */ /* 0x000fc80000000800 */
[----:B------:R-:W-:Y:S02]  /*21e00*/  IMAD.MOV R2, RZ, RZ, -R3 ;  /* 0x000000ffff027224 */ /* 0x000fe400078e0a03 */
[----:B------:R-:W-:Y:S02]  /*21e10*/  IMAD R5, R3, UR18, R12 ;  /* 0x0000001203057c24 */ /* 0x000fe4000f8e020c */
[----:B------:R-:W-:Y:S01]  /*21e20*/  IMAD R13, R2, UR5, R13 ;  /* 0x00000005020d7c24 */ /* 0x000fe2000f8e020d */
[----:B------:R-:W-:Y:S01]  /*21e30*/  ULDC UR5, c[0x0][0x610] ;  /* 0x0001840000057ab9 */ /* 0x000fe20000000800 */
[----:B------:R-:W-:Y:S01]  /*21e40*/  LOP3.LUT R2, R11, UR4, RZ, 0xc0, !PT ;  /* 0x000000040b027c12 */ /* 0x000fe2000f8ec0ff */
[----:B------:R-:W-:Y:S01]  /*21e50*/  IMAD R8, R5, UR5, R8 ;  /* 0x0000000505087c24 */ /* 0x000fe2000f8e0208 */
[----:B------:R-:W-:-:S03]  /*21e60*/  ULDC UR5, c[0x0][0x600] ;  /* 0x0001800000057ab9 */ /* 0x000fc60000000800 */
[----:B------:R-:W-:-:S05]  /*21e70*/  IMAD R13, R13, UR5, R2 ;  /* 0x000000050d0d7c24 */ /* 0x000fca000f8e0202 */
[----:B------:R-:W-:Y:S02]  /*21e80*/  SEL R2, R13, R8, !P4 ;  /* 0x000000080d027207 */ /* 0x000fe40006000000 */
[----:B------:R-:W-:-:S07]  /*21e90*/  SEL R3, R8, R13, !P4 ;  /* 0x0000000d08037207 */ /* 0x000fce0006000000 */
.L_x_736:
[----:B------:R-:W-:Y:S05]  /*21ea0*/  BSYNC B1 ;  /* 0x0000000000017941 */ /* 0x000fea0003800000 */
.L_x_735:
[----:B------:R-:W-:-:S13]  /*21eb0*/  LOP3.LUT P1, RZ, R4, 0xff, RZ, 0xc0, !PT ;  /* 0x000000ff04ff7812 */ /* 0x000fda000782c0ff */
[----:B------:R-:W-:Y:S05]  /*21ec0*/  @P1 BRA `(.L_x_739) ;  /* 0xfffffff4002c1947 */ /* 0x000fea000383ffff */
[----:B------:R-:W-:Y:S05]  /*21ed0*/  BSYNC B0 ;  /* 0x0000000000007941 */ /* 0x000fea0003800000 */
.L_x_727:
[----:B------:R-:W-:-:S03]  /*21ee0*/  UMOV UR5, 0xffffffff ;  /* 0xffffffff00057882 */ /* 0x000fc60000000000 */
[----:B------:R-:W-:Y:S05]  /*21ef0*/  BRA.DIV UR5, `(.L_x_740) ;  /* 0x0000000605f47947 */ /* 0x000fea000b800000 */
[----:B------:R-:W-:-:S13]  /*21f00*/  ELECT P6, URZ, PT ;  /* 0x00000000003f782f */ /* 0x000fda00038c0000 */
.L_x_760:
[----:B------:R-:W-:Y:S04]  /*21f10*/  BSSY B0, `(.L_x_741) ;  /* 0x0000062000007945 */ /* 0x000fe80003800000 */
[----:B------:R-:W-:Y:S05]  /*21f20*/  @!P6 BRA `(.L_x_742) ;  /* 0x000000040080e947 */ /* 0x000fea0003800000 */
[----:B------:R-:W-:-:S04]  /*21f30*/  ULOP3.LUT UR5, UR57, 0x2, URZ, 0xfc, !UPT ;  /* 0x0000000239057892 */ /* 0x000fc8000f8efc3f */
[----:B------:R-:W-:-:S06]  /*21f40*/  UISETP.NE.AND UP0, UPT, UR5, 0x3, UPT ;  /* 0x000000030500788c */ /* 0x000fcc000bf05270 */
[----:B------:R-:W-:-:S13]  /*21f50*/  PLOP3.LUT P0, PT, PT, PT, UP0, 0x80, 0x0 ;  /* 0x000000000000781c */ /* 0x000fda0003f0f008 */
[----:B------:R-:W-:Y:S05]  /*21f60*/  @!P0 BRA `(.L_x_743) ;  /* 0x0000000000048947 */ /* 0x000fea0003800000 */
[----:B------:R-:W-:Y:S01]  /*21f70*/  BPT.TRAP 0x1 ;  /* 0x000000040000795c */ /* 0x000fe20000300000 */
.L_x_743:
[----:B------:R-:W0:Y:S01]  /*21f80*/  S2R R3, SR_CgaCtaId ;  /* 0x0000000000037919 */ /* 0x000e220000008800 */
[----:B------:R-:W-:-:S04]  /*21f90*/  MOV R2, 0x400 ;  /* 0x0000040000027802 */ /* 0x000fc80000000f00 */
[----:B0-----:R-:W-:Y:S02]  /*21fa0*/  LEA R2, R3, R2, 0x18 ;  /* 0x0000000203027211 */ /* 0x001fe400078ec0ff */
[----:B------:R-:W-:-:S03]  /*21fb0*/  SHF.L.U32 R3, R0, 0x1f, RZ ;  /* 0x0000001f00037819 */ /* 0x000fc600000006ff */
[----:B------:R-:W-:-:S04]  /*21fc0*/  VIADD R2, R2, 0x50 ;  /* 0x0000005002027836 */ /* 0x000fc80000000000 */
[----:B------:R-:W-:-:S04]  /*21fd0*/  IMAD R4, R7, 0x8, R2 ;  /* 0x0000000807047824 */ /* 0x000fc800078e0202 */
[----:B------:R-:W0:Y:S02]  /*21fe0*/  SYNCS.PHASECHK.TRANS64.TRYWAIT P0, [R4+URZ], R3 ;  /* 0x00000003040075a7 */ /* 0x000e24000800017f */
[----:B0-----:R-:W-:Y:S05]  /*21ff0*/  @!P0 BRA `(.L_x_744) ;  /* 0x0000000400d48947 */ /* 0x001fea0003800000 */
.L_x_761:
[----:B------:R-:W-:-:S05]  /*22000*/  VIADD R7, R7, 0x1 ;  /* 0x0000000107077836 */ /* 0x000fca0000000000 */
[----:B------:R-:W-:-:S04]  /*22010*/  ISETP.NE.AND P0, PT, R7, 0xa, PT ;  /* 0x0000000a0700780c */ /* 0x000fc80003f05270 */
[----:B0-----:R-:W-:Y:S02]  /*22020*/  SEL R3, RZ, 0x1, P0 ;  /* 0x00000001ff037807 */ /* 0x001fe40000000000 */
[----:B------:R-:W-:Y:S02]  /*22030*/  SEL R7, R7, RZ, P0 ;  /* 0x000000ff07077207 */ /* 0x000fe40000000000 */
[----:B------:R-:W-:-:S03]  /*22040*/  LOP3.LUT R4, R0, R3, RZ, 0x3c, !PT ;  /* 0x0000000300047212 */ /* 0x000fc600078e3cff */
[----:B------:R-:W-:Y:S01]  /*22050*/  IMAD R3, R7, 0x8, R2 ;  /* 0x0000000807037824 */ /* 0x000fe200078e0202 */
[----:B------:R-:W-:-:S04]  /*22060*/  SHF.L.U32 R0, R4, 0x1f, RZ ;  /* 0x0000001f04007819 */ /* 0x000fc800000006ff */
[----:B------:R-:W0:Y:S02]  /*22070*/  SYNCS.PHASECHK.TRANS64.TRYWAIT P0, [R3+URZ], R0 ;  /* 0x00000000030075a7 */ /* 0x000e24000800017f */
[----:B0-----:R-:W-:Y:S05]  /*22080*/  @!P0 BRA `(.L_x_745) ;  /* 0x0000000400c48947 */ /* 0x001fea0003800000 */
.L_x_762:
[----:B0-----:R-:W-:-:S05]  /*22090*/  VIADD R0, R7, 0x1 ;  /* 0x0000000107007836 */ /* 0x001fca0000000000 */
[----:B------:R-:W-:-:S04]  /*220a0*/  ISETP.NE.AND P0, PT, R0, 0xa, PT ;  /* 0x0000000a0000780c */ /* 0x000fc80003f05270 */
[----:B------:R-:W-:Y:S02]  /*220b0*/  SEL R3, RZ, 0x1, P0 ;  /* 0x00000001ff037807 */ /* 0x000fe40000000000 */
[----:B------:R-:W-:Y:S02]  /*220c0*/  SEL R5, R0, RZ, P0 ;  /* 0x000000ff00057207 */ /* 0x000fe40000000000 */
[----:B------:R-:W-:-:S03]  /*220d0*/  LOP3.LUT R4, R4, R3, RZ, 0x3c, !PT ;  /* 0x0000000304047212 */ /* 0x000fc600078e3cff */
[----:B------:R-:W-:Y:S01]  /*220e0*/  IMAD R3, R5, 0x8, R2 ;  /* 0x0000000805037824 */ /* 0x000fe200078e0202 */
[----:B------:R-:W-:-:S04]  /*220f0*/  SHF.L.U32 R0, R4, 0x1f, RZ ;  /* 0x0000001f04007819 */ /* 0x000fc800000006ff */
[----:B------:R-:W0:Y:S02]  /*22100*/  SYNCS.PHASECHK.TRANS64.TRYWAIT P0, [R3+URZ], R0 ;  /* 0x00000000030075a7 */ /* 0x000e24000800017f */
[----:B0-----:R-:W-:Y:S05]  /*22110*/  @!P0 BRA `(.L_x_746) ;  /* 0x0000000400b48947 */ /* 0x001fea0003800000 */
.L_x_763:
        /* <DEDUP_REMOVED lines=9> */
.L_x_764:
        /* <DEDUP_REMOVED lines=9> */
.L_x_765:
        /* <DEDUP_REMOVED lines=9> */
.L_x_766:
        /* <DEDUP_REMOVED lines=9> */
.L_x_767:
        /* <DEDUP_REMOVED lines=9> */
.L_x_768:
        /* <DEDUP_REMOVED lines=9> */
.L_x_769:
[----:B0-----:R-:W-:-:S05]  /*22480*/  VIADD R0, R5, 0x1 ;  /* 0x0000000105007836 */ /* 0x001fca0000000000 */
[----:B------:R-:W-:-:S04]  /*22490*/  ISETP.NE.AND P0, PT, R0, 0xa, PT ;  /* 0x0000000a0000780c */ /* 0x000fc80003f05270 */
[----:B------:R-:W-:Y:S02]  /*224a0*/  SEL R4, RZ, 0x1, P0 ;  /* 0x00000001ff047807 */ /* 0x000fe40000000000 */
[----:B------:R-:W-:Y:S02]  /*224b0*/  SEL R3, R0, RZ, P0 ;  /* 0x000000ff00037207 */ /* 0x000fe40000000000 */
[----:B------:R-:W-:-:S03]  /*224c0*/  LOP3.LUT R0, R7, R4, RZ, 0x3c, !PT ;  /* 0x0000000407007212 */ /* 0x000fc600078e3cff */
[----:B------:R-:W-:Y:S01]  /*224d0*/  IMAD R3, R3, 0x8, R2 ;  /* 0x0000000803037824 */ /* 0x000fe200078e0202 */
[----:B------:R-:W-:-:S07]  /*224e0*/  SHF.L.U32 R0, R0, 0x1f, RZ ;  /* 0x0000001f00007819 */ /* 0x000fce00000006ff */
.L_x_753:
[----:B0-----:R0:W1:Y:S02]  /*224f0*/  SYNCS.PHASECHK.TRANS64.TRYWAIT P0, [R3+URZ], R0 ;  /* 0x00000000030075a7 */ /* 0x001064000800017f */
[----:B-1----:R-:W-:Y:S05]  /*22500*/  @!P0 NANOSLEEP.SYNCS 0x989680 ;  /* 0x009896800000895d */ /* 0x002fea0003900000 */
[----:B------:R-:W1:Y:S02]  /*22510*/  @!P0 SYNCS.PHASECHK.TRANS64 P0, [R3+URZ], R0 ;  /* 0x00000000030085a7 */ /* 0x000e64000800007f */
[----:B-1----:R-:W-:Y:S05]  /*22520*/  @!P0 BRA `(.L_x_753) ;  /* 0xfffffffc00f08947 */ /* 0x002fea000383ffff */
.L_x_742:
[----:B------:R-:W-:Y:S05]  /*22530*/  BSYNC B0 ;  /* 0x0000000000007941 */ /* 0x000fea0003800000 */
.L_x_741:
[----:B------:R-:W-:Y:S05]  /*22540*/  EXIT ;  /* 0x000000000000794d */ /* 0x000fea0003800000 */
.L_x_18:
[----:B-1----:R1:W4:Y:S02]  /*22550*/  SYNCS.PHASECHK.TRANS64.TRYWAIT P1, [R3+URZ], R0 ;  /* 0x00000000030075a7 */ /* 0x002324000802017f */
[----:B----4-:R-:W-:Y:S05]  /*22560*/  @!P1 NANOSLEEP.SYNCS 0x989680 ;  /* 0x009896800000995d */ /* 0x010fea0003900000 */
[----:B------:R-:W4:Y:S02]  /*22570*/  @!P1 SYNCS.PHASECHK.TRANS64 P1, [R3+URZ], R0 ;  /* 0x00000000030095a7 */ /* 0x000f24000802007f */
[----:B----4-:R-:W-:Y:S05]  /*22580*/  @!P1 BRA `(.L_x_18) ;  /* 0xfffffffc00f09947 */ /* 0x010fea000383ffff */
[----:B------:R-:W-:Y:S05]  /*22590*/  BRA `(.L_x_17) ;  /* 0xfffffdec00987947 */ /* 0x000fea000383ffff */
.L_x_23:
[----:B-1----:R-:W-:-:S04]  /*225a0*/  IMAD.U32 R6, RZ, RZ, UR5 ;  /* 0x00000005ff067e24 */ /* 0x002fc8000f8e00ff */
[----:B------:R1:W3:Y:S03]  /*225b0*/  SYNCS.PHASECHK.TRANS64.TRYWAIT P1, [R6+URZ], R4 ;  /* 0x00000004060075a7 */ /* 0x0002e6000802017f */
[----:B---3--:R-:W-:Y:S05]  /*225c0*/  @!P1 NANOSLEEP.SYNCS 0x989680 ;  /* 0x009896800000995d */ /* 0x008fea0003900000 */
[----:B------:R-:W3:Y:S02]  /*225d0*/  @!P1 SYNCS.PHASECHK.TRANS64 P1, [R6+URZ], R4 ;  /* 0x00000004060095a7 */ /* 0x000ee4000802007f */
[----:B---3--:R-:W-:Y:S05]  /*225e0*/  @!P1 BRA `(.L_x_23) ;  /* 0xfffffffc00ec9947 */ /* 0x008fea000383ffff */
[----:B------:R-:W-:Y:S05]  /*225f0*/  BRA `(.L_x_22) ;  /* 0xfffffe0400107947 */ /* 0x000fea000383ffff */
.L_x_728:
[----:B------:R-:W-:Y:S01]  /*22600*/  BSSY B1, `(.L_x_754) ;  /* 0x0000006000017945 */ /* 0x000fe20003800000 */
[----:B------:R-:W-:-:S07]  /*22610*/  IMAD.MOV.U32 R15, RZ, RZ, -0x1 ;  /* 0xffffffffff0f7424 */ /* 0x000fce00078e00ff */
[----:B------:R-:W-:Y:S05]  /*22620*/  WARPSYNC.COLLECTIVE R15, `(.L_x_755) ;  /* 0x000000000f0c7348 */ /* 0x000fea0003c00000 */
[----:B------:R-:W-:Y:S02]  /*22630*/  ELECT P6, UR62, PT ;  /* 0x00000000003e782f */ /* 0x000fe400038c0000 */
[----:B------:R-:W-:Y:S01]  /*22640*/  MOV R14, UR62 ;  /* 0x0000003e000e7c02 */ /* 0x000fe20008000f00 */
[----:B------:R-:W-:Y:S10]  /*22650*/  ENDCOLLECTIVE ;  /* 0x000000000000791b */ /* 0x000ff40003800000 */
.L_x_755:
[----:B------:R-:W-:Y:S05]  /*22660*/  BSYNC B1 ;  /* 0x0000000000017941 */ /* 0x000fea0003800000 */
.L_x_754:
[----:B------:R-:W-:Y:S05]  /*22670*/  BRA `(.L_x_756) ;  /* 0xffffffec004c7947 */ /* 0x000fea000383ffff */
.L_x_731:
[----:B-1----:R1:W2:Y:S02]  /*22680*/  SYNCS.PHASECHK.TRANS64.TRYWAIT P1, [R14+URZ+0x50], R11 ;  /* 0x0000500b0e0075a7 */ /* 0x0022a4000802017f */
[----:B--2---:R-:W-:Y:S05]  /*22690*/  @!P1 NANOSLEEP.SYNCS 0x989680 ;  /* 0x009896800000995d */ /* 0x004fea0003900000 */
[----:B------:R-:W2:Y:S02]  /*226a0*/  @!P1 SYNCS.PHASECHK.TRANS64 P1, [R14+URZ+0x50], R11 ;  /* 0x0000500b0e0095a7 */ /* 0x000ea4000802007f */
[----:B--2---:R-:W-:Y:S05]  /*226b0*/  @!P1 BRA `(.L_x_731) ;  /* 0xfffffffc00f09947 */ /* 0x004fea000383ffff */
[----:B------:R-:W-:Y:S05]  /*226c0*/  BRA `(.L_x_757) ;  /* 0xffffffec00807947 */ /* 0x000fea000383ffff */
.L_x_740:
[----:B------:R-:W-:Y:S01]  /*226d0*/  BSSY B0, `(.L_x_758) ;  /* 0x0000006000007945 */ /* 0x000fe20003800000 */
[----:B------:R-:W-:-:S07]  /*226e0*/  IMAD.MOV.U32 R15, RZ, RZ, -0x1 ;  /* 0xffffffffff0f7424 */ /* 0x000fce00078e00ff */
[----:B------:R-:W-:Y:S05]  /*226f0*/  WARPSYNC.COLLECTIVE R15, `(.L_x_759) ;  /* 0x000000000f0c7348 */ /* 0x000fea0003c00000 */
[----:B------:R-:W-:Y:S02]  /*22700*/  ELECT P6, UR62, PT ;  /* 0x00000000003e782f */ /* 0x000fe400038c0000 */
[----:B------:R-:W-:Y:S01]  /*22710*/  MOV R14, UR62 ;  /* 0x0000003e000e7c02 */ /* 0x000fe20008000f00 */
[----:B------:R-:W-:Y:S10]  /*22720*/  ENDCOLLECTIVE ;  /* 0x000000000000791b */ /* 0x000ff40003800000 */
.L_x_759:
[----:B------:R-:W-:Y:S05]  /*22730*/  BSYNC B0 ;  /* 0x0000000000007941 */ /* 0x000fea0003800000 */
.L_x_758:
[----:B------:R-:W-:Y:S05]  /*22740*/  BRA `(.L_x_760) ;  /* 0xfffffff400f07947 */ /* 0x000fea000383ffff */
.L_x_744:
[----:B0-----:R0:W1:Y:S02]  /*22750*/  SYNCS.PHASECHK.TRANS64.TRYWAIT P0, [R4+URZ], R3 ;  /* 0x00000003040075a7 */ /* 0x001064000800017f */
[----:B-1----:R-:W-:Y:S05]  /*22760*/  @!P0 NANOSLEEP.SYNCS 0x989680 ;  /* 0x009896800000895d */ /* 0x002fea0003900000 */
[----:B------:R-:W1:Y:S02]  /*22770*/  @!P0 SYNCS.PHASECHK.TRANS64 P0, [R4+URZ], R3 ;  /* 0x00000003040085a7 */ /* 0x000e64000800007f */
[----:B-1----:R-:W-:Y:S05]  /*22780*/  @!P0 BRA `(.L_x_744) ;  /* 0xfffffffc00f08947 */ /* 0x002fea000383ffff */
[----:B------:R-:W-:Y:S05]  /*22790*/  BRA `(.L_x_761) ;  /* 0xfffffff800187947 */ /* 0x000fea000383ffff */
.L_x_745:
[----:B0-----:R0:W1:Y:S02]  /*227a0*/  SYNCS.PHASECHK.TRANS64.TRYWAIT P0, [R3+URZ], R0 ;  /* 0x00000000030075a7 */ /* 0x001064000800017f */
[----:B-1----:R-:W-:Y:S05]  /*227b0*/  @!P0 NANOSLEEP.SYNCS 0x989680 ;  /* 0x009896800000895d */ /* 0x002fea0003900000 */
[----:B------:R-:W1:Y:S02]  /*227c0*/  @!P0 SYNCS.PHASECHK.TRANS64 P0, [R3+URZ], R0 ;  /* 0x00000000030085a7 */ /* 0x000e64000800007f */
[----:B-1----:R-:W-:Y:S05]  /*227d0*/  @!P0 BRA `(.L_x_745) ;  /* 0xfffffffc00f08947 */ /* 0x002fea000383ffff */
[----:B------:R-:W-:Y:S05]  /*227e0*/  BRA `(.L_x_762) ;  /* 0xfffffff800287947 */ /* 0x000fea000383ffff */
.L_x_746:
[----:B0-----:R0:W1:Y:S02]  /*227f0*/  SYNCS.PHASECHK.TRANS64.TRYWAIT P0, [R3+URZ], R0 ;  /* 0x00000000030075a7 */ /* 0x001064000800017f */
[----:B-1----:R-:W-:Y:S05]  /*22800*/  @!P0 NANOSLEEP.SYNCS 0x989680 ;  /* 0x009896800000895d */ /* 0x002fea0003900000 */
[----:B------:R-:W1:Y:S02]  /*22810*/  @!P0 SYNCS.PHASECHK.TRANS64 P0, [R3+URZ], R0 ;  /* 0x00000000030085a7 */ /* 0x000e64000800007f */
[----:B-1----:R-:W-:Y:S05]  /*22820*/  @!P0 BRA `(.L_x_746) ;  /* 0xfffffffc00f08947 */ /* 0x002fea000383ffff */
[----:B------:R-:W-:Y:S05]  /*22830*/  BRA `(.L_x_763) ;  /* 0xfffffff800387947 */ /* 0x000fea000383ffff */
.L_x_747:
[----:B0-----:R0:W1:Y:S02]  /*22840*/  SYNCS.PHASECHK.TRANS64.TRYWAIT P0, [R3+URZ], R0 ;  /* 0x00000000030075a7 */ /* 0x001064000800017f */
[----:B-1----:R-:W-:Y:S05]  /*22850*/  @!P0 NANOSLEEP.SYNCS 0x989680 ;  /* 0x009896800000895d */ /* 0x002fea0003900000 */
[----:B------:R-:W1:Y:S02]  /*22860*/  @!P0 SYNCS.PHASECHK.TRANS64 P0, [R3+URZ], R0 ;  /* 0x00000000030085a7 */ /* 0x000e64000800007f */
[----:B-1----:R-:W-:Y:S05]  /*22870*/  @!P0 BRA `(.L_x_747) ;  /* 0xfffffffc00f08947 */ /* 0x002fea000383ffff */
[----:B------:R-:W-:Y:S05]  /*22880*/  BRA `(.L_x_764) ;  /* 0xfffffff800487947 */ /* 0x000fea000383ffff */
.L_x_748:
[----:B0-----:R0:W1:Y:S02]  /*22890*/  SYNCS.PHASECHK.TRANS64.TRYWAIT P0, [R3+URZ], R0 ;  /* 0x00000000030075a7 */ /* 0x001064000800017f */
[----:B-1----:R-:W-:Y:S05]  /*228a0*/  @!P0 NANOSLEEP.SYNCS 0x989680 ;  /* 0x009896800000895d */ /* 0x002fea0003900000 */
[----:B------:R-:W1:Y:S02]  /*228b0*/  @!P0 SYNCS.PHASECHK.TRANS64 P0, [R3+URZ], R0 ;  /* 0x00000000030085a7 */ /* 0x000e64000800007f */
[----:B-1----:R-:W-:Y:S05]  /*228c0*/  @!P0 BRA `(.L_x_748) ;  /* 0xfffffffc00f08947 */ /* 0x002fea000383ffff */
[----:B------:R-:W-:Y:S05]  /*228d0*/  BRA `(.L_x_765) ;  /* 0xfffffff800587947 */ /* 0x000fea000383ffff */
.L_x_749:
[----:B0-----:R0:W1:Y:S02]  /*228e0*/  SYNCS.PHASECHK.TRANS64.TRYWAIT P0, [R3+URZ], R0 ;  /* 0x00000000030075a7 */ /* 0x001064000800017f */
[----:B-1----:R-:W-:Y:S05]  /*228f0*/  @!P0 NANOSLEEP.SYNCS 0x989680 ;  /* 0x009896800000895d */ /* 0x002fea0003900000 */
[----:B------:R-:W1:Y:S02]  /*22900*/  @!P0 SYNCS.PHASECHK.TRANS64 P0, [R3+URZ], R0 ;  /* 0x00000000030085a7 */ /* 0x000e64000800007f */
[----:B-1----:R-:W-:Y:S05]  /*22910*/  @!P0 BRA `(.L_x_749) ;  /* 0xfffffffc00f08947 */ /* 0x002fea000383ffff */
[----:B------:R-:W-:Y:S05]  /*22920*/  BRA `(.L_x_766) ;  /* 0xfffffff800687947 */ /* 0x000fea000383ffff */
.L_x_750:
[----:B0-----:R0:W1:Y:S02]  /*22930*/  SYNCS.PHASECHK.TRANS64.TRYWAIT P0, [R3+URZ], R0 ;  /* 0x00000000030075a7 */ /* 0x001064000800017f */
[----:B-1----:R-:W-:Y:S05]  /*22940*/  @!P0 NANOSLEEP.SYNCS 0x989680 ;  /* 0x009896800000895d */ /* 0x002fea0003900000 */
[----:B------:R-:W1:Y:S02]  /*22950*/  @!P0 SYNCS.PHASECHK.TRANS64 P0, [R3+URZ], R0 ;  /* 0x00000000030085a7 */ /* 0x000e64000800007f */
[----:B-1----:R-:W-:Y:S05]  /*22960*/  @!P0 BRA `(.L_x_750) ;  /* 0xfffffffc00f08947 */ /* 0x002fea000383ffff */
[----:B------:R-:W-:Y:S05]  /*22970*/  BRA `(.L_x_767) ;  /* 0xfffffff800787947 */ /* 0x000fea000383ffff */
.L_x_751:
[----:B0-----:R0:W1:Y:S02]  /*22980*/  SYNCS.PHASECHK.TRANS64.TRYWAIT P0, [R3+URZ], R0 ;  /* 0x00000000030075a7 */ /* 0x001064000800017f */
[----:B-1----:R-:W-:Y:S05]  /*22990*/  @!P0 NANOSLEEP.SYNCS 0x989680 ;  /* 0x009896800000895d */ /* 0x002fea0003900000 */
[----:B------:R-:W1:Y:S02]  /*229a0*/  @!P0 SYNCS.PHASECHK.TRANS64 P0, [R3+URZ], R0 ;  /* 0x00000000030085a7 */ /* 0x000e64000800007f */
[----:B-1----:R-:W-:Y:S05]  /*229b0*/  @!P0 BRA `(.L_x_751) ;  /* 0xfffffffc00f08947 */ /* 0x002fea000383ffff */
[----:B------:R-:W-:Y:S05]  /*229c0*/  BRA `(.L_x_768) ;  /* 0xfffffff800887947 */ /* 0x000fea000383ffff */
.L_x_752:
[----:B0-----:R0:W1:Y:S02]  /*229d0*/  SYNCS.PHASECHK.TRANS64.TRYWAIT P0, [R3+URZ], R0 ;  /* 0x00000000030075a7 */ /* 0x001064000800017f */
[----:B-1----:R-:W-:Y:S05]  /*229e0*/  @!P0 NANOSLEEP.SYNCS 0x989680 ;  /* 0x009896800000895d */ /* 0x002fea0003900000 */
[----:B------:R-:W1:Y:S02]  /*229f0*/  @!P0 SYNCS.PHASECHK.TRANS64 P0, [R3+URZ], R0 ;  /* 0x00000000030085a7 */ /* 0x000e64000800007f */
[----:B-1----:R-:W-:Y:S05]  /*22a00*/  @!P0 BRA `(.L_x_752) ;  /* 0xfffffffc00f08947 */ /* 0x002fea000383ffff */
[----:B------:R-:W-:Y:S05]  /*22a10*/  BRA `(.L_x_769) ;  /* 0xfffffff800987947 */ /* 0x000fea000383ffff */
.L_x_770:
[----:B------:R-:W-:-:S00]  /*22a20*/  BRA `(.L_x_770) ;  /* 0xfffffffc00fc7947 */ /* 0x000fc0000383ffff */
[----:B------:R-:W-:-:S00]  /*22a30*/  NOP ;  /* 0x0000000000007918 */ /* 0x000fc00000000000 */
        /* <DEDUP_REMOVED lines=12> */
.L_x_771:


//--------------------- .nv.global.init           --------------------------
	.section	.nv.global.init,"aw",@progbits
.nv.global.init:
	.type		$str$22,@object
	.size		$str$22,($str$23 - $str$22)
$str$22:
        /*0000*/ 	.byte	0x6b, 0x5f, 0x74, 0x69, 0x6c, 0x65, 0x5f, 0x63, 0x6f, 0x75, 0x6e, 0x74, 0x20, 0x3e, 0x3d, 0x20
        /*0010*/ 	.byte	0x31, 0x00
	.type		$str$23,@object
	.size		$str$23,(__unnamed_1 - $str$23)
$str$23:
        /*0012*/ 	.byte	0x2f, 0x74, 0x6d, 0x70, 0x2f, 0x63, 0x75, 0x74, 0x6c, 0x61, 0x73, 0x73, 0x5f, 0x73, 0x77, 0x65
        /*0022*/ 	.byte	0x65, 0x70, 0x5f, 0x73, 0x72, 0x63, 0x2f, 0x69, 0x6e, 0x63, 0x6c, 0x75, 0x64, 0x65, 0x2f, 0x63
        /*0032*/ 	.byte	0x75, 0x74, 0x6c, 0x61, 0x73, 0x73, 0x2f, 0x67, 0x65, 0x6d, 0x6d, 0x2f, 0x63, 0x6f, 0x6c, 0x6c
        /*0042*/ 	.byte	0x65, 0x63, 0x74, 0x69, 0x76, 0x65, 0x2f, 0x73, 0x6d, 0x39, 0x30, 0x5f, 0x6d, 0x6d, 0x61, 0x5f
        /*0052*/ 	.byte	0x74, 0x6d, 0x61, 0x5f, 0x67, 0x6d, 0x6d, 0x61, 0x5f, 0x73, 0x73, 0x5f, 0x77, 0x61, 0x72, 0x70
        /*0062*/ 	.byte	0x73, 0x70, 0x65, 0x63, 0x69, 0x61, 0x6c, 0x69, 0x7a, 0x65, 0x64, 0x2e, 0x68, 0x70, 0x70, 0x00
	.type		__unnamed_1,@object
	.size		__unnamed_1,(.L_0 - __unnamed_1)
__unnamed_1:
        /* <DEDUP_REMOVED lines=181> */
        /*0bc2*/ 	.byte	0x6e, 0x74, 0x69, 0x74, 0x79, 0x5d, 0x00
.L_0:


//--------------------- .nv.shared._ZN7cutlass13device_kernelINS_4gemm6kernel13GemmUniversalIN4cute5tupleIJiiiiEEENS1_10collective13CollectiveMmaINS1_34MainloopSm90TmaGmmaWarpSpecializedILi10ENS5_IJNS4_1CILi1EEESB_SB_EEENS1_35KernelTmaWarpSpecializedCooperativeEEENS5_IJNSA_ILi512EEENSA_ILi176EEENSA_ILi16EEEEEENS_10bfloat16_tENS5_IJlSB_lEEESJ_SK_NS4_8TiledMMAINS4_8MMA_AtomIJNS4_4SM904GMMA27MMA_64x16x16_F32BF16BF16_SSILNSO_5MajorE0ELSQ_0ELNSO_7ScaleInE1ELSR_1EEEEEENS4_6LayoutINS5_IJNSA_ILi2EEESB_SB_EEENS5_IJSB_NSA_ILi0EEESX_EEEEENS5_IJNS4_10UnderscoreES10_S10_EEEEENS4_13SM90_TMA_LOADENS4_14ComposedLayoutINS4_7SwizzleILi1ELi4ELi3EEENS4_18smem_ptr_flag_bitsILi16EEENSU_INS5_IJNSA_ILi8EEESH_EEENS5_IJSH_SB_EEEEEEEvNS4_8identityES13_S1D_vS1E_EENS_8epilogue10collective6detail29Sm90TmaWarpSpecializedAdapterINS1H_15DefaultEpilogueISJ_SK_SK_NS1G_6thread17LinearCombinationISJ_Li1EffLNS1L_9ScaleType4KindE0ELNS_15FloatRoundStyleE2ESJ_EENS1_15EpilogueDefaultEEEEEvvEEEEvNT_6ParamsE --------------------------
	.section	.nv.shared._ZN7cutlass13device_kernelINS_4gemm6kernel13GemmUniversalIN4cute5tupleIJiiiiEEENS1_10collective13CollectiveMmaINS1_34MainloopSm90TmaGmmaWarpSpecializedILi10ENS5_IJNS4_1CILi1EEESB_SB_EEENS1_35KernelTmaWarpSpecializedCooperativeEEENS5_IJNSA_ILi512EEENSA_ILi176EEENSA_ILi16EEEEEENS_10bfloat16_tENS5_IJlSB_lEEESJ_SK_NS4_8TiledMMAINS4_8MMA_AtomIJNS4_4SM904GMMA27MMA_64x16x16_F32BF16BF16_SSILNSO_5MajorE0ELSQ_0ELNSO_7ScaleInE1ELSR_1EEEEEENS4_6LayoutINS5_IJNSA_ILi2EEESB_SB_EEENS5_IJSB_NSA_ILi0EEESX_EEEEENS5_IJNS4_10UnderscoreES10_S10_EEEEENS4_13SM90_TMA_LOADENS4_14ComposedLayoutINS4_7SwizzleILi1ELi4ELi3EEENS4_18smem_ptr_flag_bitsILi16EEENSU_INS5_IJNSA_ILi8EEESH_EEENS5_IJSH_SB_EEEEEEEvNS4_8identityES13_S1D_vS1E_EENS_8epilogue10collective6detail29Sm90TmaWarpSpecializedAdapterINS1H_15DefaultEpilogueISJ_SK_SK_NS1G_6thread17LinearCombinationISJ_Li1EffLNS1L_9ScaleType4KindE0ELNS_15FloatRoundStyleE2ESJ_EENS1_15EpilogueDefaultEEEEEvvEEEEvNT_6ParamsE,"aw",@nobits
	.sectionflags	@""
	.align	16
	.zero		1024


//--------------------- .nv.shared.reserved.0     --------------------------
	.section	.nv.shared.reserved.0,"aw",@nobits
	.weak		__nv_reservedSMEM_offset_0_alias
	.size		__nv_reservedSMEM_offset_0_alias, 0, 0
	.other		__nv_reservedSMEM_offset_0_alias,@"STO_CUDA_RESERVED_SHARED STV_DEFAULT"
__nv_reservedSMEM_offset_0_alias:
	.zero		0


//--------------------- .nv.global                --------------------------
	.section	.nv.global,"aw",@nobits
.nv.global:
	.type		_ZN39_INTERNAL_e60cf969_4_k_cu_ef565769_73744cute1_E,@object
	.size		_ZN39_INTERNAL_e60cf969_4_k_cu_ef565769_73744cute1_E,(_ZN39_INTERNAL_e60cf969_4_k_cu_ef565769_73744cuda3std3__45__cpo6cbeginE - _ZN39_INTERNAL_e60cf969_4_k_cu_ef565769_73744cute1_E)
_ZN39_INTERNAL_e60cf969_4_k_cu_ef565769_73744cute1_E:
	.zero		1
	.type		_ZN39_INTERNAL_e60cf969_4_k_cu_ef565769_73744cuda3std3__45__cpo6cbeginE,@object
	.size		_ZN39_INTERNAL_e60cf969_4_k_cu_ef565769_73744cuda3std3__45__cpo6cbeginE,(_ZN39_INTERNAL_e60cf969_4_k_cu_ef565769_73744cuda3std3__48in_placeE - _ZN39_INTERNAL_e60cf969_4_k_cu_ef565769_73744cuda3std3__45__cpo6cbeginE)
_ZN39_INTERNAL_e60cf969_4_k_cu_ef565769_73744cuda3std3__45__cpo6cbeginE:
	.zero		1
	.type		_ZN39_INTERNAL_e60cf969_4_k_cu_ef565769_73744cuda3std3__48in_placeE,@object
	.size		_ZN39_INTERNAL_e60cf969_4_k_cu_ef565769_73744cuda3std3__48in_placeE,(_ZN39_INTERNAL_e60cf969_4_k_cu_ef565769_73744cuda3std6ranges3__45__cpo9iter_moveE - _ZN39_INTERNAL_e60cf969_4_k_cu_ef565769_73744cuda3std3__48in_placeE)
_ZN39_INTERNAL_e60cf969_4_k_cu_ef565769_73744cuda3std3__48in_placeE:
	.zero		1
	.type		_ZN39_INTERNAL_e60cf969_4_k_cu_ef565769_73744cuda3std6ranges3__45__cpo9iter_moveE,@object
	.size		_ZN39_INTERNAL_e60cf969_4_k_cu_ef565769_73744cuda3std6ranges3__45__cpo9iter_moveE,(_ZN39_INTERNAL_e60cf969_4_k_cu_ef565769_73744cuda3std3__45__cpo5beginE - _ZN39_INTERNAL_e60cf969_4_k_cu_ef565769_73744cuda3std6ranges3__45__cpo9iter_moveE)
_ZN39_INTERNAL_e60cf969_4_k_cu_ef565769_73744cuda3std6ranges3__45__cpo9iter_moveE:
	.zero		1
	.type		_ZN39_INTERNAL_e60cf969_4_k_cu_ef565769_73744cuda3std3__45__cpo5beginE,@object
	.size		_ZN39_INTERNAL_e60cf969_4_k_cu_ef565769_73744cuda3std3__45__cpo5beginE,(_ZN39_INTERNAL_e60cf969_4_k_cu_ef565769_73744cuda3std3__441_GLOBAL__N__e60cf969_4_k_cu_ef565769_73746ignoreE - _ZN39_INTERNAL_e60cf969_4_k_cu_ef565769_73744cuda3std3__45__cpo5beginE)
_ZN39_INTERNAL_e60cf969_4_k_cu_ef565769_73744cuda3std3__45__cpo5beginE:
	.zero		1
	.type		_ZN39_INTERNAL_e60cf969_4_k_cu_ef565769_73744cuda3std3__441_GLOBAL__N__e60cf969_4_k_cu_ef565769_73746ignoreE,@object
	.size		_ZN39_INTERNAL_e60cf969_4_k_cu_ef565769_73744cuda3std3__441_GLOBAL__N__e60cf969_4_k_cu_ef565769_73746ignoreE,(_ZN39_INTERNAL_e60cf969_4_k_cu_ef565769_73744cute7productE - _ZN39_INTERNAL_e60cf969_4_k_cu_ef565769_73744cuda3std3__441_GLOBAL__N__e60cf969_4_k_cu_ef565769_73746ignoreE)
_ZN39_INTERNAL_e60cf969_4_k_cu_ef565769_73744cuda3std3__441_GLOBAL__N__e60cf969_4_k_cu_ef565769_73746ignoreE:
	.zero		1
	.type		_ZN39_INTERNAL_e60cf969_4_k_cu_ef565769_73744cute7productE,@object
	.size		_ZN39_INTERNAL_e60cf969_4_k_cu_ef565769_73744cute7productE,(_ZN39_INTERNAL_e60cf969_4_k_cu_ef565769_73744cuda3std3__45__cpo3endE - _ZN39_INTERNAL_e60cf969_4_k_cu_ef565769_73744cute7productE)
_ZN39_INTERNAL_e60cf969_4_k_cu_ef565769_73744cute7productE:
	.zero		1
	.type		_ZN39_INTERNAL_e60cf969_4_k_cu_ef565769_73744cuda3std3__45__cpo3endE,@object
	.size		_ZN39_INTERNAL_e60cf969_4_k_cu_ef565769_73744cuda3std3__45__cpo3endE,(_ZN39_INTERNAL_e60cf969_4_k_cu_ef565769_73744cuda3std3__419piecewise_constructE - _ZN39_INTERNAL_e60cf969_4_k_cu_ef565769_73744cuda3std3__45__cpo3endE)
_ZN39_INTERNAL_e60cf969_4_k_cu_ef565769_73744cuda3std3__45__cpo3endE:
	.zero		1
	.type		_ZN39_INTERNAL_e60cf969_4_k_cu_ef565769_73744cuda3std3__419piecewise_constructE,@object
	.size		_ZN39_INTERNAL_e60cf969_4_k_cu_ef565769_73744cuda3std3__419piecewise_constructE,(_ZN39_INTERNAL_e60cf969_4_k_cu_ef565769_73744cuda3std3__45__cpo4cendE - _ZN39_INTERNAL_e60cf969_4_k_cu_ef565769_73744cuda3std3__419piecewise_constructE)
_ZN39_INTERNAL_e60cf969_4_k_cu_ef565769_73744cuda3std3__419piecewise_constructE:
	.zero		1
	.type		_ZN39_INTERNAL_e60cf969_4_k_cu_ef565769_73744cuda3std3__45__cpo4cendE,@object
	.size		_ZN39_INTERNAL_e60cf969_4_k_cu_ef565769_73744cuda3std3__45__cpo4cendE,(_ZN39_INTERNAL_e60cf969_4_k_cu_ef565769_73744cuda3std6ranges3__45__cpo4swapE - _ZN39_INTERNAL_e60cf969_4_k_cu_ef565769_73744cuda3std3__45__cpo4cendE)
_ZN39_INTERNAL_e60cf969_4_k_cu_ef565769_73744cuda3std3__45__cpo4cendE:
	.zero		1
	.type		_ZN39_INTERNAL_e60cf969_4_k_cu_ef565769_73744cuda3std6ranges3__45__cpo4swapE,@object
	.size		_ZN39_INTERNAL_e60cf969_4_k_cu_ef565769_73744cuda3std6ranges3__45__cpo4swapE,(.L_8 - _ZN39_INTERNAL_e60cf969_4_k_cu_ef565769_73744cuda3std6ranges3__45__cpo4swapE)
_ZN39_INTERNAL_e60cf969_4_k_cu_ef565769_73744cuda3std6ranges3__45__cpo4swapE:
	.zero		1
.L_8:


//--------------------- .nv.constant0._ZN7cutlass13device_kernelINS_4gemm6kernel13GemmUniversalIN4cute5tupleIJiiiiEEENS1_10collective13CollectiveMmaINS1_34MainloopSm90TmaGmmaWarpSpecializedILi10ENS5_IJNS4_1CILi1EEESB_SB_EEENS1_35KernelTmaWarpSpecializedCooperativeEEENS5_IJNSA_ILi512EEENSA_ILi176EEENSA_ILi16EEEEEENS_10bfloat16_tENS5_IJlSB_lEEESJ_SK_NS4_8TiledMMAINS4_8MMA_AtomIJNS4_4SM904GMMA27MMA_64x16x16_F32BF16BF16_SSILNSO_5MajorE0ELSQ_0ELNSO_7ScaleInE1ELSR_1EEEEEENS4_6LayoutINS5_IJNSA_ILi2EEESB_SB_EEENS5_IJSB_NSA_ILi0EEESX_EEEEENS5_IJNS4_10UnderscoreES10_S10_EEEEENS4_13SM90_TMA_LOADENS4_14ComposedLayoutINS4_7SwizzleILi1ELi4ELi3EEENS4_18smem_ptr_flag_bitsILi16EEENSU_INS5_IJNSA_ILi8EEESH_EEENS5_IJSH_SB_EEEEEEEvNS4_8identityES13_S1D_vS1E_EENS_8epilogue10collective6detail29Sm90TmaWarpSpecializedAdapterINS1H_15DefaultEpilogueISJ_SK_SK_NS1G_6thread17LinearCombinationISJ_Li1EffLNS1L_9ScaleType4KindE0ELNS_15FloatRoundStyleE2ESJ_EENS1_15EpilogueDefaultEEEEEvvEEEEvNT_6ParamsE --------------------------
	.section	.nv.constant0._ZN7cutlass13device_kernelINS_4gemm6kernel13GemmUniversalIN4cute5tupleIJiiiiEEENS1_10collective13CollectiveMmaINS1_34MainloopSm90TmaGmmaWarpSpecializedILi10ENS5_IJNS4_1CILi1EEESB_SB_EEENS1_35KernelTmaWarpSpecializedCooperativeEEENS5_IJNSA_ILi512EEENSA_ILi176EEENSA_ILi16EEEEEENS_10bfloat16_tENS5_IJlSB_lEEESJ_SK_NS4_8TiledMMAINS4_8MMA_AtomIJNS4_4SM904GMMA27MMA_64x16x16_F32BF16BF16_SSILNSO_5MajorE0ELSQ_0ELNSO_7ScaleInE1ELSR_1EEEEEENS4_6LayoutINS5_IJNSA_ILi2EEESB_SB_EEENS5_IJSB_NSA_ILi0EEESX_EEEEENS5_IJNS4_10UnderscoreES10_S10_EEEEENS4_13SM90_TMA_LOADENS4_14ComposedLayoutINS4_7SwizzleILi1ELi4ELi3EEENS4_18smem_ptr_flag_bitsILi16EEENSU_INS5_IJNSA_ILi8EEESH_EEENS5_IJSH_SB_EEEEEEEvNS4_8identityES13_S1D_vS1E_EENS_8epilogue10collective6detail29Sm90TmaWarpSpecializedAdapterINS1H_15DefaultEpilogueISJ_SK_SK_NS1G_6thread17LinearCombinationISJ_Li1EffLNS1L_9ScaleType4KindE0ELNS_15FloatRoundStyleE2ESJ_EENS1_15EpilogueDefaultEEEEEvvEEEEvNT_6ParamsE,"a",@progbits
	.sectionflags	@""
	.align	4
.nv.constant0._ZN7cutlass13device_kernelINS_4gemm6kernel13GemmUniversalIN4cute5tupleIJiiiiEEENS1_10collective13CollectiveMmaINS1_34MainloopSm90TmaGmmaWarpSpecializedILi10ENS5_IJNS4_1CILi1EEESB_SB_EEENS1_35KernelTmaWarpSpecializedCooperativeEEENS5_IJNSA_ILi512EEENSA_ILi176EEENSA_ILi16EEEEEENS_10bfloat16_tENS5_IJlSB_lEEESJ_SK_NS4_8TiledMMAINS4_8MMA_AtomIJNS4_4SM904GMMA27MMA_64x16x16_F32BF16BF16_SSILNSO_5MajorE0ELSQ_0ELNSO_7ScaleInE1ELSR_1EEEEEENS4_6LayoutINS5_IJNSA_ILi2EEESB_SB_EEENS5_IJSB_NSA_ILi0EEESX_EEEEENS5_IJNS4_10UnderscoreES10_S10_EEEEENS4_13SM90_TMA_LOADENS4_14ComposedLayoutINS4_7SwizzleILi1ELi4ELi3EEENS4_18smem_ptr_flag_bitsILi16EEENSU_INS5_IJNSA_ILi8EEESH_EEENS5_IJSH_SB_EEEEEEEvNS4_8identityES13_S1D_vS1E_EENS_8epilogue10collective6detail29Sm90TmaWarpSpecializedAdapterINS1H_15DefaultEpilogueISJ_SK_SK_NS1G_6thread17LinearCombinationISJ_Li1EffLNS1L_9ScaleType4KindE0ELNS_15FloatRoundStyleE2ESJ_EENS1_15EpilogueDefaultEEEEEvvEEEEvNT_6ParamsE:
	.zero		1664


//--------------------- SYMBOLS --------------------------

	.type		.nv.reservedSmem.offset0,@object
	.size		.nv.reservedSmem.offset0,0x4
	.type		__assertfail,@function
